// auto-generated by cutlass_sweep.gemm — config: {"arch": "sm_100", "cluster_m": 4, "cluster_n": 1, "dtype": "mxfp8_e5m2", "dtype_b": "mxfp8_e5m2", "layout": "nt", "stages": 0, "tile_k": 128, "tile_m": 256, "tile_n": 128}
#include "cutlass/cutlass.h"
#include "cutlass/gemm/collective/collective_builder.hpp"
#include "cutlass/gemm/device/gemm_universal_adapter.h"
#include "cutlass/gemm/kernel/gemm_universal.hpp"
#include "cutlass/epilogue/collective/collective_builder.hpp"

using ElemA = cutlass::mx_float8_t<cutlass::float_e5m2_t>;
using ElemB = cutlass::mx_float8_t<cutlass::float_e5m2_t>;
using ElemCD = cutlass::bfloat16_t;
using Acc  = float;
using TileShape    = cute::Shape<cute::_256, cute::_128, cute::_128>;
using ClusterShape = cute::Shape<cute::_4, cute::_1, cute::_1>;

using CollectiveEpilogue = typename cutlass::epilogue::collective::CollectiveBuilder<
    cutlass::arch::Sm100, cutlass::arch::OpClassTensorOp,
    TileShape, ClusterShape,
    cutlass::epilogue::collective::EpilogueTileAuto,
    Acc, Acc,
    ElemCD, cutlass::layout::RowMajor, 128 / cutlass::sizeof_bits<ElemCD>::value,
    ElemCD, cutlass::layout::RowMajor, 128 / cutlass::sizeof_bits<ElemCD>::value,
    cutlass::epilogue::collective::EpilogueScheduleAuto
  >::CollectiveOp;

using CollectiveMainloop = typename cutlass::gemm::collective::CollectiveBuilder<
    cutlass::arch::Sm100, cutlass::arch::OpClassBlockScaledTensorOp,
    ElemA, cutlass::layout::RowMajor, 32,
    ElemB, cutlass::layout::ColumnMajor, 32,
    Acc,
    TileShape, ClusterShape,
    cutlass::gemm::collective::StageCountAutoCarveout<static_cast<int>(sizeof(typename CollectiveEpilogue::SharedStorage))>,
    cutlass::gemm::collective::KernelScheduleAuto
  >::CollectiveOp;

using GemmKernel = cutlass::gemm::kernel::GemmUniversal<
    cute::Shape<int,int,int,int>,
    CollectiveMainloop,
    CollectiveEpilogue
>;
using Gemm = cutlass::gemm::device::GemmUniversalAdapter<GemmKernel>;

// Force the device kernel symbol into the cubin without needing a host main.
auto* _anchor = &cutlass::device_kernel<GemmKernel>;


// ===== COMPILED SASS (sm_100a) =====

	.target	sm_100a

	.elftype	@"ET_EXEC"


//--------------------- .note.nv.tkinfo           --------------------------
	.section	.note.nv.tkinfo,"",@"SHT_NOTE"
	.sectionflags	@"SHF_NOTE_NV_TKINFO"
	.tkinfo
        /*0018*/ 	.word	0x00000002
        /*0030*/ 	.string	""
        /*0030*/ 	.string	"ptxas"
        /*0030*/ 	.string	"Cuda compilation tools, release 13.0, V13.0.88"
        /*0030*/ 	.string	"Build cuda_13.0.r13.0/compiler.36424714_0"
        /*0030*/ 	.string	"-arch sm_100a -m 64 "



//--------------------- .note.nv.cuinfo           --------------------------
	.section	.note.nv.cuinfo,"",@"SHT_NOTE"
	.sectionflags	@"SHF_NOTE_NV_CUINFO"
        /*0018*/ 	.short	0x0002
        /*001a*/ 	.short	0x0064
        /*001c*/ 	.short	0x0082
	.zero		2


//--------------------- .nv.info                  --------------------------
	.section	.nv.info,"",@"SHT_CUDA_INFO"
	.align	4


	//----- nvinfo : EIATTR_REGCOUNT
	.align		4
        /*0000*/ 	.byte	0x04, 0x2f
        /*0002*/ 	.short	(.L_19 - .L_18)
	.align		4
.L_18:
        /*0004*/ 	.word	index@(_ZN7cutlass13device_kernelINS_4gemm6kernel13GemmUniversalIN4cute5tupleIJiiiiEEENS1_10collective13CollectiveMmaINS1_46MainloopSm100TmaUmmaWarpSpecializedBlockScaledILi7ELi2ELi2ENS5_IJNS4_1CILi4EEENSA_ILi1EEESC_EEEEENS5_IJNSA_ILi256EEENSA_ILi128EEESG_EEENS5_IJNS_12float_e5m2_tENS_13float_ue8m0_tEEEENS5_IJNS5_IJlSC_lEEENS4_6LayoutINS5_IJNS5_IJNS5_IJNSA_ILi32EEESB_EEEiEEESP_NS5_IJSC_iEEEEEENS5_IJNS5_IJNS5_IJNSA_ILi16EEESB_EEEiEEENS5_IJNS5_IJNSA_ILi0EEESC_EEENSA_ILi512EEEEEENS5_IJSV_iEEEEEEEEEEESK_S12_NS4_8TiledMMAINS4_8MMA_AtomIJNS4_27SM100_MMA_MXF8F6F4_2x1SM_SSISI_SI_fSJ_Li256ELi128ELNS4_4UMMA5MajorE0ELS17_0ELNS16_7ScaleInE0ELS18_0EEEEEENSM_INS5_IJSC_SC_SC_EEENS5_IJSV_SV_SV_EEEEENS5_IJNS4_10UnderscoreES1E_S1E_EEEEENS5_IJNS4_18SM100_TMA_2SM_LOADES1H_EEENS5_IJNS4_14ComposedLayoutINS4_7SwizzleILi3ELi4ELi3EEENS4_18smem_ptr_flag_bitsILi8EEENSM_INS5_IJNSA_ILi8EEESG_EEENS5_IJSG_SC_EEEEEEENSM_INS5_IJNS5_IJNS5_IJSO_SC_EEENS5_IJSN_SC_EEEEEESC_NS5_IJSB_SC_EEEEEENS5_IJNS5_IJNS5_IJST_SX_EEESW_EEESV_NS5_IJSC_SX_EEEEEEEEEEEvNS4_8identityENS5_IJNS4_28SM100_TMA_2SM_LOAD_MULTICASTES25_EEES23_vS24_EENS_8epilogue10collective18CollectiveEpilogueINS28_23Sm100TmaWarpSpecializedILi4ELi2ELi32ELb1ELb0EEEJNS5_IJSG_SG_SG_EEENS5_IJNSM_ISG_SC_EENSM_ISN_SC_EEEEENS_10bfloat16_tESL_S2H_SL_NS28_6fusion15FusionCallbacksIS2C_NS2I_17LinearCombinationIS2H_fS2H_fLNS_15FloatRoundStyleE2EEES2D_S2G_JEEENS4_5SM1004TMEM4LOAD26SM100_TMEM_LOAD_32dp32b32xENS4_13SM90_TMA_LOADENS1J_INS1K_ILi2ELi4ELi3EEENS1M_ILi16EEENSM_INS5_IJS1O_SN_EEES1U_EEEENS4_39AutoVectorizingCopyWithAssumedAlignmentILi128EEENS4_14SM90_TMA_STOREES2X_S2Z_S2Z_EEEvvEEEEvNT_6ParamsE)
        /*0008*/ 	.word	0x00000076


	//----- nvinfo : EIATTR_FRAME_SIZE
	.align		4
.L_19:
        /*000c*/ 	.byte	0x04, 0x11
        /*000e*/ 	.short	(.L_21 - .L_20)
	.align		4
.L_20:
        /*0010*/ 	.word	index@($__internal_2_$__cuda_sm10x_tcgen05_guardrail_trap_unallocated_columns_being_dealloced)
        /*0014*/ 	.word	0x00000000


	//----- nvinfo : EIATTR_FRAME_SIZE
	.align		4
.L_21:
        /*0018*/ 	.byte	0x04, 0x11
        /*001a*/ 	.short	(.L_23 - .L_22)
	.align		4
.L_22:
        /*001c*/ 	.word	index@($__internal_1_$__cuda_sm10x_tcgen05_guardrail_trap_phase_invalid_during_alloc)
        /*0020*/ 	.word	0x00000000


	//----- nvinfo : EIATTR_FRAME_SIZE
	.align		4
.L_23:
        /*0024*/ 	.byte	0x04, 0x11
        /*0026*/ 	.short	(.L_25 - .L_24)
	.align		4
.L_24:
        /*0028*/ 	.word	index@($__internal_0_$__cuda_sm10x_tcgen05_guardrail_trap_col_being_dealloced_not_returned_by_alloc)
        /*002c*/ 	.word	0x00000000


	//----- nvinfo : EIATTR_FRAME_SIZE
	.align		4
.L_25:
        /*0030*/ 	.byte	0x04, 0x11
        /*0032*/ 	.short	(.L_27 - .L_26)
	.align		4
.L_26:
        /*0034*/ 	.word	index@(_ZN7cutlass13device_kernelINS_4gemm6kernel13GemmUniversalIN4cute5tupleIJiiiiEEENS1_10collective13CollectiveMmaINS1_46MainloopSm100TmaUmmaWarpSpecializedBlockScaledILi7ELi2ELi2ENS5_IJNS4_1CILi4EEENSA_ILi1EEESC_EEEEENS5_IJNSA_ILi256EEENSA_ILi128EEESG_EEENS5_IJNS_12float_e5m2_tENS_13float_ue8m0_tEEEENS5_IJNS5_IJlSC_lEEENS4_6LayoutINS5_IJNS5_IJNS5_IJNSA_ILi32EEESB_EEEiEEESP_NS5_IJSC_iEEEEEENS5_IJNS5_IJNS5_IJNSA_ILi16EEESB_EEEiEEENS5_IJNS5_IJNSA_ILi0EEESC_EEENSA_ILi512EEEEEENS5_IJSV_iEEEEEEEEEEESK_S12_NS4_8TiledMMAINS4_8MMA_AtomIJNS4_27SM100_MMA_MXF8F6F4_2x1SM_SSISI_SI_fSJ_Li256ELi128ELNS4_4UMMA5MajorE0ELS17_0ELNS16_7ScaleInE0ELS18_0EEEEEENSM_INS5_IJSC_SC_SC_EEENS5_IJSV_SV_SV_EEEEENS5_IJNS4_10UnderscoreES1E_S1E_EEEEENS5_IJNS4_18SM100_TMA_2SM_LOADES1H_EEENS5_IJNS4_14ComposedLayoutINS4_7SwizzleILi3ELi4ELi3EEENS4_18smem_ptr_flag_bitsILi8EEENSM_INS5_IJNSA_ILi8EEESG_EEENS5_IJSG_SC_EEEEEEENSM_INS5_IJNS5_IJNS5_IJSO_SC_EEENS5_IJSN_SC_EEEEEESC_NS5_IJSB_SC_EEEEEENS5_IJNS5_IJNS5_IJST_SX_EEESW_EEESV_NS5_IJSC_SX_EEEEEEEEEEEvNS4_8identityENS5_IJNS4_28SM100_TMA_2SM_LOAD_MULTICASTES25_EEES23_vS24_EENS_8epilogue10collective18CollectiveEpilogueINS28_23Sm100TmaWarpSpecializedILi4ELi2ELi32ELb1ELb0EEEJNS5_IJSG_SG_SG_EEENS5_IJNSM_ISG_SC_EENSM_ISN_SC_EEEEENS_10bfloat16_tESL_S2H_SL_NS28_6fusion15FusionCallbacksIS2C_NS2I_17LinearCombinationIS2H_fS2H_fLNS_15FloatRoundStyleE2EEES2D_S2G_JEEENS4_5SM1004TMEM4LOAD26SM100_TMEM_LOAD_32dp32b32xENS4_13SM90_TMA_LOADENS1J_INS1K_ILi2ELi4ELi3EEENS1M_ILi16EEENSM_INS5_IJS1O_SN_EEES1U_EEEENS4_39AutoVectorizingCopyWithAssumedAlignmentILi128EEENS4_14SM90_TMA_STOREES2X_S2Z_S2Z_EEEvvEEEEvNT_6ParamsE)
        /*0038*/ 	.word	0x00000000


	//----- nvinfo : EIATTR_MIN_STACK_SIZE
	.align		4
.L_27:
        /*003c*/ 	.byte	0x04, 0x12
        /*003e*/ 	.short	(.L_29 - .L_28)
	.align		4
.L_28:
        /*0040*/ 	.word	index@(_ZN7cutlass13device_kernelINS_4gemm6kernel13GemmUniversalIN4cute5tupleIJiiiiEEENS1_10collective13CollectiveMmaINS1_46MainloopSm100TmaUmmaWarpSpecializedBlockScaledILi7ELi2ELi2ENS5_IJNS4_1CILi4EEENSA_ILi1EEESC_EEEEENS5_IJNSA_ILi256EEENSA_ILi128EEESG_EEENS5_IJNS_12float_e5m2_tENS_13float_ue8m0_tEEEENS5_IJNS5_IJlSC_lEEENS4_6LayoutINS5_IJNS5_IJNS5_IJNSA_ILi32EEESB_EEEiEEESP_NS5_IJSC_iEEEEEENS5_IJNS5_IJNS5_IJNSA_ILi16EEESB_EEEiEEENS5_IJNS5_IJNSA_ILi0EEESC_EEENSA_ILi512EEEEEENS5_IJSV_iEEEEEEEEEEESK_S12_NS4_8TiledMMAINS4_8MMA_AtomIJNS4_27SM100_MMA_MXF8F6F4_2x1SM_SSISI_SI_fSJ_Li256ELi128ELNS4_4UMMA5MajorE0ELS17_0ELNS16_7ScaleInE0ELS18_0EEEEEENSM_INS5_IJSC_SC_SC_EEENS5_IJSV_SV_SV_EEEEENS5_IJNS4_10UnderscoreES1E_S1E_EEEEENS5_IJNS4_18SM100_TMA_2SM_LOADES1H_EEENS5_IJNS4_14ComposedLayoutINS4_7SwizzleILi3ELi4ELi3EEENS4_18smem_ptr_flag_bitsILi8EEENSM_INS5_IJNSA_ILi8EEESG_EEENS5_IJSG_SC_EEEEEEENSM_INS5_IJNS5_IJNS5_IJSO_SC_EEENS5_IJSN_SC_EEEEEESC_NS5_IJSB_SC_EEEEEENS5_IJNS5_IJNS5_IJST_SX_EEESW_EEESV_NS5_IJSC_SX_EEEEEEEEEEEvNS4_8identityENS5_IJNS4_28SM100_TMA_2SM_LOAD_MULTICASTES25_EEES23_vS24_EENS_8epilogue10collective18CollectiveEpilogueINS28_23Sm100TmaWarpSpecializedILi4ELi2ELi32ELb1ELb0EEEJNS5_IJSG_SG_SG_EEENS5_IJNSM_ISG_SC_EENSM_ISN_SC_EEEEENS_10bfloat16_tESL_S2H_SL_NS28_6fusion15FusionCallbacksIS2C_NS2I_17LinearCombinationIS2H_fS2H_fLNS_15FloatRoundStyleE2EEES2D_S2G_JEEENS4_5SM1004TMEM4LOAD26SM100_TMEM_LOAD_32dp32b32xENS4_13SM90_TMA_LOADENS1J_INS1K_ILi2ELi4ELi3EEENS1M_ILi16EEENSM_INS5_IJS1O_SN_EEES1U_EEEENS4_39AutoVectorizingCopyWithAssumedAlignmentILi128EEENS4_14SM90_TMA_STOREES2X_S2Z_S2Z_EEEvvEEEEvNT_6ParamsE)
        /*0044*/ 	.word	0x00000000
.L_29:


//--------------------- .nv.compat                --------------------------
	.section	.nv.compat,"",@"SHT_CUDA_COMPAT_INFO"
	.align	4
        /*0000*/ 	.byte	0x02, 0x09, 0x01, 0x00, 0x02, 0x02, 0x02, 0x00, 0x02, 0x05, 0x05, 0x00, 0x03, 0x07, 0x01, 0x01
        /*0010*/ 	.byte	0x02, 0x03, 0x01, 0x00, 0x02, 0x06, 0x01, 0x00, 0x04, 0x0b, 0x08, 0x00, 0x09, 0x00, 0x00, 0x00
        /*0020*/ 	.byte	0x00, 0x00, 0x00, 0x00


//--------------------- .nv.info._ZN7cutlass13device_kernelINS_4gemm6kernel13GemmUniversalIN4cute5tupleIJiiiiEEENS1_10collective13CollectiveMmaINS1_46MainloopSm100TmaUmmaWarpSpecializedBlockScaledILi7ELi2ELi2ENS5_IJNS4_1CILi4EEENSA_ILi1EEESC_EEEEENS5_IJNSA_ILi256EEENSA_ILi128EEESG_EEENS5_IJNS_12float_e5m2_tENS_13float_ue8m0_tEEEENS5_IJNS5_IJlSC_lEEENS4_6LayoutINS5_IJNS5_IJNS5_IJNSA_ILi32EEESB_EEEiEEESP_NS5_IJSC_iEEEEEENS5_IJNS5_IJNS5_IJNSA_ILi16EEESB_EEEiEEENS5_IJNS5_IJNSA_ILi0EEESC_EEENSA_ILi512EEEEEENS5_IJSV_iEEEEEEEEEEESK_S12_NS4_8TiledMMAINS4_8MMA_AtomIJNS4_27SM100_MMA_MXF8F6F4_2x1SM_SSISI_SI_fSJ_Li256ELi128ELNS4_4UMMA5MajorE0ELS17_0ELNS16_7ScaleInE0ELS18_0EEEEEENSM_INS5_IJSC_SC_SC_EEENS5_IJSV_SV_SV_EEEEENS5_IJNS4_10UnderscoreES1E_S1E_EEEEENS5_IJNS4_18SM100_TMA_2SM_LOADES1H_EEENS5_IJNS4_14ComposedLayoutINS4_7SwizzleILi3ELi4ELi3EEENS4_18smem_ptr_flag_bitsILi8EEENSM_INS5_IJNSA_ILi8EEESG_EEENS5_IJSG_SC_EEEEEEENSM_INS5_IJNS5_IJNS5_IJSO_SC_EEENS5_IJSN_SC_EEEEEESC_NS5_IJSB_SC_EEEEEENS5_IJNS5_IJNS5_IJST_SX_EEESW_EEESV_NS5_IJSC_SX_EEEEEEEEEEEvNS4_8identityENS5_IJNS4_28SM100_TMA_2SM_LOAD_MULTICASTES25_EEES23_vS24_EENS_8epilogue10collective18CollectiveEpilogueINS28_23Sm100TmaWarpSpecializedILi4ELi2ELi32ELb1ELb0EEEJNS5_IJSG_SG_SG_EEENS5_IJNSM_ISG_SC_EENSM_ISN_SC_EEEEENS_10bfloat16_tESL_S2H_SL_NS28_6fusion15FusionCallbacksIS2C_NS2I_17LinearCombinationIS2H_fS2H_fLNS_15FloatRoundStyleE2EEES2D_S2G_JEEENS4_5SM1004TMEM4LOAD26SM100_TMEM_LOAD_32dp32b32xENS4_13SM90_TMA_LOADENS1J_INS1K_ILi2ELi4ELi3EEENS1M_ILi16EEENSM_INS5_IJS1O_SN_EEES1U_EEEENS4_39AutoVectorizingCopyWithAssumedAlignmentILi128EEENS4_14SM90_TMA_STOREES2X_S2Z_S2Z_EEEvvEEEEvNT_6ParamsE --------------------------
	.section	.nv.info._ZN7cutlass13device_kernelINS_4gemm6kernel13GemmUniversalIN4cute5tupleIJiiiiEEENS1_10collective13CollectiveMmaINS1_46MainloopSm100TmaUmmaWarpSpecializedBlockScaledILi7ELi2ELi2ENS5_IJNS4_1CILi4EEENSA_ILi1EEESC_EEEEENS5_IJNSA_ILi256EEENSA_ILi128EEESG_EEENS5_IJNS_12float_e5m2_tENS_13float_ue8m0_tEEEENS5_IJNS5_IJlSC_lEEENS4_6LayoutINS5_IJNS5_IJNS5_IJNSA_ILi32EEESB_EEEiEEESP_NS5_IJSC_iEEEEEENS5_IJNS5_IJNS5_IJNSA_ILi16EEESB_EEEiEEENS5_IJNS5_IJNSA_ILi0EEESC_EEENSA_ILi512EEEEEENS5_IJSV_iEEEEEEEEEEESK_S12_NS4_8TiledMMAINS4_8MMA_AtomIJNS4_27SM100_MMA_MXF8F6F4_2x1SM_SSISI_SI_fSJ_Li256ELi128ELNS4_4UMMA5MajorE0ELS17_0ELNS16_7ScaleInE0ELS18_0EEEEEENSM_INS5_IJSC_SC_SC_EEENS5_IJSV_SV_SV_EEEEENS5_IJNS4_10UnderscoreES1E_S1E_EEEEENS5_IJNS4_18SM100_TMA_2SM_LOADES1H_EEENS5_IJNS4_14ComposedLayoutINS4_7SwizzleILi3ELi4ELi3EEENS4_18smem_ptr_flag_bitsILi8EEENSM_INS5_IJNSA_ILi8EEESG_EEENS5_IJSG_SC_EEEEEEENSM_INS5_IJNS5_IJNS5_IJSO_SC_EEENS5_IJSN_SC_EEEEEESC_NS5_IJSB_SC_EEEEEENS5_IJNS5_IJNS5_IJST_SX_EEESW_EEESV_NS5_IJSC_SX_EEEEEEEEEEEvNS4_8identityENS5_IJNS4_28SM100_TMA_2SM_LOAD_MULTICASTES25_EEES23_vS24_EENS_8epilogue10collective18CollectiveEpilogueINS28_23Sm100TmaWarpSpecializedILi4ELi2ELi32ELb1ELb0EEEJNS5_IJSG_SG_SG_EEENS5_IJNSM_ISG_SC_EENSM_ISN_SC_EEEEENS_10bfloat16_tESL_S2H_SL_NS28_6fusion15FusionCallbacksIS2C_NS2I_17LinearCombinationIS2H_fS2H_fLNS_15FloatRoundStyleE2EEES2D_S2G_JEEENS4_5SM1004TMEM4LOAD26SM100_TMEM_LOAD_32dp32b32xENS4_13SM90_TMA_LOADENS1J_INS1K_ILi2ELi4ELi3EEENS1M_ILi16EEENSM_INS5_IJS1O_SN_EEES1U_EEEENS4_39AutoVectorizingCopyWithAssumedAlignmentILi128EEENS4_14SM90_TMA_STOREES2X_S2Z_S2Z_EEEvvEEEEvNT_6ParamsE,"",@"SHT_CUDA_INFO"
	.sectionflags	@""
	.align	4


	//----- nvinfo : EIATTR_CUDA_API_VERSION
	.align		4
        /*0000*/ 	.byte	0x04, 0x37
        /*0002*/ 	.short	(.L_31 - .L_30)
.L_30:
        /*0004*/ 	.word	0x00000082


	//----- nvinfo : EIATTR_KPARAM_INFO
	.align		4
.L_31:
        /*0008*/ 	.byte	0x04, 0x17
        /*000a*/ 	.short	(.L_33 - .L_32)
.L_32:
        /*000c*/ 	.word	0x00000000
        /*0010*/ 	.short	0x0000
        /*0012*/ 	.short	0x0000
        /*0014*/ 	.byte	0x00, 0xf0, 0x01, 0x30


	//----- nvinfo : EIATTR_AT_ENTRY_FRAGMENTS
	.align		4
.L_33:
        /*0018*/ 	.byte	0x04, 0x4f
        /*001a*/ 	.short	(.L_35 - .L_34)


	//   ....[0]....
.L_34:
        /*001c*/ 	.word	0x00000007


	//----- nvinfo : EIATTR_RESERVED_SMEM_USED
	.align		4
.L_35:
        /*0020*/ 	.byte	0x01, 0x41
	.zero		2


	//----- nvinfo : EIATTR_SPARSE_MMA_MASK
	.align		4
        /*0024*/ 	.byte	0x03, 0x50
        /*0026*/ 	.short	0x0000


	//----- nvinfo : EIATTR_TCGEN05_2CTA_USED
	.align		4
        /*0028*/ 	.byte	0x01, 0x52
	.zero		2


	//----- nvinfo : EIATTR_MAXREG_COUNT
	.align		4
        /*002c*/ 	.byte	0x03, 0x1b
        /*002e*/ 	.short	0x00ff


	//----- nvinfo : EIATTR_NUM_BARRIERS
	.align		4
        /*0030*/ 	.byte	0x02, 0x4c
        /*0032*/ 	.byte	0x07
	.zero		1


	//----- nvinfo : EIATTR_EXTERNS
	.align		4
        /*0034*/ 	.byte	0x04, 0x0f
        /*0036*/ 	.short	(.L_37 - .L_36)


	//   ....[0]....
	.align		4
.L_36:
        /*0038*/ 	.word	index@(__assertfail)


	//----- nvinfo : EIATTR_MERCURY_ISA_VERSION
	.align		4
.L_37:
        /*003c*/ 	.byte	0x03, 0x5f
        /*003e*/ 	.short	0x0101


	//----- nvinfo : EIATTR_INT_WARP_WIDE_INSTR_OFFSETS
	.align		4
        /*0040*/ 	.byte	0x04, 0x31
        /*0042*/ 	.short	(.L_39 - .L_38)


	//   ....[0]....
.L_38:
        /*0044*/ 	.word	0x00000e60


	//   ....[1]....
        /*0048*/ 	.word	0x00000f10


	//   ....[2]....
        /*004c*/ 	.word	0x00004a80


	//   ....[3]....
        /*0050*/ 	.word	0x00004aa0


	//   ....[4]....
        /*0054*/ 	.word	0x00004ad0


	//   ....[5]....
        /*0058*/ 	.word	0x000056d0


	//   ....[6]....
        /*005c*/ 	.word	0x00005730


	//   ....[7]....
        /*0060*/ 	.word	0x00005810


	//   ....[8]....
        /*0064*/ 	.word	0x00005890


	//   ....[9]....
        /*0068*/ 	.word	0x00005980


	//   ....[10]....
        /*006c*/ 	.word	0x00005a10


	//   ....[11]....
        /*0070*/ 	.word	0x00005b00


	//   ....[12]....
        /*0074*/ 	.word	0x00005bb0


	//----- nvinfo : EIATTR_COOP_GROUP_MASK_REGIDS
	.align		4
.L_39:
        /*0078*/ 	.byte	0x04, 0x29
        /*007a*/ 	.short	(.L_41 - .L_40)


	//   ....[0]....
.L_40:
        /*007c*/ 	.word	0xffffffff


	//   ....[1]....
        /*0080*/ 	.word	0xffffffff


	//   ....[2]....
        /*0084*/ 	.word	0xffffffff


	//   ....[3]....
        /*0088*/ 	.word	0xffffffff


	//   ....[4]....
        /*008c*/ 	.word	0xffffffff


	//   ....[5]....
        /*0090*/ 	.word	0xffffffff


	//   ....[6]....
        /*0094*/ 	.word	0xffffffff


	//   ....[7]....
        /*0098*/ 	.word	0xffffffff


	//   ....[8]....
        /*009c*/ 	.word	0xffffffff


	//   ....[9]....
        /*00a0*/ 	.word	0xffffffff


	//   ....[10]....
        /*00a4*/ 	.word	0xffffffff


	//   ....[11]....
        /*00a8*/ 	.word	0xffffffff


	//   ....[12]....
        /*00ac*/ 	.word	0xffffffff


	//   ....[13]....
        /*00b0*/ 	.word	0xffffffff


	//----- nvinfo : EIATTR_COOP_GROUP_INSTR_OFFSETS
	.align		4
.L_41:
        /*00b4*/ 	.byte	0x04, 0x28
        /*00b6*/ 	.short	(.L_43 - .L_42)


	//   ....[0]....
.L_42:
        /*00b8*/ 	.word	0x000000b0


	//   ....[1]....
        /*00bc*/ 	.word	0x00000580


	//   ....[2]....
        /*00c0*/ 	.word	0x000007b0


	//   ....[3]....
        /*00c4*/ 	.word	0x00000950


	//   ....[4]....
        /*00c8*/ 	.word	0x00000a50


	//   ....[5]....
        /*00cc*/ 	.word	0x00000bc0


	//   ....[6]....
        /*00d0*/ 	.word	0x00000d20


	//   ....[7]....
        /*00d4*/ 	.word	0x00000f80


	//   ....[8]....
        /*00d8*/ 	.word	0x000025f0


	//   ....[9]....
        /*00dc*/ 	.word	0x00003690


	//   ....[10]....
        /*00e0*/ 	.word	0x00003b60


	//   ....[11]....
        /*00e4*/ 	.word	0x00003b90


	//   ....[12]....
        /*00e8*/ 	.word	0x00004980


	//   ....[13]....
        /*00ec*/ 	.word	0x00004b90


	//----- nvinfo : EIATTR_VRC_CTA_INIT_COUNT
	.align		4
.L_43:
        /*00f0*/ 	.byte	0x02, 0x4a
        /*00f2*/ 	.byte	0x80
	.zero		1


	//----- nvinfo : EIATTR_SYSCALL_OFFSETS
	.align		4
        /*00f4*/ 	.byte	0x04, 0x46
        /*00f6*/ 	.short	(.L_45 - .L_44)


	//   ....[0]....
.L_44:
        /*00f8*/ 	.word	0x00006810


	//   ....[1]....
        /*00fc*/ 	.word	0x00006900


	//   ....[2]....
        /*0100*/ 	.word	0x000070a0


	//   ....[3]....
        /*0104*/ 	.word	0x00007d20


	//   ....[4]....
        /*0108*/ 	.word	0x00008980


	//   ....[5]....
        /*010c*/ 	.word	0x000095d0


	//----- nvinfo : EIATTR_MBARRIER_INSTR_OFFSETS
	.align		4
.L_45:
        /*0110*/ 	.byte	0x04, 0x39
        /*0112*/ 	.short	(.L_47 - .L_46)


	//   ....[0]....
.L_46:
        /*0114*/ 	.word	0x000006c0
        /*0118*/ 	.word	0x000000ff
        /*011c*/ 	.word	0x00000000
        /*0120*/ 	.short	0x0100
        /*0122*/ 	.byte	0x04
	.zero		1


	//   ....[1]....
        /*0124*/ 	.word	0x000006d0
        /*0128*/ 	.word	0x000000ff
        /*012c*/ 	.word	0x00000038
        /*0130*/ 	.short	0x0100
        /*0132*/ 	.byte	0x04
	.zero		1


	//   ....[2]....
        /*0134*/ 	.word	0x000006e0
        /*0138*/ 	.word	0x000000ff
        /*013c*/ 	.word	0x00000008
        /*0140*/ 	.short	0x0100
        /*0142*/ 	.byte	0x04
	.zero		1


	//   ....[3]....
        /*0144*/ 	.word	0x000006f0
        /*0148*/ 	.word	0x000000ff
        /*014c*/ 	.word	0x00000040
        /*0150*/ 	.short	0x0100
        /*0152*/ 	.byte	0x04
	.zero		1


	//   ....[4]....
        /*0154*/ 	.word	0x00000700
        /*0158*/ 	.word	0x000000ff
        /*015c*/ 	.word	0x00000010
        /*0160*/ 	.short	0x0100
        /*0162*/ 	.byte	0x04
	.zero		1


	//   ....[5]....
        /*0164*/ 	.word	0x00000710
        /*0168*/ 	.word	0x000000ff
        /*016c*/ 	.word	0x00000048
        /*0170*/ 	.short	0x0100
        /*0172*/ 	.byte	0x04
	.zero		1


	//   ....[6]....
        /*0174*/ 	.word	0x00000720
        /*0178*/ 	.word	0x000000ff
        /*017c*/ 	.word	0x00000018
        /*0180*/ 	.short	0x0100
        /*0182*/ 	.byte	0x04
	.zero		1


	//   ....[7]....
        /*0184*/ 	.word	0x00000730
        /*0188*/ 	.word	0x000000ff
        /*018c*/ 	.word	0x00000050
        /*0190*/ 	.short	0x0100
        /*0192*/ 	.byte	0x04
	.zero		1


	//   ....[8]....
        /*0194*/ 	.word	0x00000740
        /*0198*/ 	.word	0x000000ff
        /*019c*/ 	.word	0x00000020
        /*01a0*/ 	.short	0x0100
        /*01a2*/ 	.byte	0x04
	.zero		1


	//   ....[9]....
        /*01a4*/ 	.word	0x00000750
        /*01a8*/ 	.word	0x000000ff
        /*01ac*/ 	.word	0x00000058
        /*01b0*/ 	.short	0x0100
        /*01b2*/ 	.byte	0x04
	.zero		1


	//   ....[10]....
        /*01b4*/ 	.word	0x00000760
        /*01b8*/ 	.word	0x000000ff
        /*01bc*/ 	.word	0x00000028
        /*01c0*/ 	.short	0x0100
        /*01c2*/ 	.byte	0x04
	.zero		1


	//   ....[11]....
        /*01c4*/ 	.word	0x00000770
        /*01c8*/ 	.word	0x000000ff
        /*01cc*/ 	.word	0x00000060
        /*01d0*/ 	.short	0x0100
        /*01d2*/ 	.byte	0x04
	.zero		1


	//   ....[12]....
        /*01d4*/ 	.word	0x00000780
        /*01d8*/ 	.word	0x000000ff
        /*01dc*/ 	.word	0x00000030
        /*01e0*/ 	.short	0x0100
        /*01e2*/ 	.byte	0x04
	.zero		1


	//   ....[13]....
        /*01e4*/ 	.word	0x00000790
        /*01e8*/ 	.word	0x000000ff
        /*01ec*/ 	.word	0x00000068
        /*01f0*/ 	.short	0x0100
        /*01f2*/ 	.byte	0x04
	.zero		1


	//   ....[14]....
        /*01f4*/ 	.word	0x000008c0
        /*01f8*/ 	.word	0x000000ff
        /*01fc*/ 	.word	0x00000070
        /*0200*/ 	.short	0x0100
        /*0202*/ 	.byte	0x04
	.zero		1


	//   ....[15]....
        /*0204*/ 	.word	0x000008d0
        /*0208*/ 	.word	0x000000ff
        /*020c*/ 	.word	0x00000090
        /*0210*/ 	.short	0x0100
        /*0212*/ 	.byte	0x04
	.zero		1


	//   ....[16]....
        /*0214*/ 	.word	0x000008e0
        /*0218*/ 	.word	0x000000ff
        /*021c*/ 	.word	0x00000078
        /*0220*/ 	.short	0x0100
        /*0222*/ 	.byte	0x04
	.zero		1


	//   ....[17]....
        /*0224*/ 	.word	0x000008f0
        /*0228*/ 	.word	0x000000ff
        /*022c*/ 	.word	0x00000098
        /*0230*/ 	.short	0x0100
        /*0232*/ 	.byte	0x04
	.zero		1


	//   ....[18]....
        /*0234*/ 	.word	0x00000900
        /*0238*/ 	.word	0x000000ff
        /*023c*/ 	.word	0x00000080
        /*0240*/ 	.short	0x0100
        /*0242*/ 	.byte	0x04
	.zero		1


	//   ....[19]....
        /*0244*/ 	.word	0x00000910
        /*0248*/ 	.word	0x000000ff
        /*024c*/ 	.word	0x000000a0
        /*0250*/ 	.short	0x0100
        /*0252*/ 	.byte	0x04
	.zero		1


	//   ....[20]....
        /*0254*/ 	.word	0x00000920
        /*0258*/ 	.word	0x000000ff
        /*025c*/ 	.word	0x00000088
        /*0260*/ 	.short	0x0100
        /*0262*/ 	.byte	0x04
	.zero		1


	//   ....[21]....
        /*0264*/ 	.word	0x00000930
        /*0268*/ 	.word	0x000000ff
        /*026c*/ 	.word	0x000000a8
        /*0270*/ 	.short	0x0100
        /*0272*/ 	.byte	0x04
	.zero		1


	//   ....[22]....
        /*0274*/ 	.word	0x00000a20
        /*0278*/ 	.word	0x000000ff
        /*027c*/ 	.word	0x000000b0
        /*0280*/ 	.short	0x0100
        /*0282*/ 	.byte	0x06
	.zero		1


	//   ....[23]....
        /*0284*/ 	.word	0x00000a30
        /*0288*/ 	.word	0x000000ff
        /*028c*/ 	.word	0x000000b8
        /*0290*/ 	.short	0x0100
        /*0292*/ 	.byte	0x06
	.zero		1


	//   ....[24]....
        /*0294*/ 	.word	0x00000b70
        /*0298*/ 	.word	0x000000ff
        /*029c*/ 	.word	0x000000c0
        /*02a0*/ 	.short	0x0100
        /*02a2*/ 	.byte	0x06
	.zero		1


	//   ....[25]....
        /*02a4*/ 	.word	0x00000b80
        /*02a8*/ 	.word	0x000000ff
        /*02ac*/ 	.word	0x000000d0
        /*02b0*/ 	.short	0x0100
        /*02b2*/ 	.byte	0x06
	.zero		1


	//   ....[26]....
        /*02b4*/ 	.word	0x00000b90
        /*02b8*/ 	.word	0x000000ff
        /*02bc*/ 	.word	0x000000c8
        /*02c0*/ 	.short	0x0100
        /*02c2*/ 	.byte	0x06
	.zero		1


	//   ....[27]....
        /*02c4*/ 	.word	0x00000ba0
        /*02c8*/ 	.word	0x000000ff
        /*02cc*/ 	.word	0x000000d8
        /*02d0*/ 	.short	0x0100
        /*02d2*/ 	.byte	0x06
	.zero		1


	//   ....[28]....
        /*02d4*/ 	.word	0x00000cd0
        /*02d8*/ 	.word	0x000000ff
        /*02dc*/ 	.word	0x000000e0
        /*02e0*/ 	.short	0x0100
        /*02e2*/ 	.byte	0x04
	.zero		1


	//   ....[29]....
        /*02e4*/ 	.word	0x00000ce0
        /*02e8*/ 	.word	0x000000ff
        /*02ec*/ 	.word	0x000000f0
        /*02f0*/ 	.short	0x0100
        /*02f2*/ 	.byte	0x04
	.zero		1


	//   ....[30]....
        /*02f4*/ 	.word	0x00000cf0
        /*02f8*/ 	.word	0x000000ff
        /*02fc*/ 	.word	0x000000e8
        /*0300*/ 	.short	0x0100
        /*0302*/ 	.byte	0x04
	.zero		1


	//   ....[31]....
        /*0304*/ 	.word	0x00000d00
        /*0308*/ 	.word	0x000000ff
        /*030c*/ 	.word	0x000000f8
        /*0310*/ 	.short	0x0100
        /*0312*/ 	.byte	0x04
	.zero		1


	//   ....[32]....
        /*0314*/ 	.word	0x00000e00
        /*0318*/ 	.word	0x000000ff
        /*031c*/ 	.word	0x00000100
        /*0320*/ 	.short	0x0100
        /*0322*/ 	.byte	0x04
	.zero		1


	//   ....[33]....
        /*0324*/ 	.word	0x00000e10
        /*0328*/ 	.word	0x000000ff
        /*032c*/ 	.word	0x00000110
        /*0330*/ 	.short	0x0100
        /*0332*/ 	.byte	0x04
	.zero		1


	//   ....[34]....
        /*0334*/ 	.word	0x00000e20
        /*0338*/ 	.word	0x000000ff
        /*033c*/ 	.word	0x00000108
        /*0340*/ 	.short	0x0100
        /*0342*/ 	.byte	0x04
	.zero		1


	//   ....[35]....
        /*0344*/ 	.word	0x00000e30
        /*0348*/ 	.word	0x000000ff
        /*034c*/ 	.word	0x00000118
        /*0350*/ 	.short	0x0100
        /*0352*/ 	.byte	0x04
	.zero		1


	//   ....[36]....
        /*0354*/ 	.word	0x00000f30
        /*0358*/ 	.word	0x000000ff
        /*035c*/ 	.word	0x00000120
        /*0360*/ 	.short	0x0100
        /*0362*/ 	.byte	0x06
	.zero		1


	//   ....[37]....
        /*0364*/ 	.word	0x00001b50
        /*0368*/ 	.word	0x00000000
        /*036c*/ 	.word	0x00000110
        /*0370*/ 	.short	0x010a
        /*0372*/ 	.byte	0xff
	.zero		1


	//   ....[38]....
        /*0374*/ 	.word	0x00001b70
        /*0378*/ 	.word	0x00000000
        /*037c*/ 	.word	0x00000100
        /*0380*/ 	.short	0x0101
        /*0382*/ 	.byte	0xff
	.zero		1


	//   ....[39]....
        /*0384*/ 	.word	0x00001c10
        /*0388*/ 	.word	0x000000ff
        /*038c*/ 	.word	0x00000038
        /*0390*/ 	.short	0x010a
        /*0392*/ 	.byte	0x04
	.zero		1


	//   ....[40]....
        /*0394*/ 	.word	0x00001d20
        /*0398*/ 	.word	0x000000ff
        /*039c*/ 	.word	0x00000038
        /*03a0*/ 	.short	0x010a
        /*03a2*/ 	.byte	0x05
	.zero		1


	//   ....[41]....
        /*03a4*/ 	.word	0x00001e90
        /*03a8*/ 	.word	0x000000ff
        /*03ac*/ 	.word	0x00000038
        /*03b0*/ 	.short	0x010a
        /*03b2*/ 	.byte	0x06
	.zero		1


	//   ....[42]....
        /*03b4*/ 	.word	0x00002150
        /*03b8*/ 	.word	0x000000ff
        /*03bc*/ 	.word	0x000000b8
        /*03c0*/ 	.short	0x0101
        /*03c2*/ 	.byte	0x07
	.zero		1


	//   ....[43]....
        /*03c4*/ 	.word	0x00002170
        /*03c8*/ 	.word	0x000000ff
        /*03cc*/ 	.word	0x00000038
        /*03d0*/ 	.short	0x010a
        /*03d2*/ 	.byte	0x04
	.zero		1


	//   ....[44]....
        /*03d4*/ 	.word	0x000021f0
        /*03d8*/ 	.word	0x000000ff
        /*03dc*/ 	.word	0x00000038
        /*03e0*/ 	.short	0x010a
        /*03e2*/ 	.byte	0x06
	.zero		1


	//   ....[45]....
        /*03e4*/ 	.word	0x00002330
        /*03e8*/ 	.word	0x000000ff
        /*03ec*/ 	.word	0x00000038
        /*03f0*/ 	.short	0x010a
        /*03f2*/ 	.byte	0x04
	.zero		1


	//   ....[46]....
        /*03f4*/ 	.word	0x00002620
        /*03f8*/ 	.word	0x00000003
        /*03fc*/ 	.word	0x000000c0
        /*0400*/ 	.short	0x010a
        /*0402*/ 	.byte	0xff
	.zero		1


	//   ....[47]....
        /*0404*/ 	.word	0x00002770
        /*0408*/ 	.word	0x00000000
        /*040c*/ 	.word	0x00000000
        /*0410*/ 	.short	0x0101
        /*0412*/ 	.byte	0xff
	.zero		1


	//   ....[48]....
        /*0414*/ 	.word	0x00002d30
        /*0418*/ 	.word	0x000000ff
        /*041c*/ 	.word	0x00000000
        /*0420*/ 	.short	0x010a
        /*0422*/ 	.byte	0x04
	.zero		1


	//   ....[49]....
        /*0424*/ 	.word	0x00002dc0
        /*0428*/ 	.word	0x000000ff
        /*042c*/ 	.word	0x00000000
        /*0430*/ 	.short	0x010a
        /*0432*/ 	.byte	0x05
	.zero		1


	//   ....[50]....
        /*0434*/ 	.word	0x00002e50
        /*0438*/ 	.word	0x000000ff
        /*043c*/ 	.word	0x00000000
        /*0440*/ 	.short	0x010a
        /*0442*/ 	.byte	0x05
	.zero		1


	//   ....[51]....
        /*0444*/ 	.word	0x00002ee0
        /*0448*/ 	.word	0x000000ff
        /*044c*/ 	.word	0x00000000
        /*0450*/ 	.short	0x010a
        /*0452*/ 	.byte	0x05
	.zero		1


	//   ....[52]....
        /*0454*/ 	.word	0x00002f70
        /*0458*/ 	.word	0x000000ff
        /*045c*/ 	.word	0x00000000
        /*0460*/ 	.short	0x010a
        /*0462*/ 	.byte	0x05
	.zero		1


	//   ....[53]....
        /*0464*/ 	.word	0x00003000
        /*0468*/ 	.word	0x000000ff
        /*046c*/ 	.word	0x00000000
        /*0470*/ 	.short	0x010a
        /*0472*/ 	.byte	0x05
	.zero		1


	//   ....[54]....
        /*0474*/ 	.word	0x000030a0
        /*0478*/ 	.word	0x00000000
        /*047c*/ 	.word	0x00000000
        /*0480*/ 	.short	0x010a
        /*0482*/ 	.byte	0xff
	.zero		1


	//   ....[55]....
        /*0484*/ 	.word	0x000031e0
        /*0488*/ 	.word	0x00000000
        /*048c*/ 	.word	0x00000100
        /*0490*/ 	.short	0x010a
        /*0492*/ 	.byte	0xff
	.zero		1


	//   ....[56]....
        /*0494*/ 	.word	0x00003250
        /*0498*/ 	.word	0x00000004
        /*049c*/ 	.word	0x00000000
        /*04a0*/ 	.short	0x0101
        /*04a2*/ 	.byte	0xff
	.zero		1


	//   ....[57]....
        /*04a4*/ 	.word	0x00003270
        /*04a8*/ 	.word	0x000000ff
        /*04ac*/ 	.word	0x000000d0
        /*04b0*/ 	.short	0x010a
        /*04b2*/ 	.byte	0x04
	.zero		1


	//   ....[58]....
        /*04b4*/ 	.word	0x00003390
        /*04b8*/ 	.word	0x00000000
        /*04bc*/ 	.word	0x000000c0
        /*04c0*/ 	.short	0x010a
        /*04c2*/ 	.byte	0xff
	.zero		1


	//   ....[59]....
        /*04c4*/ 	.word	0x00003490
        /*04c8*/ 	.word	0x00000000
        /*04cc*/ 	.word	0x00000000
        /*04d0*/ 	.short	0x0101
        /*04d2*/ 	.byte	0xff
	.zero		1


	//   ....[60]....
        /*04d4*/ 	.word	0x00003520
        /*04d8*/ 	.word	0x000000ff
        /*04dc*/ 	.word	0x000000d0
        /*04e0*/ 	.short	0x0106
        /*04e2*/ 	.byte	0x04
	.zero		1


	//   ....[61]....
        /*04e4*/ 	.word	0x00003540
        /*04e8*/ 	.word	0x000000ff
        /*04ec*/ 	.word	0x000000d0
        /*04f0*/ 	.short	0x010a
        /*04f2*/ 	.byte	0x04
	.zero		1


	//   ....[62]....
        /*04f4*/ 	.word	0x000035d0
        /*04f8*/ 	.word	0x000000ff
        /*04fc*/ 	.word	0x000000d0
        /*0500*/ 	.short	0x0106
        /*0502*/ 	.byte	0x07
	.zero		1


	//   ....[63]....
        /*0504*/ 	.word	0x00003610
        /*0508*/ 	.word	0x00000000
        /*050c*/ 	.word	0x000000d0
        /*0510*/ 	.short	0x010a
        /*0512*/ 	.byte	0xff
	.zero		1


	//   ....[64]....
        /*0514*/ 	.word	0x00003860
        /*0518*/ 	.word	0x000000ff
        /*051c*/ 	.word	0x00000008
        /*0520*/ 	.short	0x010a
        /*0522*/ 	.byte	0x05
	.zero		1


	//   ....[65]....
        /*0524*/ 	.word	0x00003880
        /*0528*/ 	.word	0x000000ff
        /*052c*/ 	.word	0x00000008
        /*0530*/ 	.short	0x010a
        /*0532*/ 	.byte	0x05
	.zero		1


	//   ....[66]....
        /*0534*/ 	.word	0x00003a10
        /*0538*/ 	.word	0x000000ff
        /*053c*/ 	.word	0x00000008
        /*0540*/ 	.short	0x010a
        /*0542*/ 	.byte	0x05
	.zero		1


	//   ....[67]....
        /*0544*/ 	.word	0x00003a30
        /*0548*/ 	.word	0x000000ff
        /*054c*/ 	.word	0x00000008
        /*0550*/ 	.short	0x010a
        /*0552*/ 	.byte	0x05
	.zero		1


	//   ....[68]....
        /*0554*/ 	.word	0x00003af0
        /*0558*/ 	.word	0x000000ff
        /*055c*/ 	.word	0x00000000
        /*0560*/ 	.short	0x0101
        /*0562*/ 	.byte	0x04
	.zero		1


	//   ....[69]....
        /*0564*/ 	.word	0x000040b0
        /*0568*/ 	.word	0x00000000
        /*056c*/ 	.word	0x000000c0
        /*0570*/ 	.short	0x010a
        /*0572*/ 	.byte	0xff
	.zero		1


	//   ....[70]....
        /*0574*/ 	.word	0x00004170
        /*0578*/ 	.word	0x00000000
        /*057c*/ 	.word	0x00000000
        /*0580*/ 	.short	0x0101
        /*0582*/ 	.byte	0xff
	.zero		1


	//   ....[71]....
        /*0584*/ 	.word	0x00004230
        /*0588*/ 	.word	0x000000ff
        /*058c*/ 	.word	0x00000000
        /*0590*/ 	.short	0x010a
        /*0592*/ 	.byte	0x04
	.zero		1


	//   ....[72]....
        /*0594*/ 	.word	0x00004240
        /*0598*/ 	.word	0x000000ff
        /*059c*/ 	.word	0x000000f0
        /*05a0*/ 	.short	0x010a
        /*05a2*/ 	.byte	0x38
	.zero		1


	//   ....[73]....
        /*05a4*/ 	.word	0x000042f0
        /*05a8*/ 	.word	0x000000ff
        /*05ac*/ 	.word	0x00000000
        /*05b0*/ 	.short	0x010a
        /*05b2*/ 	.byte	0x07
	.zero		1


	//   ....[74]....
        /*05b4*/ 	.word	0x00004420
        /*05b8*/ 	.word	0x000000ff
        /*05bc*/ 	.word	0x00000000
        /*05c0*/ 	.short	0x010a
        /*05c2*/ 	.byte	0x04
	.zero		1


	//   ....[75]....
        /*05c4*/ 	.word	0x00004790
        /*05c8*/ 	.word	0x000000ff
        /*05cc*/ 	.word	0x00000000
        /*05d0*/ 	.short	0x010a
        /*05d2*/ 	.byte	0x04
	.zero		1


	//   ....[76]....
        /*05d4*/ 	.word	0x00004830
        /*05d8*/ 	.word	0x00000000
        /*05dc*/ 	.word	0x00000000
        /*05e0*/ 	.short	0x010a
        /*05e2*/ 	.byte	0xff
	.zero		1


	//   ....[77]....
        /*05e4*/ 	.word	0x00004870
        /*05e8*/ 	.word	0x00000000
        /*05ec*/ 	.word	0x00000000
        /*05f0*/ 	.short	0x010a
        /*05f2*/ 	.byte	0xff
	.zero		1


	//   ....[78]....
        /*05f4*/ 	.word	0x000048e0
        /*05f8*/ 	.word	0x000000ff
        /*05fc*/ 	.word	0x00000000
        /*0600*/ 	.short	0x0101
        /*0602*/ 	.byte	0x04
	.zero		1


	//   ....[79]....
        /*0604*/ 	.word	0x00004920
        /*0608*/ 	.word	0x000000ff
        /*060c*/ 	.word	0x00000120
        /*0610*/ 	.short	0x010a
        /*0612*/ 	.byte	0x1f
	.zero		1


	//   ....[80]....
        /*0614*/ 	.word	0x00004970
        /*0618*/ 	.word	0x000000ff
        /*061c*/ 	.word	0x00000000
        /*0620*/ 	.short	0x0101
        /*0622*/ 	.byte	0x04
	.zero		1


	//   ....[81]....
        /*0624*/ 	.word	0x00004e90
        /*0628*/ 	.word	0x00000008
        /*062c*/ 	.word	0x000000c0
        /*0630*/ 	.short	0x010a
        /*0632*/ 	.byte	0xff
	.zero		1


	//   ....[82]....
        /*0634*/ 	.word	0x00005000
        /*0638*/ 	.word	0x00000000
        /*063c*/ 	.word	0x00000000
        /*0640*/ 	.short	0x0101
        /*0642*/ 	.byte	0xff
	.zero		1


	//   ....[83]....
        /*0644*/ 	.word	0x000054e0
        /*0648*/ 	.word	0x000000ff
        /*064c*/ 	.word	0x000000b8
        /*0650*/ 	.short	0x010a
        /*0652*/ 	.byte	0x15
	.zero		1


	//   ....[84]....
        /*0654*/ 	.word	0x00005670
        /*0658*/ 	.word	0x000000ff
        /*065c*/ 	.word	0x00000090
        /*0660*/ 	.short	0x010a
        /*0662*/ 	.byte	0x15
	.zero		1


	//   ....[85]....
        /*0664*/ 	.word	0x000057c0
        /*0668*/ 	.word	0x000000ff
        /*066c*/ 	.word	0x00000070
        /*0670*/ 	.short	0x010b
        /*0672*/ 	.byte	0x15
	.zero		1


	//   ....[86]....
        /*0674*/ 	.word	0x000057d0
        /*0678*/ 	.word	0x000000ff
        /*067c*/ 	.word	0x00000000
        /*0680*/ 	.short	0x0101
        /*0682*/ 	.byte	0x32
	.zero		1


	//   ....[87]....
        /*0684*/ 	.word	0x000057e0
        /*0688*/ 	.word	0x000000ff
        /*068c*/ 	.word	0x00000098
        /*0690*/ 	.short	0x010a
        /*0692*/ 	.byte	0x15
	.zero		1


	//   ....[88]....
        /*0694*/ 	.word	0x00005930
        /*0698*/ 	.word	0x000000ff
        /*069c*/ 	.word	0x00000078
        /*06a0*/ 	.short	0x010b
        /*06a2*/ 	.byte	0x15
	.zero		1


	//   ....[89]....
        /*06a4*/ 	.word	0x00005940
        /*06a8*/ 	.word	0x000000ff
        /*06ac*/ 	.word	0x00000000
        /*06b0*/ 	.short	0x0101
        /*06b2*/ 	.byte	0x31
	.zero		1


	//   ....[90]....
        /*06b4*/ 	.word	0x00005950
        /*06b8*/ 	.word	0x000000ff
        /*06bc*/ 	.word	0x000000a0
        /*06c0*/ 	.short	0x010a
        /*06c2*/ 	.byte	0x15
	.zero		1


	//   ....[91]....
        /*06c4*/ 	.word	0x00005ab0
        /*06c8*/ 	.word	0x000000ff
        /*06cc*/ 	.word	0x00000080
        /*06d0*/ 	.short	0x010b
        /*06d2*/ 	.byte	0x15
	.zero		1


	//   ....[92]....
        /*06d4*/ 	.word	0x00005ac0
        /*06d8*/ 	.word	0x000000ff
        /*06dc*/ 	.word	0x00000000
        /*06e0*/ 	.short	0x0101
        /*06e2*/ 	.byte	0x30
	.zero		1


	//   ....[93]....
        /*06e4*/ 	.word	0x00005ad0
        /*06e8*/ 	.word	0x000000ff
        /*06ec*/ 	.word	0x000000a8
        /*06f0*/ 	.short	0x010a
        /*06f2*/ 	.byte	0x15
	.zero		1


	//   ....[94]....
        /*06f4*/ 	.word	0x00005cc0
        /*06f8*/ 	.word	0x000000ff
        /*06fc*/ 	.word	0x00000088
        /*0700*/ 	.short	0x010b
        /*0702*/ 	.byte	0x15
	.zero		1


	//   ....[95]....
        /*0704*/ 	.word	0x00005cd0
        /*0708*/ 	.word	0x000000ff
        /*070c*/ 	.word	0x00000000
        /*0710*/ 	.short	0x0101
        /*0712*/ 	.byte	0x2f
	.zero		1


	//   ....[96]....
        /*0714*/ 	.word	0x00005d10
        /*0718*/ 	.word	0x000000ff
        /*071c*/ 	.word	0x00000090
        /*0720*/ 	.short	0x010a
        /*0722*/ 	.byte	0x15
	.zero		1


	//   ....[97]....
        /*0724*/ 	.word	0x00005d30
        /*0728*/ 	.word	0x000000ff
        /*072c*/ 	.word	0x00000098
        /*0730*/ 	.short	0x010a
        /*0732*/ 	.byte	0x15
	.zero		1


	//   ....[98]....
        /*0734*/ 	.word	0x00005d50
        /*0738*/ 	.word	0x000000ff
        /*073c*/ 	.word	0x000000a0
        /*0740*/ 	.short	0x010a
        /*0742*/ 	.byte	0x15
	.zero		1


	//   ....[99]....
        /*0744*/ 	.word	0x00005d90
        /*0748*/ 	.word	0x00000000
        /*074c*/ 	.word	0x000000a8
        /*0750*/ 	.short	0x010a
        /*0752*/ 	.byte	0xff
	.zero		1


	//   ....[100]....
        /*0754*/ 	.word	0x000060a0
        /*0758*/ 	.word	0x00000003
        /*075c*/ 	.word	0x000000c0
        /*0760*/ 	.short	0x010a
        /*0762*/ 	.byte	0xff
	.zero		1


	//   ....[101]....
        /*0764*/ 	.word	0x00006220
        /*0768*/ 	.word	0x00000000
        /*076c*/ 	.word	0x00000000
        /*0770*/ 	.short	0x0101
        /*0772*/ 	.byte	0xff
	.zero		1


	//   ....[102]....
        /*0774*/ 	.word	0x00006d60
        /*0778*/ 	.word	0x000000ff
        /*077c*/ 	.word	0x00000070
        /*0780*/ 	.short	0x010a
        /*0782*/ 	.byte	0x2b
	.zero		1


	//   ....[103]....
        /*0784*/ 	.word	0x00006da0
        /*0788*/ 	.word	0x00000062
        /*078c*/ 	.word	0x000000e0
        /*0790*/ 	.short	0x010a
        /*0792*/ 	.byte	0xff
	.zero		1


	//   ....[104]....
        /*0794*/ 	.word	0x00006e90
        /*0798*/ 	.word	0x000000ff
        /*079c*/ 	.word	0x00000070
        /*07a0*/ 	.short	0x010a
        /*07a2*/ 	.byte	0x2b
	.zero		1


	//   ....[105]....
        /*07a4*/ 	.word	0x00006f80
        /*07a8*/ 	.word	0x00000062
        /*07ac*/ 	.word	0x000000e0
        /*07b0*/ 	.short	0x010a
        /*07b2*/ 	.byte	0xff
	.zero		1


	//   ....[106]....
        /*07b4*/ 	.word	0x00007a50
        /*07b8*/ 	.word	0x00000000
        /*07bc*/ 	.word	0x00000000
        /*07c0*/ 	.short	0x0101
        /*07c2*/ 	.byte	0xff
	.zero		1


	//   ....[107]....
        /*07c4*/ 	.word	0x00007a60
        /*07c8*/ 	.word	0x00000003
        /*07cc*/ 	.word	0x00000070
        /*07d0*/ 	.short	0x010a
        /*07d2*/ 	.byte	0xff
	.zero		1


	//   ....[108]....
        /*07d4*/ 	.word	0x00007b40
        /*07d8*/ 	.word	0x00000003
        /*07dc*/ 	.word	0x00000070
        /*07e0*/ 	.short	0x010a
        /*07e2*/ 	.byte	0xff
	.zero		1


	//   ....[109]....
        /*07e4*/ 	.word	0x000086b0
        /*07e8*/ 	.word	0x00000068
        /*07ec*/ 	.word	0x00000000
        /*07f0*/ 	.short	0x0101
        /*07f2*/ 	.byte	0xff
	.zero		1


	//   ....[110]....
        /*07f4*/ 	.word	0x000086d0
        /*07f8*/ 	.word	0x0000003e
        /*07fc*/ 	.word	0x00000070
        /*0800*/ 	.short	0x010a
        /*0802*/ 	.byte	0xff
	.zero		1


	//   ....[111]....
        /*0804*/ 	.word	0x000087a0
        /*0808*/ 	.word	0x0000003e
        /*080c*/ 	.word	0x00000070
        /*0810*/ 	.short	0x010a
        /*0812*/ 	.byte	0xff
	.zero		1


	//   ....[112]....
        /*0814*/ 	.word	0x00009300
        /*0818*/ 	.word	0x0000003e
        /*081c*/ 	.word	0x00000000
        /*0820*/ 	.short	0x0101
        /*0822*/ 	.byte	0xff
	.zero		1


	//   ....[113]....
        /*0824*/ 	.word	0x00009320
        /*0828*/ 	.word	0x0000003d
        /*082c*/ 	.word	0x00000070
        /*0830*/ 	.short	0x010a
        /*0832*/ 	.byte	0xff
	.zero		1


	//   ....[114]....
        /*0834*/ 	.word	0x000093f0
        /*0838*/ 	.word	0x0000003d
        /*083c*/ 	.word	0x00000070
        /*0840*/ 	.short	0x010a
        /*0842*/ 	.byte	0xff
	.zero		1


	//   ....[115]....
        /*0844*/ 	.word	0x000097e0
        /*0848*/ 	.word	0x00000062
        /*084c*/ 	.word	0x00000000
        /*0850*/ 	.short	0x0101
        /*0852*/ 	.byte	0xff
	.zero		1


	//   ....[116]....
        /*0854*/ 	.word	0x00009fa0
        /*0858*/ 	.word	0x00000002
        /*085c*/ 	.word	0x00000000
        /*0860*/ 	.short	0x0101
        /*0862*/ 	.byte	0xff
	.zero		1


	//   ....[117]....
        /*0864*/ 	.word	0x0000a250
        /*0868*/ 	.word	0x000000ff
        /*086c*/ 	.word	0x00000000
        /*0870*/ 	.short	0x0101
        /*0872*/ 	.byte	0x04
	.zero		1


	//   ....[118]....
        /*0874*/ 	.word	0x0000a270
        /*0878*/ 	.word	0x00000000
        /*087c*/ 	.word	0x00000110
        /*0880*/ 	.short	0x010a
        /*0882*/ 	.byte	0xff
	.zero		1


	//   ....[119]....
        /*0884*/ 	.word	0x0000a2d0
        /*0888*/ 	.word	0x00000000
        /*088c*/ 	.word	0x00000038
        /*0890*/ 	.short	0x010a
        /*0892*/ 	.byte	0xff
	.zero		1


	//   ....[120]....
        /*0894*/ 	.word	0x0000a330
        /*0898*/ 	.word	0x00000000
        /*089c*/ 	.word	0x00000038
        /*08a0*/ 	.short	0x010a
        /*08a2*/ 	.byte	0xff
	.zero		1


	//   ....[121]....
        /*08a4*/ 	.word	0x0000a380
        /*08a8*/ 	.word	0x00000003
        /*08ac*/ 	.word	0x000000c0
        /*08b0*/ 	.short	0x010a
        /*08b2*/ 	.byte	0xff
	.zero		1


	//   ....[122]....
        /*08b4*/ 	.word	0x0000a3e0
        /*08b8*/ 	.word	0x00000000
        /*08bc*/ 	.word	0x00000000
        /*08c0*/ 	.short	0x010a
        /*08c2*/ 	.byte	0xff
	.zero		1


	//   ....[123]....
        /*08c4*/ 	.word	0x0000a440
        /*08c8*/ 	.word	0x00000000
        /*08cc*/ 	.word	0x00000000
        /*08d0*/ 	.short	0x010a
        /*08d2*/ 	.byte	0xff
	.zero		1


	//   ....[124]....
        /*08d4*/ 	.word	0x0000a4a0
        /*08d8*/ 	.word	0x00000000
        /*08dc*/ 	.word	0x00000000
        /*08e0*/ 	.short	0x010a
        /*08e2*/ 	.byte	0xff
	.zero		1


	//   ....[125]....
        /*08e4*/ 	.word	0x0000a500
        /*08e8*/ 	.word	0x00000000
        /*08ec*/ 	.word	0x00000000
        /*08f0*/ 	.short	0x010a
        /*08f2*/ 	.byte	0xff
	.zero		1


	//   ....[126]....
        /*08f4*/ 	.word	0x0000a560
        /*08f8*/ 	.word	0x00000000
        /*08fc*/ 	.word	0x00000000
        /*0900*/ 	.short	0x010a
        /*0902*/ 	.byte	0xff
	.zero		1


	//   ....[127]....
        /*0904*/ 	.word	0x0000a5c0
        /*0908*/ 	.word	0x00000000
        /*090c*/ 	.word	0x00000000
        /*0910*/ 	.short	0x010a
        /*0912*/ 	.byte	0xff
	.zero		1


	//   ....[128]....
        /*0914*/ 	.word	0x0000a610
        /*0918*/ 	.word	0x00000000
        /*091c*/ 	.word	0x00000100
        /*0920*/ 	.short	0x010a
        /*0922*/ 	.byte	0xff
	.zero		1


	//   ....[129]....
        /*0924*/ 	.word	0x0000a670
        /*0928*/ 	.word	0x00000000
        /*092c*/ 	.word	0x000000d0
        /*0930*/ 	.short	0x010a
        /*0932*/ 	.byte	0xff
	.zero		1


	//   ....[130]....
        /*0934*/ 	.word	0x0000a6c0
        /*0938*/ 	.word	0x00000000
        /*093c*/ 	.word	0x000000c0
        /*0940*/ 	.short	0x010a
        /*0942*/ 	.byte	0xff
	.zero		1


	//   ....[131]....
        /*0944*/ 	.word	0x0000a720
        /*0948*/ 	.word	0x00000000
        /*094c*/ 	.word	0x000000d0
        /*0950*/ 	.short	0x010a
        /*0952*/ 	.byte	0xff
	.zero		1


	//   ....[132]....
        /*0954*/ 	.word	0x0000a780
        /*0958*/ 	.word	0x00000005
        /*095c*/ 	.word	0x00000008
        /*0960*/ 	.short	0x010a
        /*0962*/ 	.byte	0xff
	.zero		1


	//   ....[133]....
        /*0964*/ 	.word	0x0000a870
        /*0968*/ 	.word	0x00000003
        /*096c*/ 	.word	0x00000008
        /*0970*/ 	.short	0x010a
        /*0972*/ 	.byte	0xff
	.zero		1


	//   ....[134]....
        /*0974*/ 	.word	0x0000a8c0
        /*0978*/ 	.word	0x00000000
        /*097c*/ 	.word	0x000000c0
        /*0980*/ 	.short	0x010a
        /*0982*/ 	.byte	0xff
	.zero		1


	//   ....[135]....
        /*0984*/ 	.word	0x0000a920
        /*0988*/ 	.word	0x00000000
        /*098c*/ 	.word	0x000000f0
        /*0990*/ 	.short	0x010a
        /*0992*/ 	.byte	0xff
	.zero		1


	//   ....[136]....
        /*0994*/ 	.word	0x0000a980
        /*0998*/ 	.word	0x00000000
        /*099c*/ 	.word	0x00000000
        /*09a0*/ 	.short	0x010a
        /*09a2*/ 	.byte	0xff
	.zero		1


	//   ....[137]....
        /*09a4*/ 	.word	0x0000a9e0
        /*09a8*/ 	.word	0x00000000
        /*09ac*/ 	.word	0x00000000
        /*09b0*/ 	.short	0x010a
        /*09b2*/ 	.byte	0xff
	.zero		1


	//   ....[138]....
        /*09b4*/ 	.word	0x0000aa40
        /*09b8*/ 	.word	0x00000000
        /*09bc*/ 	.word	0x00000120
        /*09c0*/ 	.short	0x010a
        /*09c2*/ 	.byte	0xff
	.zero		1


	//   ....[139]....
        /*09c4*/ 	.word	0x0000aa90
        /*09c8*/ 	.word	0x00000008
        /*09cc*/ 	.word	0x000000c0
        /*09d0*/ 	.short	0x010a
        /*09d2*/ 	.byte	0xff
	.zero		1


	//   ....[140]....
        /*09d4*/ 	.word	0x0000aaf0
        /*09d8*/ 	.word	0x00000000
        /*09dc*/ 	.word	0x000000b8
        /*09e0*/ 	.short	0x010a
        /*09e2*/ 	.byte	0xff
	.zero		1


	//   ....[141]....
        /*09e4*/ 	.word	0x0000ab50
        /*09e8*/ 	.word	0x00000005
        /*09ec*/ 	.word	0x00000090
        /*09f0*/ 	.short	0x010a
        /*09f2*/ 	.byte	0xff
	.zero		1


	//   ....[142]....
        /*09f4*/ 	.word	0x0000abb0
        /*09f8*/ 	.word	0x00000005
        /*09fc*/ 	.word	0x00000098
        /*0a00*/ 	.short	0x010a
        /*0a02*/ 	.byte	0xff
	.zero		1


	//   ....[143]....
        /*0a04*/ 	.word	0x0000ac10
        /*0a08*/ 	.word	0x00000005
        /*0a0c*/ 	.word	0x000000a0
        /*0a10*/ 	.short	0x010a
        /*0a12*/ 	.byte	0xff
	.zero		1


	//   ....[144]....
        /*0a14*/ 	.word	0x0000ac70
        /*0a18*/ 	.word	0x00000005
        /*0a1c*/ 	.word	0x000000a8
        /*0a20*/ 	.short	0x010a
        /*0a22*/ 	.byte	0xff
	.zero		1


	//   ....[145]....
        /*0a24*/ 	.word	0x0000acd0
        /*0a28*/ 	.word	0x00000000
        /*0a2c*/ 	.word	0x00000090
        /*0a30*/ 	.short	0x010a
        /*0a32*/ 	.byte	0xff
	.zero		1


	//   ....[146]....
        /*0a34*/ 	.word	0x0000ad30
        /*0a38*/ 	.word	0x00000000
        /*0a3c*/ 	.word	0x00000098
        /*0a40*/ 	.short	0x010a
        /*0a42*/ 	.byte	0xff
	.zero		1


	//   ....[147]....
        /*0a44*/ 	.word	0x0000ad90
        /*0a48*/ 	.word	0x00000000
        /*0a4c*/ 	.word	0x000000a0
        /*0a50*/ 	.short	0x010a
        /*0a52*/ 	.byte	0xff
	.zero		1


	//   ....[148]....
        /*0a54*/ 	.word	0x0000ade0
        /*0a58*/ 	.word	0x00000003
        /*0a5c*/ 	.word	0x000000c0
        /*0a60*/ 	.short	0x010a
        /*0a62*/ 	.byte	0xff
	.zero		1


	//   ....[149]....
        /*0a64*/ 	.word	0x0000ae40
        /*0a68*/ 	.word	0x00000000
        /*0a6c*/ 	.word	0x00000070
        /*0a70*/ 	.short	0x010a
        /*0a72*/ 	.byte	0xff
	.zero		1


	//   ....[150]....
        /*0a74*/ 	.word	0x0000ae90
        /*0a78*/ 	.word	0x00000062
        /*0a7c*/ 	.word	0x000000e0
        /*0a80*/ 	.short	0x010a
        /*0a82*/ 	.byte	0xff
	.zero		1


	//   ....[151]....
        /*0a84*/ 	.word	0x0000aee0
        /*0a88*/ 	.word	0x00000003
        /*0a8c*/ 	.word	0x00000070
        /*0a90*/ 	.short	0x010a
        /*0a92*/ 	.byte	0xff
	.zero		1


	//   ....[152]....
        /*0a94*/ 	.word	0x0000af30
        /*0a98*/ 	.word	0x0000003e
        /*0a9c*/ 	.word	0x00000070
        /*0aa0*/ 	.short	0x010a
        /*0aa2*/ 	.byte	0xff
	.zero		1


	//   ....[153]....
        /*0aa4*/ 	.word	0x0000af80
        /*0aa8*/ 	.word	0x0000003d
        /*0aac*/ 	.word	0x00000070
        /*0ab0*/ 	.short	0x010a
        /*0ab2*/ 	.byte	0xff
	.zero		1


	//----- nvinfo : EIATTR_NUM_MBARRIERS
	.align		4
.L_47:
        /*0ab4*/ 	.byte	0x03, 0x38
        /*0ab6*/ 	.short	0x0025


	//----- nvinfo : EIATTR_EXIT_INSTR_OFFSETS
	.align		4
        /*0ab8*/ 	.byte	0x04, 0x1c
        /*0aba*/ 	.short	(.L_49 - .L_48)


	//   ....[0]....
.L_48:
        /*0abc*/ 	.word	0x000030d0


	//   ....[1]....
        /*0ac0*/ 	.word	0x000035e0


	//   ....[2]....
        /*0ac4*/ 	.word	0x00003640


	//   ....[3]....
        /*0ac8*/ 	.word	0x00004ba0


	//   ....[4]....
        /*0acc*/ 	.word	0x00005dc0


	//   ....[5]....
        /*0ad0*/ 	.word	0x00005e00


	//   ....[6]....
        /*0ad4*/ 	.word	0x0000a130


	//   ....[7]....
        /*0ad8*/ 	.word	0x0000a1b0


	//   ....[8]....
        /*0adc*/ 	.word	0x0000a1e0


	//   ....[9]....
        /*0ae0*/ 	.word	0x0000a260


	//----- nvinfo : EIATTR_MAX_THREADS
	.align		4
.L_49:
        /*0ae4*/ 	.byte	0x04, 0x05
        /*0ae6*/ 	.short	(.L_51 - .L_50)
.L_50:
        /*0ae8*/ 	.word	0x00000100
        /*0aec*/ 	.word	0x00000001
        /*0af0*/ 	.word	0x00000001


	//----- nvinfo : EIATTR_CRS_STACK_SIZE
	.align		4
.L_51:
        /*0af4*/ 	.byte	0x04, 0x1e
        /*0af6*/ 	.short	(.L_53 - .L_52)
.L_52:
        /*0af8*/ 	.word	0x00000000


	//----- nvinfo : EIATTR_CBANK_PARAM_SIZE
	.align		4
.L_53:
        /*0afc*/ 	.byte	0x03, 0x19
        /*0afe*/ 	.short	0x0c00


	//----- nvinfo : EIATTR_PARAM_CBANK
	.align		4
        /*0b00*/ 	.byte	0x04, 0x0a
        /*0b02*/ 	.short	(.L_55 - .L_54)
	.align		4
.L_54:
        /*0b04*/ 	.word	index@(.nv.constant0._ZN7cutlass13device_kernelINS_4gemm6kernel13GemmUniversalIN4cute5tupleIJiiiiEEENS1_10collective13CollectiveMmaINS1_46MainloopSm100TmaUmmaWarpSpecializedBlockScaledILi7ELi2ELi2ENS5_IJNS4_1CILi4EEENSA_ILi1EEESC_EEEEENS5_IJNSA_ILi256EEENSA_ILi128EEESG_EEENS5_IJNS_12float_e5m2_tENS_13float_ue8m0_tEEEENS5_IJNS5_IJlSC_lEEENS4_6LayoutINS5_IJNS5_IJNS5_IJNSA_ILi32EEESB_EEEiEEESP_NS5_IJSC_iEEEEEENS5_IJNS5_IJNS5_IJNSA_ILi16EEESB_EEEiEEENS5_IJNS5_IJNSA_ILi0EEESC_EEENSA_ILi512EEEEEENS5_IJSV_iEEEEEEEEEEESK_S12_NS4_8TiledMMAINS4_8MMA_AtomIJNS4_27SM100_MMA_MXF8F6F4_2x1SM_SSISI_SI_fSJ_Li256ELi128ELNS4_4UMMA5MajorE0ELS17_0ELNS16_7ScaleInE0ELS18_0EEEEEENSM_INS5_IJSC_SC_SC_EEENS5_IJSV_SV_SV_EEEEENS5_IJNS4_10UnderscoreES1E_S1E_EEEEENS5_IJNS4_18SM100_TMA_2SM_LOADES1H_EEENS5_IJNS4_14ComposedLayoutINS4_7SwizzleILi3ELi4ELi3EEENS4_18smem_ptr_flag_bitsILi8EEENSM_INS5_IJNSA_ILi8EEESG_EEENS5_IJSG_SC_EEEEEEENSM_INS5_IJNS5_IJNS5_IJSO_SC_EEENS5_IJSN_SC_EEEEEESC_NS5_IJSB_SC_EEEEEENS5_IJNS5_IJNS5_IJST_SX_EEESW_EEESV_NS5_IJSC_SX_EEEEEEEEEEEvNS4_8identityENS5_IJNS4_28SM100_TMA_2SM_LOAD_MULTICASTES25_EEES23_vS24_EENS_8epilogue10collective18CollectiveEpilogueINS28_23Sm100TmaWarpSpecializedILi4ELi2ELi32ELb1ELb0EEEJNS5_IJSG_SG_SG_EEENS5_IJNSM_ISG_SC_EENSM_ISN_SC_EEEEENS_10bfloat16_tESL_S2H_SL_NS28_6fusion15FusionCallbacksIS2C_NS2I_17LinearCombinationIS2H_fS2H_fLNS_15FloatRoundStyleE2EEES2D_S2G_JEEENS4_5SM1004TMEM4LOAD26SM100_TMEM_LOAD_32dp32b32xENS4_13SM90_TMA_LOADENS1J_INS1K_ILi2ELi4ELi3EEENS1M_ILi16EEENSM_INS5_IJS1O_SN_EEES1U_EEEENS4_39AutoVectorizingCopyWithAssumedAlignmentILi128EEENS4_14SM90_TMA_STOREES2X_S2Z_S2Z_EEEvvEEEEvNT_6ParamsE)
        /*0b08*/ 	.short	0x0380
        /*0b0a*/ 	.short	0x0c00


	//----- nvinfo : EIATTR_SW_WAR
	.align		4
.L_55:
        /*0b0c*/ 	.byte	0x04, 0x36
        /*0b0e*/ 	.short	(.L_57 - .L_56)
.L_56:
        /*0b10*/ 	.word	0x00000008
.L_57:


//--------------------- .nv.callgraph             --------------------------
	.section	.nv.callgraph,"",@"SHT_CUDA_CALLGRAPH"
	.align	4
	.sectionentsize	8
	.align		4
        /*0000*/ 	.word	0x00000000
	.align		4
        /*0004*/ 	.word	0xffffffff
	.align		4
        /*0008*/ 	.word	index@(_ZN7cutlass13device_kernelINS_4gemm6kernel13GemmUniversalIN4cute5tupleIJiiiiEEENS1_10collective13CollectiveMmaINS1_46MainloopSm100TmaUmmaWarpSpecializedBlockScaledILi7ELi2ELi2ENS5_IJNS4_1CILi4EEENSA_ILi1EEESC_EEEEENS5_IJNSA_ILi256EEENSA_ILi128EEESG_EEENS5_IJNS_12float_e5m2_tENS_13float_ue8m0_tEEEENS5_IJNS5_IJlSC_lEEENS4_6LayoutINS5_IJNS5_IJNS5_IJNSA_ILi32EEESB_EEEiEEESP_NS5_IJSC_iEEEEEENS5_IJNS5_IJNS5_IJNSA_ILi16EEESB_EEEiEEENS5_IJNS5_IJNSA_ILi0EEESC_EEENSA_ILi512EEEEEENS5_IJSV_iEEEEEEEEEEESK_S12_NS4_8TiledMMAINS4_8MMA_AtomIJNS4_27SM100_MMA_MXF8F6F4_2x1SM_SSISI_SI_fSJ_Li256ELi128ELNS4_4UMMA5MajorE0ELS17_0ELNS16_7ScaleInE0ELS18_0EEEEEENSM_INS5_IJSC_SC_SC_EEENS5_IJSV_SV_SV_EEEEENS5_IJNS4_10UnderscoreES1E_S1E_EEEEENS5_IJNS4_18SM100_TMA_2SM_LOADES1H_EEENS5_IJNS4_14ComposedLayoutINS4_7SwizzleILi3ELi4ELi3EEENS4_18smem_ptr_flag_bitsILi8EEENSM_INS5_IJNSA_ILi8EEESG_EEENS5_IJSG_SC_EEEEEEENSM_INS5_IJNS5_IJNS5_IJSO_SC_EEENS5_IJSN_SC_EEEEEESC_NS5_IJSB_SC_EEEEEENS5_IJNS5_IJNS5_IJST_SX_EEESW_EEESV_NS5_IJSC_SX_EEEEEEEEEEEvNS4_8identityENS5_IJNS4_28SM100_TMA_2SM_LOAD_MULTICASTES25_EEES23_vS24_EENS_8epilogue10collective18CollectiveEpilogueINS28_23Sm100TmaWarpSpecializedILi4ELi2ELi32ELb1ELb0EEEJNS5_IJSG_SG_SG_EEENS5_IJNSM_ISG_SC_EENSM_ISN_SC_EEEEENS_10bfloat16_tESL_S2H_SL_NS28_6fusion15FusionCallbacksIS2C_NS2I_17LinearCombinationIS2H_fS2H_fLNS_15FloatRoundStyleE2EEES2D_S2G_JEEENS4_5SM1004TMEM4LOAD26SM100_TMEM_LOAD_32dp32b32xENS4_13SM90_TMA_LOADENS1J_INS1K_ILi2ELi4ELi3EEENS1M_ILi16EEENSM_INS5_IJS1O_SN_EEES1U_EEEENS4_39AutoVectorizingCopyWithAssumedAlignmentILi128EEENS4_14SM90_TMA_STOREES2X_S2Z_S2Z_EEEvvEEEEvNT_6ParamsE)
	.align		4
        /*000c*/ 	.word	index@(__assertfail)
	.align		4
        /*0010*/ 	.word	0x00000000
	.align		4
        /*0014*/ 	.word	0xfffffffe
	.align		4
        /*0018*/ 	.word	0x00000000
	.align		4
        /*001c*/ 	.word	0xfffffffd
	.align		4
        /*0020*/ 	.word	0x00000000
	.align		4
        /*0024*/ 	.word	0xfffffffc


//--------------------- .nv.constant4             --------------------------
	.section	.nv.constant4,"a",@progbits
	.align	8
	.align		8
.nv.constant4:
        /*0000*/ 	.dword	__assertfail
	.align		8
        /*0008*/ 	.dword	__unnamed_1
	.align		8
        /*0010*/ 	.dword	__unnamed_2
	.align		8
        /*0018*/ 	.dword	_ZN40_INTERNAL_a0a2abaf_4_k_cu_dbceb474_406544cuda3std3__45__cpo5beginE
	.align		8
        /*0020*/ 	.dword	_ZN40_INTERNAL_a0a2abaf_4_k_cu_dbceb474_406544cuda3std3__45__cpo3endE
	.align		8
        /*0028*/ 	.dword	_ZN40_INTERNAL_a0a2abaf_4_k_cu_dbceb474_406544cuda3std3__45__cpo6cbeginE
	.align		8
        /*0030*/ 	.dword	_ZN40_INTERNAL_a0a2abaf_4_k_cu_dbceb474_406544cuda3std3__45__cpo4cendE
	.align		8
        /*0038*/ 	.dword	_ZN40_INTERNAL_a0a2abaf_4_k_cu_dbceb474_406544cuda3std3__442_GLOBAL__N__a0a2abaf_4_k_cu_dbceb474_406546ignoreE
	.align		8
        /*0040*/ 	.dword	_ZN40_INTERNAL_a0a2abaf_4_k_cu_dbceb474_406544cuda3std3__419piecewise_constructE
	.align		8
        /*0048*/ 	.dword	_ZN40_INTERNAL_a0a2abaf_4_k_cu_dbceb474_406544cuda3std3__48in_placeE
	.align		8
        /*0050*/ 	.dword	_ZN40_INTERNAL_a0a2abaf_4_k_cu_dbceb474_406544cuda3std6ranges3__45__cpo4swapE
	.align		8
        /*0058*/ 	.dword	_ZN40_INTERNAL_a0a2abaf_4_k_cu_dbceb474_406544cuda3std6ranges3__45__cpo9iter_moveE
	.align		8
        /*0060*/ 	.dword	_ZN40_INTERNAL_a0a2abaf_4_k_cu_dbceb474_406544cute7productE
	.align		8
        /*0068*/ 	.dword	_ZN40_INTERNAL_a0a2abaf_4_k_cu_dbceb474_406544cute1_E
	.align		8
        /*0070*/ 	.dword	$str$25
	.align		8
        /*0078*/ 	.dword	$str$26
	.align		8
        /*0080*/ 	.dword	$str$27
	.align		8
        /*0088*/ 	.dword	$str$28


//--------------------- .text._ZN7cutlass13device_kernelINS_4gemm6kernel13GemmUniversalIN4cute5tupleIJiiiiEEENS1_10collective13CollectiveMmaINS1_46MainloopSm100TmaUmmaWarpSpecializedBlockScaledILi7ELi2ELi2ENS5_IJNS4_1CILi4EEENSA_ILi1EEESC_EEEEENS5_IJNSA_ILi256EEENSA_ILi128EEESG_EEENS5_IJNS_12float_e5m2_tENS_13float_ue8m0_tEEEENS5_IJNS5_IJlSC_lEEENS4_6LayoutINS5_IJNS5_IJNS5_IJNSA_ILi32EEESB_EEEiEEESP_NS5_IJSC_iEEEEEENS5_IJNS5_IJNS5_IJNSA_ILi16EEESB_EEEiEEENS5_IJNS5_IJNSA_ILi0EEESC_EEENSA_ILi512EEEEEENS5_IJSV_iEEEEEEEEEEESK_S12_NS4_8TiledMMAINS4_8MMA_AtomIJNS4_27SM100_MMA_MXF8F6F4_2x1SM_SSISI_SI_fSJ_Li256ELi128ELNS4_4UMMA5MajorE0ELS17_0ELNS16_7ScaleInE0ELS18_0EEEEEENSM_INS5_IJSC_SC_SC_EEENS5_IJSV_SV_SV_EEEEENS5_IJNS4_10UnderscoreES1E_S1E_EEEEENS5_IJNS4_18SM100_TMA_2SM_LOADES1H_EEENS5_IJNS4_14ComposedLayoutINS4_7SwizzleILi3ELi4ELi3EEENS4_18smem_ptr_flag_bitsILi8EEENSM_INS5_IJNSA_ILi8EEESG_EEENS5_IJSG_SC_EEEEEEENSM_INS5_IJNS5_IJNS5_IJSO_SC_EEENS5_IJSN_SC_EEEEEESC_NS5_IJSB_SC_EEEEEENS5_IJNS5_IJNS5_IJST_SX_EEESW_EEESV_NS5_IJSC_SX_EEEEEEEEEEEvNS4_8identityENS5_IJNS4_28SM100_TMA_2SM_LOAD_MULTICASTES25_EEES23_vS24_EENS_8epilogue10collective18CollectiveEpilogueINS28_23Sm100TmaWarpSpecializedILi4ELi2ELi32ELb1ELb0EEEJNS5_IJSG_SG_SG_EEENS5_IJNSM_ISG_SC_EENSM_ISN_SC_EEEEENS_10bfloat16_tESL_S2H_SL_NS28_6fusion15FusionCallbacksIS2C_NS2I_17LinearCombinationIS2H_fS2H_fLNS_15FloatRoundStyleE2EEES2D_S2G_JEEENS4_5SM1004TMEM4LOAD26SM100_TMEM_LOAD_32dp32b32xENS4_13SM90_TMA_LOADENS1J_INS1K_ILi2ELi4ELi3EEENS1M_ILi16EEENSM_INS5_IJS1O_SN_EEES1U_EEEENS4_39AutoVectorizingCopyWithAssumedAlignmentILi128EEENS4_14SM90_TMA_STOREES2X_S2Z_S2Z_EEEvvEEEEvNT_6ParamsE --------------------------
	.section	.text._ZN7cutlass13device_kernelINS_4gemm6kernel13GemmUniversalIN4cute5tupleIJiiiiEEENS1_10collective13CollectiveMmaINS1_46MainloopSm100TmaUmmaWarpSpecializedBlockScaledILi7ELi2ELi2ENS5_IJNS4_1CILi4EEENSA_ILi1EEESC_EEEEENS5_IJNSA_ILi256EEENSA_ILi128EEESG_EEENS5_IJNS_12float_e5m2_tENS_13float_ue8m0_tEEEENS5_IJNS5_IJlSC_lEEENS4_6LayoutINS5_IJNS5_IJNS5_IJNSA_ILi32EEESB_EEEiEEESP_NS5_IJSC_iEEEEEENS5_IJNS5_IJNS5_IJNSA_ILi16EEESB_EEEiEEENS5_IJNS5_IJNSA_ILi0EEESC_EEENSA_ILi512EEEEEENS5_IJSV_iEEEEEEEEEEESK_S12_NS4_8TiledMMAINS4_8MMA_AtomIJNS4_27SM100_MMA_MXF8F6F4_2x1SM_SSISI_SI_fSJ_Li256ELi128ELNS4_4UMMA5MajorE0ELS17_0ELNS16_7ScaleInE0ELS18_0EEEEEENSM_INS5_IJSC_SC_SC_EEENS5_IJSV_SV_SV_EEEEENS5_IJNS4_10UnderscoreES1E_S1E_EEEEENS5_IJNS4_18SM100_TMA_2SM_LOADES1H_EEENS5_IJNS4_14ComposedLayoutINS4_7SwizzleILi3ELi4ELi3EEENS4_18smem_ptr_flag_bitsILi8EEENSM_INS5_IJNSA_ILi8EEESG_EEENS5_IJSG_SC_EEEEEEENSM_INS5_IJNS5_IJNS5_IJSO_SC_EEENS5_IJSN_SC_EEEEEESC_NS5_IJSB_SC_EEEEEENS5_IJNS5_IJNS5_IJST_SX_EEESW_EEESV_NS5_IJSC_SX_EEEEEEEEEEEvNS4_8identityENS5_IJNS4_28SM100_TMA_2SM_LOAD_MULTICASTES25_EEES23_vS24_EENS_8epilogue10collective18CollectiveEpilogueINS28_23Sm100TmaWarpSpecializedILi4ELi2ELi32ELb1ELb0EEEJNS5_IJSG_SG_SG_EEENS5_IJNSM_ISG_SC_EENSM_ISN_SC_EEEEENS_10bfloat16_tESL_S2H_SL_NS28_6fusion15FusionCallbacksIS2C_NS2I_17LinearCombinationIS2H_fS2H_fLNS_15FloatRoundStyleE2EEES2D_S2G_JEEENS4_5SM1004TMEM4LOAD26SM100_TMEM_LOAD_32dp32b32xENS4_13SM90_TMA_LOADENS1J_INS1K_ILi2ELi4ELi3EEENS1M_ILi16EEENSM_INS5_IJS1O_SN_EEES1U_EEEENS4_39AutoVectorizingCopyWithAssumedAlignmentILi128EEENS4_14SM90_TMA_STOREES2X_S2Z_S2Z_EEEvvEEEEvNT_6ParamsE,"ax",@progbits
	.align	128
.text._ZN7cutlass13device_kernelINS_4gemm6kernel13GemmUniversalIN4cute5tupleIJiiiiEEENS1_10collective13CollectiveMmaINS1_46MainloopSm100TmaUmmaWarpSpecializedBlockScaledILi7ELi2ELi2ENS5_IJNS4_1CILi4EEENSA_ILi1EEESC_EEEEENS5_IJNSA_ILi256EEENSA_ILi128EEESG_EEENS5_IJNS_12float_e5m2_tENS_13float_ue8m0_tEEEENS5_IJNS5_IJlSC_lEEENS4_6LayoutINS5_IJNS5_IJNS5_IJNSA_ILi32EEESB_EEEiEEESP_NS5_IJSC_iEEEEEENS5_IJNS5_IJNS5_IJNSA_ILi16EEESB_EEEiEEENS5_IJNS5_IJNSA_ILi0EEESC_EEENSA_ILi512EEEEEENS5_IJSV_iEEEEEEEEEEESK_S12_NS4_8TiledMMAINS4_8MMA_AtomIJNS4_27SM100_MMA_MXF8F6F4_2x1SM_SSISI_SI_fSJ_Li256ELi128ELNS4_4UMMA5MajorE0ELS17_0ELNS16_7ScaleInE0ELS18_0EEEEEENSM_INS5_IJSC_SC_SC_EEENS5_IJSV_SV_SV_EEEEENS5_IJNS4_10UnderscoreES1E_S1E_EEEEENS5_IJNS4_18SM100_TMA_2SM_LOADES1H_EEENS5_IJNS4_14ComposedLayoutINS4_7SwizzleILi3ELi4ELi3EEENS4_18smem_ptr_flag_bitsILi8EEENSM_INS5_IJNSA_ILi8EEESG_EEENS5_IJSG_SC_EEEEEEENSM_INS5_IJNS5_IJNS5_IJSO_SC_EEENS5_IJSN_SC_EEEEEESC_NS5_IJSB_SC_EEEEEENS5_IJNS5_IJNS5_IJST_SX_EEESW_EEESV_NS5_IJSC_SX_EEEEEEEEEEEvNS4_8identityENS5_IJNS4_28SM100_TMA_2SM_LOAD_MULTICASTES25_EEES23_vS24_EENS_8epilogue10collective18CollectiveEpilogueINS28_23Sm100TmaWarpSpecializedILi4ELi2ELi32ELb1ELb0EEEJNS5_IJSG_SG_SG_EEENS5_IJNSM_ISG_SC_EENSM_ISN_SC_EEEEENS_10bfloat16_tESL_S2H_SL_NS28_6fusion15FusionCallbacksIS2C_NS2I_17LinearCombinationIS2H_fS2H_fLNS_15FloatRoundStyleE2EEES2D_S2G_JEEENS4_5SM1004TMEM4LOAD26SM100_TMEM_LOAD_32dp32b32xENS4_13SM90_TMA_LOADENS1J_INS1K_ILi2ELi4ELi3EEENS1M_ILi16EEENSM_INS5_IJS1O_SN_EEES1U_EEEENS4_39AutoVectorizingCopyWithAssumedAlignmentILi128EEENS4_14SM90_TMA_STOREES2X_S2Z_S2Z_EEEvvEEEEvNT_6ParamsE:
        .type           _ZN7cutlass13device_kernelINS_4gemm6kernel13GemmUniversalIN4cute5tupleIJiiiiEEENS1_10collective13CollectiveMmaINS1_46MainloopSm100TmaUmmaWarpSpecializedBlockScaledILi7ELi2ELi2ENS5_IJNS4_1CILi4EEENSA_ILi1EEESC_EEEEENS5_IJNSA_ILi256EEENSA_ILi128EEESG_EEENS5_IJNS_12float_e5m2_tENS_13float_ue8m0_tEEEENS5_IJNS5_IJlSC_lEEENS4_6LayoutINS5_IJNS5_IJNS5_IJNSA_ILi32EEESB_EEEiEEESP_NS5_IJSC_iEEEEEENS5_IJNS5_IJNS5_IJNSA_ILi16EEESB_EEEiEEENS5_IJNS5_IJNSA_ILi0EEESC_EEENSA_ILi512EEEEEENS5_IJSV_iEEEEEEEEEEESK_S12_NS4_8TiledMMAINS4_8MMA_AtomIJNS4_27SM100_MMA_MXF8F6F4_2x1SM_SSISI_SI_fSJ_Li256ELi128ELNS4_4UMMA5MajorE0ELS17_0ELNS16_7ScaleInE0ELS18_0EEEEEENSM_INS5_IJSC_SC_SC_EEENS5_IJSV_SV_SV_EEEEENS5_IJNS4_10UnderscoreES1E_S1E_EEEEENS5_IJNS4_18SM100_TMA_2SM_LOADES1H_EEENS5_IJNS4_14ComposedLayoutINS4_7SwizzleILi3ELi4ELi3EEENS4_18smem_ptr_flag_bitsILi8EEENSM_INS5_IJNSA_ILi8EEESG_EEENS5_IJSG_SC_EEEEEEENSM_INS5_IJNS5_IJNS5_IJSO_SC_EEENS5_IJSN_SC_EEEEEESC_NS5_IJSB_SC_EEEEEENS5_IJNS5_IJNS5_IJST_SX_EEESW_EEESV_NS5_IJSC_SX_EEEEEEEEEEEvNS4_8identityENS5_IJNS4_28SM100_TMA_2SM_LOAD_MULTICASTES25_EEES23_vS24_EENS_8epilogue10collective18CollectiveEpilogueINS28_23Sm100TmaWarpSpecializedILi4ELi2ELi32ELb1ELb0EEEJNS5_IJSG_SG_SG_EEENS5_IJNSM_ISG_SC_EENSM_ISN_SC_EEEEENS_10bfloat16_tESL_S2H_SL_NS28_6fusion15FusionCallbacksIS2C_NS2I_17LinearCombinationIS2H_fS2H_fLNS_15FloatRoundStyleE2EEES2D_S2G_JEEENS4_5SM1004TMEM4LOAD26SM100_TMEM_LOAD_32dp32b32xENS4_13SM90_TMA_LOADENS1J_INS1K_ILi2ELi4ELi3EEENS1M_ILi16EEENSM_INS5_IJS1O_SN_EEES1U_EEEENS4_39AutoVectorizingCopyWithAssumedAlignmentILi128EEENS4_14SM90_TMA_STOREES2X_S2Z_S2Z_EEEvvEEEEvNT_6ParamsE,@function
        .size           _ZN7cutlass13device_kernelINS_4gemm6kernel13GemmUniversalIN4cute5tupleIJiiiiEEENS1_10collective13CollectiveMmaINS1_46MainloopSm100TmaUmmaWarpSpecializedBlockScaledILi7ELi2ELi2ENS5_IJNS4_1CILi4EEENSA_ILi1EEESC_EEEEENS5_IJNSA_ILi256EEENSA_ILi128EEESG_EEENS5_IJNS_12float_e5m2_tENS_13float_ue8m0_tEEEENS5_IJNS5_IJlSC_lEEENS4_6LayoutINS5_IJNS5_IJNS5_IJNSA_ILi32EEESB_EEEiEEESP_NS5_IJSC_iEEEEEENS5_IJNS5_IJNS5_IJNSA_ILi16EEESB_EEEiEEENS5_IJNS5_IJNSA_ILi0EEESC_EEENSA_ILi512EEEEEENS5_IJSV_iEEEEEEEEEEESK_S12_NS4_8TiledMMAINS4_8MMA_AtomIJNS4_27SM100_MMA_MXF8F6F4_2x1SM_SSISI_SI_fSJ_Li256ELi128ELNS4_4UMMA5MajorE0ELS17_0ELNS16_7ScaleInE0ELS18_0EEEEEENSM_INS5_IJSC_SC_SC_EEENS5_IJSV_SV_SV_EEEEENS5_IJNS4_10UnderscoreES1E_S1E_EEEEENS5_IJNS4_18SM100_TMA_2SM_LOADES1H_EEENS5_IJNS4_14ComposedLayoutINS4_7SwizzleILi3ELi4ELi3EEENS4_18smem_ptr_flag_bitsILi8EEENSM_INS5_IJNSA_ILi8EEESG_EEENS5_IJSG_SC_EEEEEEENSM_INS5_IJNS5_IJNS5_IJSO_SC_EEENS5_IJSN_SC_EEEEEESC_NS5_IJSB_SC_EEEEEENS5_IJNS5_IJNS5_IJST_SX_EEESW_EEESV_NS5_IJSC_SX_EEEEEEEEEEEvNS4_8identityENS5_IJNS4_28SM100_TMA_2SM_LOAD_MULTICASTES25_EEES23_vS24_EENS_8epilogue10collective18CollectiveEpilogueINS28_23Sm100TmaWarpSpecializedILi4ELi2ELi32ELb1ELb0EEEJNS5_IJSG_SG_SG_EEENS5_IJNSM_ISG_SC_EENSM_ISN_SC_EEEEENS_10bfloat16_tESL_S2H_SL_NS28_6fusion15FusionCallbacksIS2C_NS2I_17LinearCombinationIS2H_fS2H_fLNS_15FloatRoundStyleE2EEES2D_S2G_JEEENS4_5SM1004TMEM4LOAD26SM100_TMEM_LOAD_32dp32b32xENS4_13SM90_TMA_LOADENS1J_INS1K_ILi2ELi4ELi3EEENS1M_ILi16EEENSM_INS5_IJS1O_SN_EEES1U_EEEENS4_39AutoVectorizingCopyWithAssumedAlignmentILi128EEENS4_14SM90_TMA_STOREES2X_S2Z_S2Z_EEEvvEEEEvNT_6ParamsE,(.L_x_204 - _ZN7cutlass13device_kernelINS_4gemm6kernel13GemmUniversalIN4cute5tupleIJiiiiEEENS1_10collective13CollectiveMmaINS1_46MainloopSm100TmaUmmaWarpSpecializedBlockScaledILi7ELi2ELi2ENS5_IJNS4_1CILi4EEENSA_ILi1EEESC_EEEEENS5_IJNSA_ILi256EEENSA_ILi128EEESG_EEENS5_IJNS_12float_e5m2_tENS_13float_ue8m0_tEEEENS5_IJNS5_IJlSC_lEEENS4_6LayoutINS5_IJNS5_IJNS5_IJNSA_ILi32EEESB_EEEiEEESP_NS5_IJSC_iEEEEEENS5_IJNS5_IJNS5_IJNSA_ILi16EEESB_EEEiEEENS5_IJNS5_IJNSA_ILi0EEESC_EEENSA_ILi512EEEEEENS5_IJSV_iEEEEEEEEEEESK_S12_NS4_8TiledMMAINS4_8MMA_AtomIJNS4_27SM100_MMA_MXF8F6F4_2x1SM_SSISI_SI_fSJ_Li256ELi128ELNS4_4UMMA5MajorE0ELS17_0ELNS16_7ScaleInE0ELS18_0EEEEEENSM_INS5_IJSC_SC_SC_EEENS5_IJSV_SV_SV_EEEEENS5_IJNS4_10UnderscoreES1E_S1E_EEEEENS5_IJNS4_18SM100_TMA_2SM_LOADES1H_EEENS5_IJNS4_14ComposedLayoutINS4_7SwizzleILi3ELi4ELi3EEENS4_18smem_ptr_flag_bitsILi8EEENSM_INS5_IJNSA_ILi8EEESG_EEENS5_IJSG_SC_EEEEEEENSM_INS5_IJNS5_IJNS5_IJSO_SC_EEENS5_IJSN_SC_EEEEEESC_NS5_IJSB_SC_EEEEEENS5_IJNS5_IJNS5_IJST_SX_EEESW_EEESV_NS5_IJSC_SX_EEEEEEEEEEEvNS4_8identityENS5_IJNS4_28SM100_TMA_2SM_LOAD_MULTICASTES25_EEES23_vS24_EENS_8epilogue10collective18CollectiveEpilogueINS28_23Sm100TmaWarpSpecializedILi4ELi2ELi32ELb1ELb0EEEJNS5_IJSG_SG_SG_EEENS5_IJNSM_ISG_SC_EENSM_ISN_SC_EEEEENS_10bfloat16_tESL_S2H_SL_NS28_6fusion15FusionCallbacksIS2C_NS2I_17LinearCombinationIS2H_fS2H_fLNS_15FloatRoundStyleE2EEES2D_S2G_JEEENS4_5SM1004TMEM4LOAD26SM100_TMEM_LOAD_32dp32b32xENS4_13SM90_TMA_LOADENS1J_INS1K_ILi2ELi4ELi3EEENS1M_ILi16EEENSM_INS5_IJS1O_SN_EEES1U_EEEENS4_39AutoVectorizingCopyWithAssumedAlignmentILi128EEENS4_14SM90_TMA_STOREES2X_S2Z_S2Z_EEEvvEEEEvNT_6ParamsE)
        .other          _ZN7cutlass13device_kernelINS_4gemm6kernel13GemmUniversalIN4cute5tupleIJiiiiEEENS1_10collective13CollectiveMmaINS1_46MainloopSm100TmaUmmaWarpSpecializedBlockScaledILi7ELi2ELi2ENS5_IJNS4_1CILi4EEENSA_ILi1EEESC_EEEEENS5_IJNSA_ILi256EEENSA_ILi128EEESG_EEENS5_IJNS_12float_e5m2_tENS_13float_ue8m0_tEEEENS5_IJNS5_IJlSC_lEEENS4_6LayoutINS5_IJNS5_IJNS5_IJNSA_ILi32EEESB_EEEiEEESP_NS5_IJSC_iEEEEEENS5_IJNS5_IJNS5_IJNSA_ILi16EEESB_EEEiEEENS5_IJNS5_IJNSA_ILi0EEESC_EEENSA_ILi512EEEEEENS5_IJSV_iEEEEEEEEEEESK_S12_NS4_8TiledMMAINS4_8MMA_AtomIJNS4_27SM100_MMA_MXF8F6F4_2x1SM_SSISI_SI_fSJ_Li256ELi128ELNS4_4UMMA5MajorE0ELS17_0ELNS16_7ScaleInE0ELS18_0EEEEEENSM_INS5_IJSC_SC_SC_EEENS5_IJSV_SV_SV_EEEEENS5_IJNS4_10UnderscoreES1E_S1E_EEEEENS5_IJNS4_18SM100_TMA_2SM_LOADES1H_EEENS5_IJNS4_14ComposedLayoutINS4_7SwizzleILi3ELi4ELi3EEENS4_18smem_ptr_flag_bitsILi8EEENSM_INS5_IJNSA_ILi8EEESG_EEENS5_IJSG_SC_EEEEEEENSM_INS5_IJNS5_IJNS5_IJSO_SC_EEENS5_IJSN_SC_EEEEEESC_NS5_IJSB_SC_EEEEEENS5_IJNS5_IJNS5_IJST_SX_EEESW_EEESV_NS5_IJSC_SX_EEEEEEEEEEEvNS4_8identityENS5_IJNS4_28SM100_TMA_2SM_LOAD_MULTICASTES25_EEES23_vS24_EENS_8epilogue10collective18CollectiveEpilogueINS28_23Sm100TmaWarpSpecializedILi4ELi2ELi32ELb1ELb0EEEJNS5_IJSG_SG_SG_EEENS5_IJNSM_ISG_SC_EENSM_ISN_SC_EEEEENS_10bfloat16_tESL_S2H_SL_NS28_6fusion15FusionCallbacksIS2C_NS2I_17LinearCombinationIS2H_fS2H_fLNS_15FloatRoundStyleE2EEES2D_S2G_JEEENS4_5SM1004TMEM4LOAD26SM100_TMEM_LOAD_32dp32b32xENS4_13SM90_TMA_LOADENS1J_INS1K_ILi2ELi4ELi3EEENS1M_ILi16EEENSM_INS5_IJS1O_SN_EEES1U_EEEENS4_39AutoVectorizingCopyWithAssumedAlignmentILi128EEENS4_14SM90_TMA_STOREES2X_S2Z_S2Z_EEEvvEEEEvNT_6ParamsE,@"STO_CUDA_ENTRY STV_DEFAULT"
_ZN7cutlass13device_kernelINS_4gemm6kernel13GemmUniversalIN4cute5tupleIJiiiiEEENS1_10collective13CollectiveMmaINS1_46MainloopSm100TmaUmmaWarpSpecializedBlockScaledILi7ELi2ELi2ENS5_IJNS4_1CILi4EEENSA_ILi1EEESC_EEEEENS5_IJNSA_ILi256EEENSA_ILi128EEESG_EEENS5_IJNS_12float_e5m2_tENS_13float_ue8m0_tEEEENS5_IJNS5_IJlSC_lEEENS4_6LayoutINS5_IJNS5_IJNS5_IJNSA_ILi32EEESB_EEEiEEESP_NS5_IJSC_iEEEEEENS5_IJNS5_IJNS5_IJNSA_ILi16EEESB_EEEiEEENS5_IJNS5_IJNSA_ILi0EEESC_EEENSA_ILi512EEEEEENS5_IJSV_iEEEEEEEEEEESK_S12_NS4_8TiledMMAINS4_8MMA_AtomIJNS4_27SM100_MMA_MXF8F6F4_2x1SM_SSISI_SI_fSJ_Li256ELi128ELNS4_4UMMA5MajorE0ELS17_0ELNS16_7ScaleInE0ELS18_0EEEEEENSM_INS5_IJSC_SC_SC_EEENS5_IJSV_SV_SV_EEEEENS5_IJNS4_10UnderscoreES1E_S1E_EEEEENS5_IJNS4_18SM100_TMA_2SM_LOADES1H_EEENS5_IJNS4_14ComposedLayoutINS4_7SwizzleILi3ELi4ELi3EEENS4_18smem_ptr_flag_bitsILi8EEENSM_INS5_IJNSA_ILi8EEESG_EEENS5_IJSG_SC_EEEEEEENSM_INS5_IJNS5_IJNS5_IJSO_SC_EEENS5_IJSN_SC_EEEEEESC_NS5_IJSB_SC_EEEEEENS5_IJNS5_IJNS5_IJST_SX_EEESW_EEESV_NS5_IJSC_SX_EEEEEEEEEEEvNS4_8identityENS5_IJNS4_28SM100_TMA_2SM_LOAD_MULTICASTES25_EEES23_vS24_EENS_8epilogue10collective18CollectiveEpilogueINS28_23Sm100TmaWarpSpecializedILi4ELi2ELi32ELb1ELb0EEEJNS5_IJSG_SG_SG_EEENS5_IJNSM_ISG_SC_EENSM_ISN_SC_EEEEENS_10bfloat16_tESL_S2H_SL_NS28_6fusion15FusionCallbacksIS2C_NS2I_17LinearCombinationIS2H_fS2H_fLNS_15FloatRoundStyleE2EEES2D_S2G_JEEENS4_5SM1004TMEM4LOAD26SM100_TMEM_LOAD_32dp32b32xENS4_13SM90_TMA_LOADENS1J_INS1K_ILi2ELi4ELi3EEENS1M_ILi16EEENSM_INS5_IJS1O_SN_EEES1U_EEEENS4_39AutoVectorizingCopyWithAssumedAlignmentILi128EEENS4_14SM90_TMA_STOREES2X_S2Z_S2Z_EEEvvEEEEvNT_6ParamsE:
[----:B------:R-:W1:Y:S01]  /*0000*/  LDC R1, c[0x0][0x37c] ;  /* 0x0000df00ff017b82 */ /* 0x000e620000000800 */
[----:B------:R-:W2:Y:S01]  /*0010*/  S2R R95, SR_TID.X ;  /* 0x00000000005f7919 */ /* 0x000ea20000002100 */
[----:B------:R-:W3:Y:S06]  /*0020*/  LDCU.64 UR12, c[0x0][0xc90] ;  /* 0x00019200ff0c77ac */ /* 0x000eec0008000a00 */
[----:B------:R-:W4:Y:S01]  /*0030*/  S2UR UR4, SR_CgaCtaId ;  /* 0x00000000000479c3 */ /* 0x000f220000008800 */
[----:B------:R-:W-:Y:S02]  /*0040*/  PRMT R80, RZ, 0x7610, R80 ;  /* 0x00007610ff507816 */ /* 0x000fe40000000050 */
[----:B------:R-:W-:Y:S01]  /*0050*/  ELECT P1, URZ, PT ;  /* 0x0000000000ff782f */ /* 0x000fe20003820000 */
[----:B---3--:R-:W-:-:S04]  /*0060*/  UISETP.NE.U32.AND UP0, UPT, UR12, URZ, UPT ;  /* 0x000000ff0c00728c */ /* 0x008fc8000bf05070 */
[----:B------:R-:W-:Y:S02]  /*0070*/  UISETP.NE.AND.EX UP0, UPT, UR13, URZ, UPT, UP0 ;  /* 0x000000ff0d00728c */ /* 0x000fe4000bf05300 */
[----:B----4-:R-:W-:Y:S02]  /*0080*/  ULOP3.LUT UR62, UR4, 0x1, URZ, 0xc0, !UPT ;  /* 0x00000001043e7892 */ /* 0x010fe4000f8ec0ff */
[----:B------:R-:W-:Y:S01]  /*0090*/  ULOP3.LUT UR60, UR4, 0x1, URZ, 0x3c, !UPT ;  /* 0x00000001043c7892 */ /* 0x000fe2000f8e3cff */
[----:B--2---:R-:W-:-:S05]  /*00a0*/  SHF.R.U32.HI R81, RZ, 0x5, R95 ;  /* 0x00000005ff517819 */ /* 0x004fca000001165f */
[----:B------:R-:W2:Y:S02]  /*00b0*/  SHFL.IDX PT, R0, R81, RZ, 0x1f ;  /* 0x00001fff51007589 */ /* 0x000ea400000e0000 */
[----:B--2---:R-:W-:Y:S01]  /*00c0*/  R2UR UR21, R0 ;  /* 0x00000000001572ca */ /* 0x004fe200000e0000 */
[----:B-1----:R-:W-:-:S14]  /*00d0*/  BRA.U UP0, `(.L_x_0) ;  /* 0x0000000100307547 */ /* 0x002fdc000b800000 */
[----:B------:R-:W1:Y:S02]  /*00e0*/  LDCU.64 UR4, c[0x0][0xc88] ;  /* 0x00019100ff0477ac */ /* 0x000e640008000a00 */
[----:B-1----:R-:W-:-:S04]  /*00f0*/  UISETP.NE.U32.AND UP0, UPT, UR4, URZ, UPT ;  /* 0x000000ff0400728c */ /* 0x002fc8000bf05070 */
[----:B------:R-:W-:-:S09]  /*0100*/  UISETP.NE.AND.EX UP0, UPT, UR5, URZ, UPT, UP0 ;  /* 0x000000ff0500728c */ /* 0x000fd2000bf05300 */
[----:B------:R-:W-:Y:S05]  /*0110*/  BRA.U !UP0, `(.L_x_1) ;  /* 0x0000000108147547 */ /* 0x000fea000b800000 */
[----:B------:R-:W1:Y:S01]  /*0120*/  LDC.64 R2, c[0x0][0xc88] ;  /* 0x00032200ff027b82 */ /* 0x000e620000000a00 */
[----:B------:R-:W1:Y:S02]  /*0130*/  LDCU.64 UR4, c[0x0][0x358] ;  /* 0x00006b00ff0477ac */ /* 0x000e640008000a00 */
[----:B-1----:R1:W5:Y:S01]  /*0140*/  LDG.E R41, desc[UR4][R2.64] ;  /* 0x0000000402297981 */ /* 0x002362000c1e1900 */
[----:B------:R-:W-:Y:S01]  /*0150*/  HFMA2 R80, -RZ, RZ, 0, 5.9604644775390625e-08 ;  /* 0x00000001ff507431 */ /* 0x000fe200000001ff */
[----:B------:R-:W-:Y:S05]  /*0160*/  BRA `(.L_x_0) ;  /* 0x00000000000c7947 */ /* 0x000fea0003800000 */
.L_x_1:
[----:B------:R-:W1:Y:S01]  /*0170*/  LDCU UR4, c[0x0][0xc80] ;  /* 0x00019000ff0477ac */ /* 0x000e620008000800 */
[----:B------:R-:W-:Y:S01]  /*0180*/  HFMA2 R80, -RZ, RZ, 0, 5.9604644775390625e-08 ;  /* 0x00000001ff507431 */ /* 0x000fe200000001ff */
[----:B-1----:R-:W-:-:S07]  /*0190*/  MOV R41, UR4 ;  /* 0x0000000400297c02 */ /* 0x002fce0008000f00 */
.L_x_0:
[----:B------:R-:W2:Y:S02]  /*01a0*/  LDCU.64 UR4, c[0x0][0xcb0] ;  /* 0x00019600ff0477ac */ /* 0x000ea40008000a00 */
[----:B--2---:R-:W-:-:S04]  /*01b0*/  UISETP.NE.U32.AND UP0, UPT, UR4, URZ, UPT ;  /* 0x000000ff0400728c */ /* 0x004fc8000bf05070 */
[----:B------:R-:W-:-:S09]  /*01c0*/  UISETP.NE.AND.EX UP0, UPT, UR5, URZ, UPT, UP0 ;  /* 0x000000ff0500728c */ /* 0x000fd2000bf05300 */
[----:B------:R-:W-:Y:S05]  /*01d0*/  BRA.U UP0, `(.L_x_2) ;  /* 0x0000000100287547 */ /* 0x000fea000b800000 */
[----:B------:R-:W2:Y:S02]  /*01e0*/  LDCU.64 UR4, c[0x0][0xca8] ;  /* 0x00019500ff0477ac */ /* 0x000ea40008000a00 */
[----:B--2---:R-:W-:-:S04]  /*01f0*/  UISETP.NE.U32.AND UP0, UPT, UR4, URZ, UPT ;  /* 0x000000ff0400728c */ /* 0x004fc8000bf05070 */
[----:B------:R-:W-:-:S09]  /*0200*/  UISETP.NE.AND.EX UP0, UPT, UR5, URZ, UPT, UP0 ;  /* 0x000000ff0500728c */ /* 0x000fd2000bf05300 */
[----:B------:R-:W-:Y:S05]  /*0210*/  BRA.U !UP0, `(.L_x_3) ;  /* 0x0000000108107547 */ /* 0x000fea000b800000 */
[----:B------:R-:W2:Y:S01]  /*0220*/  LDC.64 R38, c[0x0][0xca8] ;  /* 0x00032a00ff267b82 */ /* 0x000ea20000000a00 */
[----:B------:R-:W2:Y:S02]  /*0230*/  LDCU.64 UR4, c[0x0][0x358] ;  /* 0x00006b00ff0477ac */ /* 0x000ea40008000a00 */
[----:B--2---:R2:W5:Y:S01]  /*0240*/  LDG.E R38, desc[UR4][R38.64] ;  /* 0x0000000426267981 */ /* 0x004562000c1e1900 */
[----:B------:R-:W-:Y:S05]  /*0250*/  BRA `(.L_x_2) ;  /* 0x0000000000087947 */ /* 0x000fea0003800000 */
.L_x_3:
[----:B------:R-:W2:Y:S02]  /*0260*/  LDCU UR4, c[0x0][0xca0] ;  /* 0x00019400ff0477ac */ /* 0x000ea40008000800 */
[----:B--2---:R-:W-:Y:S02]  /*0270*/  MOV R38, UR4 ;  /* 0x0000000400267c02 */ /* 0x004fe40008000f00 */
.L_x_2:
[----:B------:R-:W-:Y:S01]  /*0280*/  IMAD.U32 R0, RZ, RZ, UR21 ;  /* 0x00000015ff007e24 */ /* 0x000fe2000f8e00ff */
[----:B------:R-:W-:Y:S04]  /*0290*/  BSSY.RECONVERGENT B0, `(.L_x_4) ;  /* 0x0000012000007945 */ /* 0x000fe80003800200 */
[C---:B------:R-:W-:Y:S02]  /*02a0*/  ISETP.NE.OR P2, PT, R0.reuse, 0x1, !P1 ;  /* 0x000000010000780c */ /* 0x040fe40004f45670 */
[----:B------:R-:W-:-:S11]  /*02b0*/  ISETP.NE.OR P0, PT, R0, 0x3, !P1 ;  /* 0x000000030000780c */ /* 0x000fd60004f05670 */
[----:B------:R-:W-:Y:S05]  /*02c0*/  @P2 BRA `(.L_x_5) ;  /* 0x0000000000382947 */ /* 0x000fea0003800000 */
[----:B------:R-:W3:Y:S02]  /*02d0*/  LDCU.64 UR4, c[0x0][0x348] ;  /* 0x00006900ff0477ac */ /* 0x000ee40008000a00 */
[----:B---3--:R-:W-:Y:S02]  /*02e0*/  UIADD3 UR10, UP3, UPT, UR4, 0x80, URZ ;  /* 0x00000080040a7890 */ /* 0x008fe4000ff7e0ff */
[----:B------:R-:W-:Y:S02]  /*02f0*/  UIADD3 UR8, UP2, UPT, UR4, 0x180, URZ ;  /* 0x0000018004087890 */ /* 0x000fe4000ff5e0ff */
[----:B------:R-:W-:Y:S02]  /*0300*/  UIADD3 UR6, UP1, UPT, UR4, 0x280, URZ ;  /* 0x0000028004067890 */ /* 0x000fe4000ff3e0ff */
[----:B------:R-:W-:Y:S02]  /*0310*/  UIADD3 UR4, UP0, UPT, UR4, 0x380, URZ ;  /* 0x0000038004047890 */ /* 0x000fe4000ff1e0ff */
[----:B------:R-:W-:-:S02]  /*0320*/  UIADD3.X UR11, UPT, UPT, URZ, UR5, URZ, UP3, !UPT ;  /* 0x00000005ff0b7290 */ /* 0x000fc40009ffe4ff */
[----:B------:R-:W-:Y:S02]  /*0330*/  UIADD3.X UR9, UPT, UPT, URZ, UR5, URZ, UP2, !UPT ;  /* 0x00000005ff097290 */ /* 0x000fe400097fe4ff */
[----:B------:R-:W-:Y:S02]  /*0340*/  UIADD3.X UR7, UPT, UPT, URZ, UR5, URZ, UP1, !UPT ;  /* 0x00000005ff077290 */ /* 0x000fe40008ffe4ff */
[----:B------:R-:W-:-:S03]  /*0350*/  UIADD3.X UR5, UPT, UPT, URZ, UR5, URZ, UP0, !UPT ;  /* 0x00000005ff057290 */ /* 0x000fc600087fe4ff */
[----:B------:R3:W-:Y:S02]  /*0360*/  UTMACCTL.PF [UR10] ;  /* 0x000000000a0079b9 */ /* 0x0007e40008040000 */
[----:B------:R3:W-:Y:S02]  /*0370*/  UTMACCTL.PF [UR8] ;  /* 0x00000000080079b9 */ /* 0x0007e40008040000 */
[----:B------:R3:W-:Y:S02]  /*0380*/  UTMACCTL.PF [UR6] ;  /* 0x00000000060079b9 */ /* 0x0007e40008040000 */
[----:B------:R3:W-:Y:S02]  /*0390*/  UTMACCTL.PF [UR4] ;  /* 0x00000000040079b9 */ /* 0x0007e40008040000 */
[----:B---3--:R-:W-:Y:S01]  /*03a0*/  NOP ;  /* 0x0000000000007918 */ /* 0x008fe20000000000 */
.L_x_5:
[----:B------:R-:W-:Y:S05]  /*03b0*/  BSYNC.RECONVERGENT B0 ;  /* 0x0000000000007941 */ /* 0x000fea0003800200 */
.L_x_4:
[----:B------:R-:W-:Y:S04]  /*03c0*/  BSSY.RECONVERGENT B0, `(.L_x_6) ;  /* 0x000000a000007945 */ /* 0x000fe80003800200 */
[----:B------:R-:W-:Y:S05]  /*03d0*/  @P0 BRA `(.L_x_7) ;  /* 0x0000000000200947 */ /* 0x000fea0003800000 */
[----:B------:R-:W3:Y:S02]  /*03e0*/  LDCU.64 UR4, c[0x0][0x348] ;  /* 0x00006900ff0477ac */ /* 0x000ee40008000a00 */
[----:B---3--:R-:W-:Y:S02]  /*03f0*/  UIADD3 UR6, UP1, UPT, UR4, 0x980, URZ ;  /* 0x0000098004067890 */ /* 0x008fe4000ff3e0ff */
[----:B------:R-:W-:Y:S02]  /*0400*/  UIADD3 UR4, UP0, UPT, UR4, 0xa80, URZ ;  /* 0x00000a8004047890 */ /* 0x000fe4000ff1e0ff */
[----:B------:R-:W-:Y:S02]  /*0410*/  UIADD3.X UR7, UPT, UPT, URZ, UR5, URZ, UP1, !UPT ;  /* 0x00000005ff077290 */ /* 0x000fe40008ffe4ff */
[----:B------:R-:W-:-:S07]  /*0420*/  UIADD3.X UR5, UPT, UPT, URZ, UR5, URZ, UP0, !UPT ;  /* 0x00000005ff057290 */ /* 0x000fce00087fe4ff */
[----:B------:R3:W-:Y:S02]  /*0430*/  UTMACCTL.PF [UR6] ;  /* 0x00000000060079b9 */ /* 0x0007e40008040000 */
[----:B------:R3:W-:Y:S02]  /*0440*/  UTMACCTL.PF [UR4] ;  /* 0x00000000040079b9 */ /* 0x0007e40008040000 */
[----:B---3--:R-:W-:Y:S01]  /*0450*/  NOP ;  /* 0x0000000000007918 */ /* 0x008fe20000000000 */
.L_x_7:
[----:B------:R-:W-:Y:S05]  /*0460*/  BSYNC.RECONVERGENT B0 ;  /* 0x0000000000007941 */ /* 0x000fea0003800200 */
.L_x_6:
[----:B------:R-:W3:Y:S01]  /*0470*/  LDCU.64 UR4, c[0x0][0xc88] ;  /* 0x00019100ff0477ac */ /* 0x000ee20008000a00 */
[----:B------:R-:W-:Y:S02]  /*0480*/  UISETP.EQ.U32.AND UP2, UPT, UR12, URZ, UPT ;  /* 0x000000ff0c00728c */ /* 0x000fe4000bf42070 */
[----:B------:R-:W-:Y:S02]  /*0490*/  UPLOP3.LUT UP4, UPT, UPT, UPT, UPT, 0x80, 0x8 ;  /* 0x000000000008789c */ /* 0x000fe40003f8f070 */
[----:B---3--:R-:W-:-:S04]  /*04a0*/  UISETP.NE.U32.AND UP0, UPT, UR4, URZ, UPT ;  /* 0x000000ff0400728c */ /* 0x008fc8000bf05070 */
[----:B------:R-:W-:-:S04]  /*04b0*/  UISETP.NE.AND.EX UP1, UPT, UR5, URZ, UPT, UP0 ;  /* 0x000000ff0500728c */ /* 0x000fc8000bf25300 */
[----:B------:R-:W-:-:S04]  /*04c0*/  UISETP.EQ.OR.EX UP3, UPT, UR13, URZ, !UP1, UP2 ;  /* 0x000000ff0d00728c */ /* 0x000fc8000cf62720 */
[----:B------:R-:W-:-:S06]  /*04d0*/  UP2UR UR4, UPR, URZ, 0x8 ;  /* 0x00000008ff047883 */ /* 0x000fcc0008000000 */
[----:B------:R-:W-:Y:S01]  /*04e0*/  MOV R84, UR4 ;  /* 0x0000000400547c02 */ /* 0x000fe20008000f00 */
[----:B------:R-:W-:Y:S06]  /*04f0*/  BRA.U !UP3, `(.L_x_8) ;  /* 0x000000010b207547 */ /* 0x000fec000b800000 */
[----:B------:R-:W-:Y:S01]  /*0500*/  UISETP.NE.U32.AND UP2, UPT, UR12, URZ, UPT ;  /* 0x000000ff0c00728c */ /* 0x000fe2000bf45070 */
[----:B-----5:R-:W-:Y:S01]  /*0510*/  FSETP.NEU.AND P0, PT, R41, RZ, PT ;  /* 0x000000ff2900720b */ /* 0x020fe20003f0d000 */
[----:B------:R-:W-:Y:S02]  /*0520*/  USEL UR4, URZ, 0xffffffff, UP1 ;  /* 0xffffffffff047887 */ /* 0x000fe40008800000 */
[----:B------:R-:W-:-:S10]  /*0530*/  UISETP.NE.AND.EX UP2, UPT, UR13, URZ, UPT, UP2 ;  /* 0x000000ff0d00728c */ /* 0x000fd4000bf45320 */
[----:B------:R-:W-:Y:S01]  /*0540*/  VOTEU.ANY UP0, P0 ;  /* 0x0000000000ff7886 */ /* 0x000fe20000000100 */
[----:B------:R-:W-:-:S04]  /*0550*/  @!UP2 USEL UR4, URZ, 0xffffffff, UP0 ;  /* 0xffffffffff04a887 */ /* 0x000fc80008000000 */
[----:B------:R-:W-:-:S04]  /*0560*/  ULOP3.LUT UR4, UR4, 0x1, URZ, 0xc0, !UPT ;  /* 0x0000000104047892 */ /* 0x000fc8000f8ec0ff */
[----:B------:R-:W-:-:S11]  /*0570*/  UISETP.NE.U32.AND UP4, UPT, UR4, 0x1, UPT ;  /* 0x000000010400788c */ /* 0x000fd6000bf85070 */
.L_x_8:
[----:B------:R-:W3:Y:S01]  /*0580*/  SHFL.IDX PT, R0, R81, RZ, 0x1f ;  /* 0x00001fff51007589 */ /* 0x000ee200000e0000 */
[----:B------:R-:W-:-:S04]  /*0590*/  UISETP.NE.AND UP0, UPT, UR21, 0x2, UPT ;  /* 0x000000021500788c */ /* 0x000fc8000bf05270 */
[----:B------:R-:W-:Y:S02]  /*05a0*/  UISETP.EQ.AND UP2, UPT, UR62, URZ, !UP0 ;  /* 0x000000ff3e00728c */ /* 0x000fe4000c742270 */
[----:B------:R-:W-:-:S04]  /*05b0*/  USEL UR58, URZ, 0x1, UP0 ;  /* 0x00000001ff3a7887 */ /* 0x000fc80008000000 */
[----:B------:R-:W-:Y:S02]  /*05c0*/  PLOP3.LUT P4, PT, P1, PT, UP2, 0x80, 0x8 ;  /* 0x000000000008781c */ /* 0x000fe40000f8f028 */
[----:B---3--:R-:W-:-:S13]  /*05d0*/  ISETP.NE.AND P0, PT, R0, RZ, PT ;  /* 0x000000ff0000720c */ /* 0x008fda0003f05270 */
[----:B------:R-:W-:Y:S05]  /*05e0*/  @P0 BRA `(.L_x_9) ;  /* 0x0000000000700947 */ /* 0x000fea0003800000 */
[----:B------:R-:W3:Y:S01]  /*05f0*/  S2UR UR5, SR_CgaCtaId ;  /* 0x00000000000579c3 */ /* 0x000ee20000008800 */
[----:B------:R-:W-:Y:S01]  /*0600*/  UMOV UR4, 0x400 ;  /* 0x0000040000047882 */ /* 0x000fe20000000000 */
[----:B------:R-:W-:Y:S01]  /*0610*/  UMOV UR8, 0x1 ;  /* 0x0000000100087882 */ /* 0x000fe20000000000 */
[----:B------:R-:W-:Y:S01]  /*0620*/  UMOV UR6, 0x2 ;  /* 0x0000000200067882 */ /* 0x000fe20000000000 */
[----:B------:R-:W-:-:S04]  /*0630*/  UIADD3 UR8, UPT, UPT, -UR8, 0x100000, URZ ;  /* 0x0010000008087890 */ /* 0x000fc8000fffe1ff */
[----:B------:R-:W-:Y:S02]  /*0640*/  USHF.L.U32 UR9, UR8, 0xb, URZ ;  /* 0x0000000b08097899 */ /* 0x000fe400080006ff */
[----:B------:R-:W-:Y:S02]  /*0650*/  USHF.L.U32 UR8, UR8, 0x1, URZ ;  /* 0x0000000108087899 */ /* 0x000fe400080006ff */
[----:B------:R-:W-:-:S04]  /*0660*/  UIADD3 UR6, UPT, UPT, -UR6, 0x100000, URZ ;  /* 0x0010000006067890 */ /* 0x000fc8000fffe1ff */
[----:B------:R-:W-:Y:S02]  /*0670*/  USHF.L.U32 UR7, UR6, 0xb, URZ ;  /* 0x0000000b06077899 */ /* 0x000fe400080006ff */
[----:B------:R-:W-:Y:S01]  /*0680*/  USHF.L.U32 UR6, UR6, 0x1, URZ ;  /* 0x0000000106067899 */ /* 0x000fe200080006ff */
[----:B------:R-:W-:Y:S01]  /*0690*/  ELECT P0, URZ, PT ;  /* 0x0000000000ff782f */ /* 0x000fe20003800000 */
[----:B---3--:R-:W-:Y:S01]  /*06a0*/  ULEA UR4, UR5, UR4, 0x18 ;  /* 0x0000000405047291 */ /* 0x008fe2000f8ec0ff */
[----:B------:R-:W3:Y:S11]  /*06b0*/  FENCE.VIEW.ASYNC.S ;  /* 0x00000000000073c6 */ /* 0x000ef60000000000 */
[----:B---3--:R3:W4:Y:S01]  /*06c0*/  SYNCS.EXCH.64 URZ, [UR4], UR8 ;  /* 0x0000000804ff75b2 */ /* 0x0087220008000100 */
[----:B------:R3:W1:Y:S01]  /*06d0*/  SYNCS.EXCH.64 URZ, [UR4+0x38], UR6 ;  /* 0x0000380604ff75b2 */ /* 0x0006620008000100 */
        /* <DEDUP_REMOVED lines=11> */
[----:B------:R3:W1:Y:S02]  /*0790*/  SYNCS.EXCH.64 URZ, [UR4+0x68], UR6 ;  /* 0x0000680604ff75b2 */ /* 0x0006640008000100 */
[----:B---3--:R-:W-:Y:S01]  /*07a0*/  NOP ;  /* 0x0000000000007918 */ /* 0x008fe20000000000 */
.L_x_9:
[----:B------:R-:W3:Y:S01]  /*07b0*/  SHFL.IDX PT, R0, R81, RZ, 0x1f ;  /* 0x00001fff51007589 */ /* 0x000ee200000e0000 */
[----:B------:R-:W-:Y:S01]  /*07c0*/  NOP ;  /* 0x0000000000007918 */ /* 0x000fe20000000000 */
[----:B---3--:R-:W-:-:S13]  /*07d0*/  ISETP.NE.AND P0, PT, R0, 0x1, PT ;  /* 0x000000010000780c */ /* 0x008fda0003f05270 */
        /* <DEDUP_REMOVED lines=14> */
[----:B---3--:R3:W1:Y:S01]  /*08c0*/  SYNCS.EXCH.64 URZ, [UR4+0x70], UR8 ;  /* 0x0000700804ff75b2 */ /* 0x0086620008000100 */
[----:B------:R3:W1:Y:S01]  /*08d0*/  SYNCS.EXCH.64 URZ, [UR4+0x90], UR6 ;  /* 0x0000900604ff75b2 */ /* 0x0006620008000100 */
[----:B------:R3:W1:Y:S01]  /*08e0*/  SYNCS.EXCH.64 URZ, [UR4+0x78], UR8 ;  /* 0x0000780804ff75b2 */ /* 0x0006620008000100 */
[----:B------:R3:W1:Y:S01]  /*08f0*/  SYNCS.EXCH.64 URZ, [UR4+0x98], UR6 ;  /* 0x0000980604ff75b2 */ /* 0x0006620008000100 */
[----:B------:R3:W1:Y:S01]  /*0900*/  SYNCS.EXCH.64 URZ, [UR4+0x80], UR8 ;  /* 0x0000800804ff75b2 */ /* 0x0006620008000100 */
[----:B------:R3:W1:Y:S01]  /*0910*/  SYNCS.EXCH.64 URZ, [UR4+0xa0], UR6 ;  /* 0x0000a00604ff75b2 */ /* 0x0006620008000100 */
[----:B------:R3:W1:Y:S01]  /*0920*/  SYNCS.EXCH.64 URZ, [UR4+0x88], UR8 ;  /* 0x0000880804ff75b2 */ /* 0x0006620008000100 */
[----:B------:R3:W1:Y:S01]  /*0930*/  SYNCS.EXCH.64 URZ, [UR4+0xa8], UR6 ;  /* 0x0000a80604ff75b2 */ /* 0x0006620008000100 */
[----:B------:R-:W-:Y:S01]  /*0940*/  NOP ;  /* 0x0000000000007918 */ /* 0x000fe20000000000 */
.L_x_10:
[----:B------:R-:W2:Y:S01]  /*0950*/  SHFL.IDX PT, R0, R81, RZ, 0x1f ;  /* 0x00001fff51007589 */ /* 0x000ea200000e0000 */
[----:B------:R-:W-:Y:S01]  /*0960*/  NOP ;  /* 0x0000000000007918 */ /* 0x000fe20000000000 */
[----:B--2---:R-:W-:-:S13]  /*0970*/  ISETP.NE.AND P0, PT, R0, 0x3, PT ;  /* 0x000000030000780c */ /* 0x004fda0003f05270 */
[----:B------:R-:W-:Y:S05]  /*0980*/  @P0 BRA `(.L_x_11) ;  /* 0x0000000000300947 */ /* 0x000fea0003800000 */
[----:B---3--:R-:W2:Y:S01]  /*0990*/  S2UR UR6, SR_CgaCtaId ;  /* 0x00000000000679c3 */ /* 0x008ea20000008800 */
[----:B------:R-:W-:Y:S01]  /*09a0*/  UMOV UR4, 0x400 ;  /* 0x0000040000047882 */ /* 0x000fe20000000000 */
[----:B------:R-:W-:Y:S01]  /*09b0*/  UMOV UR5, 0x20 ;  /* 0x0000002000057882 */ /* 0x000fe20000000000 */
[----:B------:R-:W-:Y:S01]  /*09c0*/  ELECT P0, URZ, PT ;  /* 0x0000000000ff782f */ /* 0x000fe20003800000 */
[----:B--2---:R-:W-:Y:S02]  /*09d0*/  ULEA UR6, UR6, UR4, 0x18 ;  /* 0x0000000406067291 */ /* 0x004fe4000f8ec0ff */
[----:B------:R-:W-:-:S04]  /*09e0*/  UIADD3 UR4, UPT, UPT, -UR5, 0x100000, URZ ;  /* 0x0010000005047890 */ /* 0x000fc8000fffe1ff */
[----:B------:R-:W-:Y:S02]  /*09f0*/  USHF.L.U32 UR5, UR4, 0xb, URZ ;  /* 0x0000000b04057899 */ /* 0x000fe400080006ff */
[----:B------:R-:W-:Y:S01]  /*0a00*/  USHF.L.U32 UR4, UR4, 0x1, URZ ;  /* 0x0000000104047899 */ /* 0x000fe200080006ff */
[----:B------:R-:W2:Y:S11]  /*0a10*/  FENCE.VIEW.ASYNC.S ;  /* 0x00000000000073c6 */ /* 0x000eb60000000000 */
[----:B--2---:R2:W3:Y:S01]  /*0a20*/  SYNCS.EXCH.64 URZ, [UR6+0xb0], UR4 ;  /* 0x0000b00406ff75b2 */ /* 0x0044e20008000100 */
[----:B------:R2:W1:Y:S01]  /*0a30*/  SYNCS.EXCH.64 URZ, [UR6+0xb8], UR4 ;  /* 0x0000b80406ff75b2 */ /* 0x0004620008000100 */
[----:B------:R-:W-:Y:S01]  /*0a40*/  NOP ;  /* 0x0000000000007918 */ /* 0x000fe20000000000 */
.L_x_11:
[----:B------:R-:W4:Y:S01]  /*0a50*/  SHFL.IDX PT, R0, R81, RZ, 0x1f ;  /* 0x00001fff51007589 */ /* 0x000f2200000e0000 */
[----:B------:R-:W-:Y:S01]  /*0a60*/  NOP ;  /* 0x0000000000007918 */ /* 0x000fe20000000000 */
[----:B----4-:R-:W-:-:S13]  /*0a70*/  ISETP.NE.AND P0, PT, R0, 0x4, PT ;  /* 0x000000040000780c */ /* 0x010fda0003f05270 */
[----:B------:R-:W-:Y:S05]  /*0a80*/  @P0 BRA `(.L_x_12) ;  /* 0x00000000004c0947 */ /* 0x000fea0003800000 */
[----:B--2---:R-:W2:Y:S01]  /*0a90*/  S2UR UR5, SR_CgaCtaId ;  /* 0x00000000000579c3 */ /* 0x004ea20000008800 */
[----:B---3--:R-:W-:Y:S01]  /*0aa0*/  UMOV UR4, 0x3a0 ;  /* 0x000003a000047882 */ /* 0x008fe20000000000 */
[----:B------:R-:W-:Y:S01]  /*0ab0*/  UMOV UR6, 0x400 ;  /* 0x0000040000067882 */ /* 0x000fe20000000000 */
[----:B------:R-:W-:Y:S01]  /*0ac0*/  USEL UR4, UR4, 0x320, UP4 ;  /* 0x0000032004047887 */ /* 0x000fe2000a000000 */
[----:B------:R-:W-:Y:S01]  /*0ad0*/  UMOV UR8, 0x1 ;  /* 0x0000000100087882 */ /* 0x000fe20000000000 */
[----:B------:R-:W-:Y:S01]  /*0ae0*/  ELECT P0, URZ, PT ;  /* 0x0000000000ff782f */ /* 0x000fe20003800000 */
[----:B------:R-:W-:-:S04]  /*0af0*/  UIADD3 UR8, UPT, UPT, -UR8, 0x100000, URZ ;  /* 0x0010000008087890 */ /* 0x000fc8000fffe1ff */
[----:B------:R-:W-:Y:S02]  /*0b00*/  USHF.L.U32 UR9, UR8, 0xb, URZ ;  /* 0x0000000b08097899 */ /* 0x000fe400080006ff */
[----:B------:R-:W-:Y:S02]  /*0b10*/  USHF.L.U32 UR8, UR8, 0x1, URZ ;  /* 0x0000000108087899 */ /* 0x000fe400080006ff */
[----:B--2---:R-:W-:Y:S02]  /*0b20*/  ULEA UR6, UR5, UR6, 0x18 ;  /* 0x0000000605067291 */ /* 0x004fe4000f8ec0ff */
[----:B------:R-:W-:-:S04]  /*0b30*/  UIADD3 UR4, UPT, UPT, -UR4, 0x100000, URZ ;  /* 0x0010000004047890 */ /* 0x000fc8000fffe1ff */
[----:B------:R-:W-:Y:S02]  /*0b40*/  USHF.L.U32 UR5, UR4, 0xb, URZ ;  /* 0x0000000b04057899 */ /* 0x000fe400080006ff */
[----:B------:R-:W-:Y:S01]  /*0b50*/  USHF.L.U32 UR4, UR4, 0x1, URZ ;  /* 0x0000000104047899 */ /* 0x000fe200080006ff */
[----:B------:R-:W2:Y:S03]  /*0b60*/  FENCE.VIEW.ASYNC.S ;  /* 0x00000000000073c6 */ /* 0x000ea60000000000 */
[----:B--2---:R4:W2:Y:S08]  /*0b70*/  SYNCS.EXCH.64 URZ, [UR6+0xc0], UR8 ;  /* 0x0000c00806ff75b2 */ /* 0x0048b00008000100 */
[----:B------:R4:W3:Y:S01]  /*0b80*/  SYNCS.EXCH.64 URZ, [UR6+0xd0], UR4 ;  /* 0x0000d00406ff75b2 */ /* 0x0008e20008000100 */
[----:B------:R4:W1:Y:S01]  /*0b90*/  SYNCS.EXCH.64 URZ, [UR6+0xc8], UR8 ;  /* 0x0000c80806ff75b2 */ /* 0x0008620008000100 */
[----:B------:R4:W1:Y:S02]  /*0ba0*/  SYNCS.EXCH.64 URZ, [UR6+0xd8], UR4 ;  /* 0x0000d80406ff75b2 */ /* 0x0008640008000100 */
[----:B----4-:R-:W-:Y:S01]  /*0bb0*/  NOP ;  /* 0x0000000000007918 */ /* 0x010fe20000000000 */
.L_x_12:
[----:B------:R-:W4:Y:S01]  /*0bc0*/  SHFL.IDX PT, R0, R81, RZ, 0x1f ;  /* 0x00001fff51007589 */ /* 0x000f2200000e0000 */
[----:B------:R-:W-:Y:S01]  /*0bd0*/  NOP ;  /* 0x0000000000007918 */ /* 0x000fe20000000000 */
[----:B----4-:R-:W-:-:S13]  /*0be0*/  ISETP.NE.AND P0, PT, R0, 0x5, PT ;  /* 0x000000050000780c */ /* 0x010fda0003f05270 */
[----:B------:R-:W-:Y:S05]  /*0bf0*/  @P0 BRA `(.L_x_13) ;  /* 0x0000000000480947 */ /* 0x000fea0003800000 */
[----:B--2---:R-:W2:Y:S01]  /*0c00*/  S2UR UR5, SR_CgaCtaId ;  /* 0x00000000000579c3 */ /* 0x004ea20000008800 */
[----:B---3--:R-:W-:Y:S01]  /*0c10*/  UMOV UR4, 0x400 ;  /* 0x0000040000047882 */ /* 0x008fe20000000000 */
        /* <DEDUP_REMOVED lines=9> */
[----:B--2---:R-:W-:Y:S01]  /*0cb0*/  ULEA UR4, UR5, UR4, 0x18 ;  /* 0x0000000405047291 */ /* 0x004fe2000f8ec0ff */
[----:B------:R-:W2:Y:S11]  /*0cc0*/  FENCE.VIEW.ASYNC.S ;  /* 0x00000000000073c6 */ /* 0x000eb60000000000 */
[----:B--2---:R4:W2:Y:S01]  /*0cd0*/  SYNCS.EXCH.64 URZ, [UR4+0xe0], UR6 ;  /* 0x0000e00604ff75b2 */ /* 0x0048a20008000100 */
[----:B------:R4:W3:Y:S01]  /*0ce0*/  SYNCS.EXCH.64 URZ, [UR4+0xf0], UR8 ;  /* 0x0000f00804ff75b2 */ /* 0x0008e20008000100 */
[----:B------:R4:W1:Y:S01]  /*0cf0*/  SYNCS.EXCH.64 URZ, [UR4+0xe8], UR6 ;  /* 0x0000e80604ff75b2 */ /* 0x0008620008000100 */
[----:B------:R4:W1:Y:S02]  /*0d00*/  SYNCS.EXCH.64 URZ, [UR4+0xf8], UR8 ;  /* 0x0000f80804ff75b2 */ /* 0x0008640008000100 */
[----:B----4-:R-:W-:Y:S01]  /*0d10*/  NOP ;  /* 0x0000000000007918 */ /* 0x010fe20000000000 */
.L_x_13:
[----:B------:R-:W4:Y:S01]  /*0d20*/  SHFL.IDX PT, R0, R81, RZ, 0x1f ;  /* 0x00001fff51007589 */ /* 0x000f2200000e0000 */
[----:B------:R-:W-:Y:S01]  /*0d30*/  ISETP.NE.OR P1, PT, RZ, UR21, !P1 ;  /* 0x00000015ff007c0c */ /* 0x000fe2000cf25670 */
[----:B------:R-:W-:Y:S01]  /*0d40*/  NOP ;  /* 0x0000000000007918 */ /* 0x000fe20000000000 */
[----:B----4-:R-:W-:-:S13]  /*0d50*/  ISETP.NE.AND P0, PT, R0, 0x3, PT ;  /* 0x000000030000780c */ /* 0x010fda0003f05270 */
[----:B------:R-:W-:Y:S05]  /*0d60*/  @P0 BRA `(.L_x_14) ;  /* 0x0000000000380947 */ /* 0x000fea0003800000 */
[----:B--2---:R-:W2:Y:S01]  /*0d70*/  S2UR UR5, SR_CgaCtaId ;  /* 0x00000000000579c3 */ /* 0x004ea20000008800 */
[----:B---3--:R-:W-:Y:S01]  /*0d80*/  UMOV UR4, 0x400 ;  /* 0x0000040000047882 */ /* 0x008fe20000000000 */
[----:B------:R-:W-:Y:S01]  /*0d90*/  UMOV UR6, 0x20 ;  /* 0x0000002000067882 */ /* 0x000fe20000000000 */
[----:B------:R-:W-:Y:S01]  /*0da0*/  ELECT P0, URZ, PT ;  /* 0x0000000000ff782f */ /* 0x000fe20003800000 */
[----:B------:R-:W-:-:S04]  /*0db0*/  UIADD3 UR6, UPT, UPT, -UR6, 0x100000, URZ ;  /* 0x0010000006067890 */ /* 0x000fc8000fffe1ff */
[----:B------:R-:W-:Y:S02]  /*0dc0*/  USHF.L.U32 UR7, UR6, 0xb, URZ ;  /* 0x0000000b06077899 */ /* 0x000fe400080006ff */
[----:B------:R-:W-:Y:S02]  /*0dd0*/  USHF.L.U32 UR6, UR6, 0x1, URZ ;  /* 0x0000000106067899 */ /* 0x000fe400080006ff */
[----:B--2---:R-:W-:Y:S01]  /*0de0*/  ULEA UR4, UR5, UR4, 0x18 ;  /* 0x0000000405047291 */ /* 0x004fe2000f8ec0ff */
[----:B------:R-:W2:Y:S11]  /*0df0*/  FENCE.VIEW.ASYNC.S ;  /* 0x00000000000073c6 */ /* 0x000eb60000000000 */
[----:B--2---:R4:W2:Y:S01]  /*0e00*/  SYNCS.EXCH.64 URZ, [UR4+0x100], UR6 ;  /* 0x0001000604ff75b2 */ /* 0x0048a20008000100 */
[----:B------:R4:W3:Y:S01]  /*0e10*/  SYNCS.EXCH.64 URZ, [UR4+0x110], UR6 ;  /* 0x0001100604ff75b2 */ /* 0x0008e20008000100 */
[----:B------:R4:W1:Y:S01]  /*0e20*/  SYNCS.EXCH.64 URZ, [UR4+0x108], UR6 ;  /* 0x0001080604ff75b2 */ /* 0x0008620008000100 */
[----:B------:R4:W1:Y:S02]  /*0e30*/  SYNCS.EXCH.64 URZ, [UR4+0x118], UR6 ;  /* 0x0001180604ff75b2 */ /* 0x0008640008000100 */
[----:B----4-:R-:W-:Y:S01]  /*0e40*/  NOP ;  /* 0x0000000000007918 */ /* 0x010fe20000000000 */
.L_x_14:
[----:B---3--:R-:W3:Y:S01]  /*0e50*/  S2UR UR7, SR_CgaCtaId ;  /* 0x00000000000779c3 */ /* 0x008ee20000008800 */
[----:B------:R-:W-:Y:S01]  /*0e60*/  VOTEU.ALL UP0, P1 ;  /* 0x0000000000ff7886 */ /* 0x000fe20000800000 */
[----:B--2---:R-:W-:Y:S01]  /*0e70*/  UMOV UR4, 0x20 ;  /* 0x0000002000047882 */ /* 0x004fe20000000000 */
[----:B------:R-:W-:Y:S01]  /*0e80*/  NOP ;  /* 0x0000000000007918 */ /* 0x000fe20000000000 */
[----:B-1----:R-:W-:Y:S01]  /*0e90*/  LOP3.LUT R3, R95, 0x1f, RZ, 0xc0, !PT ;  /* 0x0000001f5f037812 */ /* 0x002fe200078ec0ff */
[----:B------:R-:W-:Y:S01]  /*0ea0*/  UISETP.NE.AND UP5, UPT, UR21, URZ, UPT ;  /* 0x000000ff1500728c */ /* 0x000fe2000bfa5270 */
[----:B------:R-:W-:Y:S01]  /*0eb0*/  @!UP0 UMOV UR6, 0x400 ;  /* 0x0000040000068882 */ /* 0x000fe20000000000 */
[----:B------:R-:W-:-:S04]  /*0ec0*/  @!UP0 UIADD3 UR4, UPT, UPT, -UR4, 0x100000, URZ ;  /* 0x0010000004048890 */ /* 0x000fc8000fffe1ff */
[----:B------:R-:W-:Y:S02]  /*0ed0*/  @!UP0 USHF.L.U32 UR5, UR4, 0xb, URZ ;  /* 0x0000000b04058899 */ /* 0x000fe400080006ff */
[----:B------:R-:W-:Y:S02]  /*0ee0*/  @!UP0 USHF.L.U32 UR4, UR4, 0x1, URZ ;  /* 0x0000000104048899 */ /* 0x000fe400080006ff */
[----:B---3--:R-:W-:Y:S01]  /*0ef0*/  @!UP0 ULEA UR6, UR7, UR6, 0x18 ;  /* 0x0000000607068291 */ /* 0x008fe2000f8ec0ff */
[----:B------:R-:W1:Y:S01]  /*0f00*/  LDCU UR7, c[0x0][0x36c] ;  /* 0x00006d80ff0777ac */ /* 0x000e620008000800 */
[----:B------:R-:W-:Y:S01]  /*0f10*/  VOTEU.ALL UP0, P1 ;  /* 0x0000000000ff7886 */ /* 0x000fe20000800000 */
[----:B------:R-:W2:Y:S09]  /*0f20*/  FENCE.VIEW.ASYNC.S ;  /* 0x00000000000073c6 */ /* 0x000eb20000000000 */
[----:B--2---:R2:W3:Y:S01]  /*0f30*/  @!UP0 SYNCS.EXCH.64 URZ, [UR6+0x120], UR4 ;  /* 0x0001200406ff85b2 */ /* 0x0044e20008000100 */
[----:B-1----:R-:W-:-:S09]  /*0f40*/  UISETP.EQ.U32.AND UP6, UPT, UR7, 0x1, UPT ;  /* 0x000000010700788c */ /* 0x002fd2000bfc2070 */
[----:B--2---:R-:W-:Y:S05]  /*0f50*/  BRA.U !UP6, `(.L_x_15) ;  /* 0x000000010e087547 */ /* 0x004fea000b800000 */
[----:B---3--:R-:W-:Y:S01]  /*0f60*/  UCGABAR_ARV ;  /* 0x00000000000079c7 */ /* 0x008fe20008000000 */
[----:B------:R-:W-:Y:S05]  /*0f70*/  BRA `(.L_x_16) ;  /* 0x0000000000047947 */ /* 0x000fea0003800000 */
.L_x_15:
[----:B---3--:R-:W-:Y:S01]  /*0f80*/  NOP ;  /* 0x0000000000007918 */ /* 0x008fe20000000000 */
.L_x_16:
[----:B------:R-:W1:Y:S01]  /*0f90*/  S2UR UR61, SR_CTAID.X ;  /* 0x00000000003d79c3 */ /* 0x000e620000002500 */
[----:B------:R-:W-:-:S05]  /*0fa0*/  CS2R.32 R83, SR_CgaSize ;  /* 0x0000000000537805 */ /* 0x000fca0000008a00 */
[----:B------:R-:W-:-:S05]  /*0fb0*/  IMAD R83, R83, -0xa0, RZ ;  /* 0xffffff6053537824 */ /* 0x000fca00078e02ff */
[----:B------:R-:W-:-:S14]  /*0fc0*/  R2UR UR5, R83 ;  /* 0x00000000530572ca */ /* 0x000fdc00000e0000 */
[----:B------:R-:W2:Y:S01]  /*0fd0*/  LDCU UR5, c[0x0][UR5+0x2b0] ;  /* 0x00005600050577ac */ /* 0x000ea20008000800 */
[----:B------:R-:W-:-:S05]  /*0fe0*/  CS2R.32 R83, SR_CgaSize ;  /* 0x0000000000537805 */ /* 0x000fca0000008a00 */
[----:B------:R-:W-:-:S05]  /*0ff0*/  IMAD R83, R83, -0xa0, RZ ;  /* 0xffffff6053537824 */ /* 0x000fca00078e02ff */
[----:B------:R-:W-:-:S14]  /*1000*/  R2UR UR4, R83 ;  /* 0x00000000530472ca */ /* 0x000fdc00000e0000 */
[----:B------:R-:W3:Y:S01]  /*1010*/  LDCU UR4, c[0x0][UR4+0x2b4] ;  /* 0x00005680040477ac */ /* 0x000ee20008000800 */
[----:B------:R-:W4:Y:S01]  /*1020*/  S2UR UR11, SR_CTAID.Y ;  /* 0x00000000000b79c3 */ /* 0x000f220000002600 */
[----:B------:R-:W-:-:S05]  /*1030*/  CS2R.32 R83, SR_CgaSize ;  /* 0x0000000000537805 */ /* 0x000fca0000008a00 */
[----:B------:R-:W-:-:S05]  /*1040*/  IMAD R83, R83, -0xa0, RZ ;  /* 0xffffff6053537824 */ /* 0x000fca00078e02ff */
[----:B------:R-:W-:-:S14]  /*1050*/  R2UR UR7, R83 ;  /* 0x00000000530772ca */ /* 0x000fdc00000e0000 */
[----:B------:R-:W3:Y:S01]  /*1060*/  LDCU UR7, c[0x0][UR7+0x2a0] ;  /* 0x00005400070777ac */ /* 0x000ee20008000800 */
[----:B------:R-:W-:-:S05]  /*1070*/  CS2R.32 R83, SR_CgaSize ;  /* 0x0000000000537805 */ /* 0x000fca0000008a00 */
[----:B------:R-:W-:-:S05]  /*1080*/  IMAD R83, R83, -0xa0, RZ ;  /* 0xffffff6053537824 */ /* 0x000fca00078e02ff */
[----:B------:R-:W-:-:S14]  /*1090*/  R2UR UR8, R83 ;  /* 0x00000000530872ca */ /* 0x000fdc00000e0000 */
[----:B------:R-:W3:Y:S01]  /*10a0*/  LDCU UR8, c[0x0][UR8+0x2a4] ;  /* 0x00005480080877ac */ /* 0x000ee20008000800 */
[----:B------:R-:W3:Y:S01]  /*10b0*/  S2UR UR9, SR_CgaCtaId ;  /* 0x00000000000979c3 */ /* 0x000ee20000008800 */
[----:B------:R-:W-:Y:S01]  /*10c0*/  UISETP.GT.U32.AND UP0, UPT, UR62, 0xffff, UPT ;  /* 0x0000ffff3e00788c */ /* 0x000fe2000bf04070 */
[----:B------:R-:W3:Y:S01]  /*10d0*/  LDCU UR22, c[0x0][0xf24] ;  /* 0x0001e480ff1677ac */ /* 0x000ee20008000800 */
[----:B------:R-:W3:Y:S01]  /*10e0*/  LDCU UR45, c[0x0][0xf24] ;  /* 0x0001e480ff2d77ac */ /* 0x000ee20008000800 */
[----:B-1----:R-:W-:Y:S01]  /*10f0*/  I2FP.F32.U32 R2, UR61 ;  /* 0x0000003d00027c45 */ /* 0x002fe20008201000 */
[----:B------:R-:W1:Y:S04]  /*1100*/  LDCU UR24, c[0x0][0xf30] ;  /* 0x0001e600ff1877ac */ /* 0x000e680008000800 */
[----:B--2---:R-:W-:Y:S01]  /*1110*/  FMUL R2, R2, UR5 ;  /* 0x0000000502027c20 */ /* 0x004fe20008400000 */
[----:B------:R-:W-:Y:S01]  /*1120*/  USEL UR39, UR62, 0xffff, !UP0 ;  /* 0x0000ffff3e277887 */ /* 0x000fe2000c000000 */
[----:B----4-:R-:W-:Y:S01]  /*1130*/  I2FP.F32.U32 R0, UR11 ;  /* 0x0000000b00007c45 */ /* 0x010fe20008201000 */
[----:B------:R-:W-:-:S03]  /*1140*/  UMOV UR20, UR61 ;  /* 0x0000003d00147c82 */ /* 0x000fc60008000000 */
[----:B------:R-:W2:Y:S01]  /*1150*/  F2I.U32.TRUNC.NTZ R2, R2 ;  /* 0x0000000200027305 */ /* 0x000ea2000020f000 */
[----:B---3--:R-:W-:Y:S01]  /*1160*/  FMUL R0, R0, UR4 ;  /* 0x0000000400007c20 */ /* 0x008fe20008400000 */
[----:B------:R-:W-:Y:S02]  /*1170*/  USHF.L.U32 UR48, UR9, 0xb, URZ ;  /* 0x0000000b09307899 */ /* 0x000fe400080006ff */
[----:B------:R-:W-:-:S04]  /*1180*/  USHF.L.U32 UR37, UR9, 0x7, URZ ;  /* 0x0000000709257899 */ /* 0x000fc800080006ff */
[----:B------:R-:W3:Y:S01]  /*1190*/  F2I.U32.TRUNC.NTZ R0, R0 ;  /* 0x0000000000007305 */ /* 0x000ee2000020f000 */
[----:B--2---:R-:W-:Y:S02]  /*11a0*/  R2UR UR4, R2 ;  /* 0x00000000020472ca */ /* 0x004fe400000e0000 */
[----:B------:R-:W-:Y:S02]  /*11b0*/  PRMT R2, RZ, 0x7610, R2 ;  /* 0x00007610ff027816 */ /* 0x000fe40000000002 */
[----:B---3--:R-:W-:Y:S02]  /*11c0*/  R2UR UR6, R0 ;  /* 0x00000000000672ca */ /* 0x008fe400000e0000 */
[----:B------:R-:W-:-:S07]  /*11d0*/  PRMT R0, RZ, 0x7610, R0 ;  /* 0x00007610ff007816 */ /* 0x000fce0000000000 */
[----:B------:R-:W-:-:S04]  /*11e0*/  UIADD3 UR5, UPT, UPT, -UR4, URZ, URZ ;  /* 0x000000ff04057290 */ /* 0x000fc8000fffe1ff */
[----:B------:R-:W-:Y:S02]  /*11f0*/  UIMAD UR5, UR7, UR5, UR61 ;  /* 0x00000005070572a4 */ /* 0x000fe4000f8e023d */
[----:B------:R-:W-:-:S04]  /*1200*/  UIADD3 UR4, UPT, UPT, -UR6, URZ, URZ ;  /* 0x000000ff06047290 */ /* 0x000fc8000fffe1ff */
[----:B------:R-:W-:Y:S01]  /*1210*/  IMAD.U32 R83, RZ, RZ, UR5 ;  /* 0x00000005ff537e24 */ /* 0x000fe2000f8e00ff */
[----:B------:R-:W-:-:S06]  /*1220*/  UIMAD UR4, UR8, UR4, UR11 ;  /* 0x00000004080472a4 */ /* 0x000fcc000f8e020b */
[----:B------:R-:W-:Y:S01]  /*1230*/  IMAD.U32 R82, RZ, RZ, UR4 ;  /* 0x00000004ff527e24 */ /* 0x000fe2000f8e00ff */
[----:B-1----:R-:W-:Y:S06]  /*1240*/  BRA.U UP5, `(.L_x_17) ;  /* 0x0000000105447547 */ /* 0x002fec000b800000 */
[----:B------:R-:W-:Y:S02]  /*1250*/  R2UR UR4, R82 ;  /* 0x00000000520472ca */ /* 0x000fe400000e0000 */
[----:B------:R-:W-:-:S11]  /*1260*/  R2UR UR7, R83 ;  /* 0x00000000530772ca */ /* 0x000fd600000e0000 */
[----:B------:R-:W-:Y:S02]  /*1270*/  UISETP.NE.AND UP0, UPT, UR4, URZ, UPT ;  /* 0x000000ff0400728c */ /* 0x000fe4000bf05270 */
[----:B------:R-:W-:Y:S02]  /*1280*/  ULOP3.LUT UR4, UR7, 0x2, URZ, 0x3c, !UPT ;  /* 0x0000000207047892 */ /* 0x000fe4000f8e3cff */
[----:B------:R-:W-:Y:S02]  /*1290*/  UISETP.GT.U32.AND UP2, UPT, UR7, 0x1, UP0 ;  /* 0x000000010700788c */ /* 0x000fe40008744070 */
[----:B------:R-:W-:Y:S02]  /*12a0*/  UISETP.GT.U32.AND UP0, UPT, UR4, 0x1, UP0 ;  /* 0x000000010400788c */ /* 0x000fe40008704070 */
[----:B------:R-:W-:Y:S02]  /*12b0*/  USEL UR5, URZ, 0x2, UP2 ;  /* 0x00000002ff057887 */ /* 0x000fe40009000000 */
[----:B------:R-:W-:-:S02]  /*12c0*/  USEL UR6, URZ, 0x1, UP2 ;  /* 0x00000001ff067887 */ /* 0x000fc40009000000 */
[----:B------:R-:W-:Y:S02]  /*12d0*/  USEL UR4, URZ, 0x4, UP0 ;  /* 0x00000004ff047887 */ /* 0x000fe40008000000 */
[----:B------:R-:W-:Y:S02]  /*12e0*/  ULOP3.LUT UR7, UR7, 0xfffffffe, URZ, 0xc0, !UPT ;  /* 0xfffffffe07077892 */ /* 0x000fe4000f8ec0ff */
[----:B------:R-:W-:Y:S02]  /*12f0*/  USEL UR8, URZ, 0x8, UP0 ;  /* 0x00000008ff087887 */ /* 0x000fe40008000000 */
[----:B------:R-:W-:-:S03]  /*1300*/  UIADD3 UR4, UPT, UPT, UR4, UR5, UR6 ;  /* 0x0000000504047290 */ /* 0x000fc6000fffe006 */
[----:B------:R-:W-:Y:S01]  /*1310*/  UMOV UR5, 0x3 ;  /* 0x0000000300057882 */ /* 0x000fe20000000000 */
[----:B------:R-:W-:Y:S02]  /*1320*/  UIADD3 UR4, UPT, UPT, UR4, UR8, URZ ;  /* 0x0000000804047290 */ /* 0x000fe4000fffe0ff */
[----:B------:R-:W-:-:S04]  /*1330*/  USHF.L.U32 UR5, UR5, UR7, URZ ;  /* 0x0000000705057299 */ /* 0x000fc800080006ff */
[----:B------:R-:W-:Y:S02]  /*1340*/  IMAD.U32 R2, RZ, RZ, UR4 ;  /* 0x00000004ff027e24 */ /* 0x000fe4000f8e00ff */
[----:B------:R-:W-:-:S07]  /*1350*/  IMAD.U32 R0, RZ, RZ, UR5 ;  /* 0x00000005ff007e24 */ /* 0x000fce000f8e00ff */
.L_x_17:
[----:B------:R-:W1:Y:S01]  /*1360*/  S2UR UR36, SR_CTAID.Z ;  /* 0x00000000002479c3 */ /* 0x000e620000002700 */
[----:B------:R-:W-:Y:S01]  /*1370*/  UISETP.GE.AND UP0, UPT, UR22, 0x1, UPT ;  /* 0x000000011600788c */ /* 0x000fe2000bf06270 */
[----:B------:R-:W-:-:S08]  /*1380*/  UMOV UR25, 0x5 ;  /* 0x0000000500197882 */ /* 0x000fd00000000000 */
[----:B------:R-:W-:Y:S05]  /*1390*/  BRA.U !UP0, `(.L_x_18) ;  /* 0x0000000108d47547 */ /* 0x000fea000b800000 */
[----:B------:R-:W2:Y:S01]  /*13a0*/  LDCU.128 UR16, c[0x0][0xf10] ;  /* 0x0001e200ff1077ac */ /* 0x000ea20008000c00 */
[----:B------:R-:W3:Y:S01]  /*13b0*/  LDCU UR6, c[0x0][0x370] ;  /* 0x00006e00ff0677ac */ /* 0x000ee20008000800 */
[----:B------:R-:W4:Y:S01]  /*13c0*/  LDCU UR7, c[0x0][0x374] ;  /* 0x00006e80ff0777ac */ /* 0x000f220008000800 */
[----:B------:R-:W1:Y:S01]  /*13d0*/  LDCU UR23, c[0x0][0xf0c] ;  /* 0x0001e180ff1777ac */ /* 0x000e620008000800 */
[----:B------:R-:W1:Y:S01]  /*13e0*/  LDCU UR10, c[0x0][0xf20] ;  /* 0x0001e400ff0a77ac */ /* 0x000e620008000800 */
[----:B------:R-:W1:Y:S01]  /*13f0*/  LDCU.64 UR8, c[0x0][0xf28] ;  /* 0x0001e500ff0877ac */ /* 0x000e620008000a00 */
[----:B--2---:R-:W-:Y:S02]  /*1400*/  UISETP.NE.AND UP3, UPT, UR18, 0x1, UPT ;  /* 0x000000011200788c */ /* 0x004fe4000bf65270 */
[----:B----4-:R-:W-:Y:S02]  /*1410*/  UIMAD.WIDE.U32 UR12, UR7, UR19, URZ ;  /* 0x00000013070c72a5 */ /* 0x010fe4000f8e00ff */
[----:B---3--:R-:W-:-:S02]  /*1420*/  UIMAD.WIDE.U32 UR14, UR6, UR16, URZ ;  /* 0x00000010060e72a5 */ /* 0x008fc4000f8e00ff */
[----:B-1----:R-:W-:Y:S02]  /*1430*/  UISETP.NE.AND UP0, UPT, UR23, 0x1, UPT ;  /* 0x000000011700788c */ /* 0x002fe4000bf05270 */
[----:B------:R-:W-:Y:S01]  /*1440*/  UIMAD.WIDE.U32 UR4, UR20, UR16, URZ ;  /* 0x00000010140472a5 */ /* 0x000fe2000f8e00ff */
[----:B------:R-:W-:Y:S02]  /*1450*/  UMOV UR12, UR13 ;  /* 0x0000000d000c7c82 */ /* 0x000fe40008000000 */
[----:B------:R-:W-:Y:S01]  /*1460*/  UMOV UR14, UR15 ;  /* 0x0000000f000e7c82 */ /* 0x000fe20008000000 */
[----:B------:R-:W-:Y:S02]  /*1470*/  @UP3 USHF.R.U32.HI UR7, URZ, UR10, UR12 ;  /* 0x0000000aff073299 */ /* 0x000fe4000801160c */
[----:B------:R-:W-:Y:S01]  /*1480*/  UISETP.NE.AND UP2, UPT, UR22, 0x1, UPT ;  /* 0x000000011600788c */ /* 0x000fe2000bf45270 */
[----:B------:R-:W-:Y:S02]  /*1490*/  UMOV UR4, UR5 ;  /* 0x0000000500047c82 */ /* 0x000fe40008000000 */
[----:B------:R-:W-:-:S02]  /*14a0*/  @UP0 USHF.R.U32.HI UR6, URZ, UR17, UR14 ;  /* 0x00000011ff060299 */ /* 0x000fc4000801160e */
[----:B------:R-:W-:Y:S02]  /*14b0*/  USHF.R.U32.HI UR4, URZ, UR17, UR4 ;  /* 0x00000011ff047299 */ /* 0x000fe40008011604 */
[----:B------:R-:W-:Y:S02]  /*14c0*/  UIMAD.WIDE.U32 UR14, UR11, UR19, URZ ;  /* 0x000000130b0e72a5 */ /* 0x000fe4000f8e00ff */
[----:B------:R-:W-:Y:S02]  /*14d0*/  UIMAD.WIDE.U32 UR12, UR7, UR8, URZ ;  /* 0x00000008070c72a5 */ /* 0x000fe4000f8e00ff */
[----:B------:R-:W-:Y:S02]  /*14e0*/  UIMAD.WIDE.U32 UR16, UR6, UR8, URZ ;  /* 0x00000008061072a5 */ /* 0x000fe4000f8e00ff */
[----:B------:R-:W-:-:S03]  /*14f0*/  USEL UR5, UR20, UR4, !UP0 ;  /* 0x0000000414057287 */ /* 0x000fc6000c000000 */
[----:B------:R-:W-:Y:S01]  /*1500*/  UMOV UR4, UR15 ;  /* 0x0000000f00047c82 */ /* 0x000fe20008000000 */
[----:B------:R-:W-:Y:S01]  /*1510*/  UMOV UR12, UR13 ;  /* 0x0000000d000c7c82 */ /* 0x000fe20008000000 */
[----:B------:R-:W-:Y:S02]  /*1520*/  USHF.R.U32.HI UR4, URZ, UR10, UR4 ;  /* 0x0000000aff047299 */ /* 0x000fe40008011604 */
[----:B------:R-:W-:Y:S01]  /*1530*/  @UP2 USHF.R.U32.HI UR7, URZ, UR9, UR12 ;  /* 0x00000009ff072299 */ /* 0x000fe2000801160c */
[----:B------:R-:W-:Y:S01]  /*1540*/  UMOV UR16, UR17 ;  /* 0x0000001100107c82 */ /* 0x000fe20008000000 */
[----:B------:R-:W-:Y:S02]  /*1550*/  USEL UR4, UR11, UR4, !UP3 ;  /* 0x000000040b047287 */ /* 0x000fe4000d800000 */
[----:B------:R-:W-:Y:S02]  /*1560*/  @UP2 USHF.R.U32.HI UR6, URZ, UR9, UR16 ;  /* 0x00000009ff062299 */ /* 0x000fe40008011610 */
[----:B------:R-:W-:-:S02]  /*1570*/  UIMAD UR7, UR7, UR22, URZ ;  /* 0x00000016070772a4 */ /* 0x000fc4000f8e02ff */
[----:B------:R-:W-:Y:S02]  /*1580*/  UIMAD UR10, UR6, UR22, URZ ;  /* 0x00000016060a72a4 */ /* 0x000fe4000f8e02ff */
[----:B------:R-:W-:Y:S02]  /*1590*/  UISETP.GE.AND UP0, UPT, UR4, UR7, UPT ;  /* 0x000000070400728c */ /* 0x000fe4000bf06270 */
[----:B------:R-:W-:Y:S02]  /*15a0*/  UIMAD.WIDE.U32 UR12, UR4, UR8, URZ ;  /* 0x00000008040c72a5 */ /* 0x000fe4000f8e00ff */
[----:B------:R-:W-:Y:S02]  /*15b0*/  UISETP.GE.OR UP0, UPT, UR5, UR10, UP0 ;  /* 0x0000000a0500728c */ /* 0x000fe40008706670 */
[----:B------:R-:W-:Y:S02]  /*15c0*/  UIMAD.WIDE.U32 UR14, UR5, UR8, URZ ;  /* 0x00000008050e72a5 */ /* 0x000fe4000f8e00ff */
[----:B------:R-:W-:Y:S01]  /*15d0*/  UIADD3 UR7, UPT, UPT, -UR4, URZ, URZ ;  /* 0x000000ff04077290 */ /* 0x000fe2000fffe1ff */
[----:B------:R-:W-:Y:S01]  /*15e0*/  UMOV UR8, UR13 ;  /* 0x0000000d00087c82 */ /* 0x000fe20008000000 */
[----:B------:R-:W-:-:S02]  /*15f0*/  UIADD3 UR10, UPT, UPT, -UR5, URZ, URZ ;  /* 0x000000ff050a7290 */ /* 0x000fc4000fffe1ff */
[----:B------:R-:W-:Y:S02]  /*1600*/  USHF.R.U32.HI UR8, URZ, UR9, UR8 ;  /* 0x00000009ff087299 */ /* 0x000fe40008011608 */
[----:B------:R-:W-:Y:S02]  /*1610*/  UIMAD UR11, UR18, UR7, UR11 ;  /* 0x00000007120b72a4 */ /* 0x000fe4000f8e020b */
[----:B------:R-:W-:Y:S01]  /*1620*/  USEL UR8, UR4, UR8, !UP2 ;  /* 0x0000000804087287 */ /* 0x000fe2000d000000 */
[----:B------:R-:W-:Y:S01]  /*1630*/  @!UP0 UMOV UR7, UR15 ;  /* 0x0000000f00078c82 */ /* 0x000fe20008000000 */
[----:B------:R-:W-:Y:S02]  /*1640*/  UIMAD UR20, UR23, UR10, UR20 ;  /* 0x0000000a171472a4 */ /* 0x000fe4000f8e0214 */
[----:B------:R-:W-:Y:S02]  /*1650*/  @!UP0 USHF.R.U32.HI UR7, URZ, UR9, UR7 ;  /* 0x00000009ff078299 */ /* 0x000fe40008011607 */
[----:B------:R-:W-:-:S02]  /*1660*/  UIADD3 UR9, UPT, UPT, -UR8, URZ, URZ ;  /* 0x000000ff08097290 */ /* 0x000fc4000fffe1ff */
[----:B------:R-:W-:Y:S02]  /*1670*/  @!UP0 USEL UR7, UR5, UR7, !UP2 ;  /* 0x0000000705078287 */ /* 0x000fe4000d000000 */
[----:B------:R-:W-:Y:S02]  /*1680*/  UIMAD UR9, UR22, UR9, UR4 ;  /* 0x00000009160972a4 */ /* 0x000fe4000f8e0204 */
[----:B------:R-:W-:Y:S02]  /*1690*/  @!UP0 UIADD3 UR8, UPT, UPT, UR8, -UR7, URZ ;  /* 0x8000000708088290 */ /* 0x000fe4000fffe0ff */
[----:B------:R-:W-:Y:S02]  /*16a0*/  @!UP0 UIMAD UR6, UR9, UR6, UR7 ;  /* 0x00000006090682a4 */ /* 0x000fe4000f8e0207 */
[----:B------:R-:W-:-:S04]  /*16b0*/  @!UP0 UIMAD UR4, UR8, UR22, UR5 ;  /* 0x00000016080482a4 */ /* 0x000fc8000f8e0205 */
[----:B------:R-:W-:Y:S01]  /*16c0*/  UIMAD UR11, UR4, UR18, UR11 ;  /* 0x00000012040b72a4 */ /* 0x000fe2000f8e020b */
[----:B------:R-:W-:Y:S02]  /*16d0*/  @!UP0 UMOV UR5, UR6 ;  /* 0x0000000600058c82 */ /* 0x000fe40008000000 */
[----:B------:R-:W-:-:S12]  /*16e0*/  UIMAD UR20, UR5, UR23, UR20 ;  /* 0x00000017051472a4 */ /* 0x000fd8000f8e0214 */
.L_x_18:
[----:B------:R-:W-:Y:S02]  /*16f0*/  UISETP.NE.AND UP2, UPT, UR24, 0x1, UPT ;  /* 0x000000011800788c */ /* 0x000fe4000bf45270 */
[----:B------:R-:W-:Y:S02]  /*1700*/  ULOP3.LUT UR37, UR37, 0x180, URZ, 0xc0, !UPT ;  /* 0x0000018025257892 */ /* 0x000fe4000f8ec0ff */
[----:B------:R-:W-:Y:S02]  /*1710*/  ULOP3.LUT UR39, UR39, 0xffff, URZ, 0xc0, !UPT ;  /* 0x0000ffff27277892 */ /* 0x000fe4000f8ec0ff */
[----:B------:R-:W-:Y:S02]  /*1720*/  UISETP.NE.AND UP0, UPT, UR21, 0x2, UPT ;  /* 0x000000021500788c */ /* 0x000fe4000bf05270 */
[----:B------:R-:W-:Y:S02]  /*1730*/  ULOP3.LUT UR63, UR61, 0x1, URZ, 0xc0, !UPT ;  /* 0x000000013d3f7892 */ /* 0x000fe4000f8ec0ff */
[----:B------:R-:W-:-:S02]  /*1740*/  ULOP3.LUT UR48, UR48, 0x1000, URZ, 0xc0, !UPT ;  /* 0x0000100030307892 */ /* 0x000fc4000f8ec0ff */
[----:B------:R-:W-:Y:S02]  /*1750*/  USHF.R.U32.HI UR10, URZ, 0x1, UR37 ;  /* 0x00000001ff0a7899 */ /* 0x000fe40008011625 */
[----:B------:R-:W-:Y:S01]  /*1760*/  USHF.L.U32 UR39, UR25, UR39, URZ ;  /* 0x0000002719277299 */ /* 0x000fe200080006ff */
[----:B------:R-:W-:Y:S11]  /*1770*/  BRA.U UP2, `(.L_x_19) ;  /* 0x0000000102407547 */ /* 0x000ff6000b800000 */
[----:B------:R-:W2:Y:S01]  /*1780*/  LDCU.128 UR12, c[0x0][0xf10] ;  /* 0x0001e200ff0c77ac */ /* 0x000ea20008000c00 */
[----:B------:R-:W3:Y:S01]  /*1790*/  LDCU UR8, c[0x0][0xf0c] ;  /* 0x0001e180ff0877ac */ /* 0x000ee20008000800 */
[----:B------:R-:W4:Y:S01]  /*17a0*/  LDCU UR9, c[0x0][0xf20] ;  /* 0x0001e400ff0977ac */ /* 0x000f220008000800 */
[----:B--2---:R-:W-:Y:S02]  /*17b0*/  UIMAD.WIDE.U32 UR4, UR20, UR12, URZ ;  /* 0x0000000c140472a5 */ /* 0x004fe4000f8e00ff */
[----:B------:R-:W-:Y:S02]  /*17c0*/  UIMAD.WIDE.U32 UR6, UR11, UR15, URZ ;  /* 0x0000000f0b0672a5 */ /* 0x000fe4000f8e00ff */
[----:B---3--:R-:W-:Y:S02]  /*17d0*/  UISETP.NE.AND UP2, UPT, UR8, 0x1, UPT ;  /* 0x000000010800788c */ /* 0x008fe4000bf45270 */
[----:B------:R-:W-:-:S03]  /*17e0*/  USHF.R.U32.HI UR5, URZ, UR13, UR5 ;  /* 0x0000000dff057299 */ /* 0x000fc60008011605 */
[----:B------:R-:W-:Y:S01]  /*17f0*/  UMOV UR4, UR7 ;  /* 0x0000000700047c82 */ /* 0x000fe20008000000 */
[----:B------:R-:W-:Y:S02]  /*1800*/  USEL UR5, UR20, UR5, !UP2 ;  /* 0x0000000514057287 */ /* 0x000fe4000d000000 */
[----:B------:R-:W-:Y:S02]  /*1810*/  UISETP.NE.AND UP2, UPT, UR14, 0x1, UPT ;  /* 0x000000010e00788c */ /* 0x000fe4000bf45270 */
[----:B----4-:R-:W-:-:S04]  /*1820*/  USHF.R.U32.HI UR4, URZ, UR9, UR4 ;  /* 0x00000009ff047299 */ /* 0x010fc80008011604 */
[----:B------:R-:W-:-:S04]  /*1830*/  USEL UR4, UR11, UR4, !UP2 ;  /* 0x000000040b047287 */ /* 0x000fc8000d000000 */
[----:B------:R-:W-:Y:S02]  /*1840*/  UIADD3 UR6, UPT, UPT, UR5, -UR4, URZ ;  /* 0x8000000405067290 */ /* 0x000fe4000fffe0ff */
[----:B------:R-:W-:Y:S02]  /*1850*/  UIADD3 UR4, UPT, UPT, -UR5, UR4, URZ ;  /* 0x0000000405047290 */ /* 0x000fe4000fffe1ff */
[----:B------:R-:W-:Y:S02]  /*1860*/  UIMAD UR11, UR6, UR14, UR11 ;  /* 0x0000000e060b72a4 */ /* 0x000fe4000f8e020b */
[----:B------:R-:W-:-:S12]  /*1870*/  UIMAD UR20, UR4, UR8, UR20 ;  /* 0x00000008041472a4 */ /* 0x000fd8000f8e0214 */
.L_x_19:
[----:B------:R-:W-:Y:S05]  /*1880*/  BRA.U !UP6, `(.L_x_20) ;  /* 0x000000010e0c7547 */ /* 0x000fea000b800000 */
[----:B------:R-:W-:Y:S01]  /*1890*/  UCGABAR_WAIT ;  /* 0x0000000000007dc7 */ /* 0x000fe20008000000 */
[----:B------:R-:W-:Y:S01]  /*18a0*/  CCTL.IVALL ;  /* 0x00000000ff00798f */ /* 0x000fe20002000000 */
[----:B------:R-:W-:Y:S05]  /*18b0*/  BRA `(.L_x_21) ;  /* 0x0000000000047947 */ /* 0x000fea0003800000 */
.L_x_20:
[----:B------:R-:W-:Y:S06]  /*18c0*/  BAR.SYNC.DEFER_BLOCKING 0x0 ;  /* 0x0000000000007b1d */ /* 0x000fec0000010000 */
.L_x_21:
[----:B------:R-:W-:Y:S05]  /*18d0*/  BRA.U UP0, `(.L_x_22) ;  /* 0x0000001900047547 */ /* 0x000fea000b800000 */
[----:B------:R-:W2:Y:S01]  /*18e0*/  LDCU UR6, c[0x0][0x38c] ;  /* 0x00007180ff0677ac */ /* 0x000ea20008000800 */
[----:B------:R-:W3:Y:S01]  /*18f0*/  S2UR UR8, SR_CgaCtaId ;  /* 0x00000000000879c3 */ /* 0x000ee20000008800 */
[----:B------:R-:W-:Y:S01]  /*1900*/  PLOP3.LUT P2, PT, PT, PT, UP4, 0x80, 0x8 ;  /* 0x000000000008781c */ /* 0x000fe20003f4f048 */
[----:B------:R-:W-:Y:S01]  /*1910*/  IMAD.MOV.U32 R12, RZ, RZ, 0x1 ;  /* 0x00000001ff0c7424 */ /* 0x000fe200078e00ff */
[----:B------:R-:W-:Y:S01]  /*1920*/  UMOV UR7, 0x400 ;  /* 0x0000040000077882 */ /* 0x000fe20000000000 */
[----:B------:R-:W-:Y:S01]  /*1930*/  UISETP.NE.AND UP1, UPT, UR21, URZ, UPT ;  /* 0x000000ff1500728c */ /* 0x000fe2000bf25270 */
[----:B------:R-:W-:Y:S02]  /*1940*/  ISETP.NE.AND P3, PT, R3, RZ, P4 ;  /* 0x000000ff0300720c */ /* 0x000fe40002765270 */
[----:B------:R-:W-:Y:S02]  /*1950*/  CS2R R10, SRZ ;  /* 0x00000000000a7805 */ /* 0x000fe4000001ff00 */
[----:B------:R-:W-:Y:S01]  /*1960*/  PLOP3.LUT P2, PT, P2, PT, PT, 0x8, 0x80 ;  /* 0x000000000080781c */ /* 0x000fe2000174e170 */
[----:B------:R-:W-:Y:S01]  /*1970*/  IMAD.MOV.U32 R9, RZ, RZ, RZ ;  /* 0x000000ffff097224 */ /* 0x000fe200078e00ff */
[----:B------:R-:W4:Y:S01]  /*1980*/  LDCU UR55, c[0x0][0x370] ;  /* 0x00006e00ff3777ac */ /* 0x000f220008000800 */
[----:B------:R-:W-:Y:S01]  /*1990*/  IMAD.MOV.U32 R8, RZ, RZ, 0x1 ;  /* 0x00000001ff087424 */ /* 0x000fe200078e00ff */
[----:B------:R-:W-:Y:S01]  /*19a0*/  USEL UR38, UR58, 0x2, UP1 ;  /* 0x000000023a267887 */ /* 0x000fe20008800000 */
[----:B------:R-:W1:Y:S01]  /*19b0*/  LDCU.64 UR30, c[0x0][0x348] ;  /* 0x00006900ff1e77ac */ /* 0x000e620008000a00 */
[----:B--2---:R-:W-:-:S02]  /*19c0*/  UIADD3 UR5, UPT, UPT, UR6, 0x7f, URZ ;  /* 0x0000007f06057890 */ /* 0x004fc4000fffe0ff */
[----:B------:R-:W-:Y:S02]  /*19d0*/  UIADD3 UR62, UPT, UPT, UR6, 0xfe, URZ ;  /* 0x000000fe063e7890 */ /* 0x000fe4000fffe0ff */
[----:B------:R-:W-:Y:S02]  /*19e0*/  USHF.R.S32.HI UR4, URZ, 0x1f, UR5 ;  /* 0x0000001fff047899 */ /* 0x000fe40008011405 */
[----:B---3--:R-:W-:Y:S02]  /*19f0*/  ULEA UR7, UR8, UR7, 0x18 ;  /* 0x0000000708077291 */ /* 0x008fe4000f8ec0ff */
[----:B------:R-:W-:Y:S02]  /*1a00*/  ULEA.HI UR4, UR4, UR5, URZ, 0x7 ;  /* 0x0000000504047291 */ /* 0x000fe4000f8f38ff */
[----:B------:R-:W-:Y:S02]  /*1a10*/  USHF.L.U32 UR5, UR63, 0x6, URZ ;  /* 0x000000063f057899 */ /* 0x000fe400080006ff */
[----:B------:R-:W-:-:S02]  /*1a20*/  USHF.R.S32.HI UR57, URZ, 0x7, UR4 ;  /* 0x00000007ff397899 */ /* 0x000fc40008011404 */
[----:B------:R-:W-:Y:S02]  /*1a30*/  UIADD3 UR4, UPT, UPT, UR6, -0x1, URZ ;  /* 0xffffffff06047890 */ /* 0x000fe4000fffe0ff */
[----:B------:R-:W-:Y:S02]  /*1a40*/  UISETP.LT.U32.AND UP0, UPT, UR57, 0x7, UPT ;  /* 0x000000073900788c */ /* 0x000fe4000bf01070 */
[----:B------:R-:W-:Y:S02]  /*1a50*/  UISETP.GE.U32.AND UP2, UPT, UR4, -0xff, UPT ;  /* 0xffffff010400788c */ /* 0x000fe4000bf46070 */
[----:B------:R-:W-:Y:S01]  /*1a60*/  USEL UR56, UR57, 0x7, UP0 ;  /* 0x0000000739387887 */ /* 0x000fe20008000000 */
[----:B------:R-:W2:Y:S03]  /*1a70*/  LDCU UR54, c[0x0][0x374] ;  /* 0x00006e80ff3677ac */ /* 0x000ea60008000800 */
[----:B------:R-:W-:-:S02]  /*1a80*/  UIADD3 UR4, UPT, UPT, UR56, -0x1, URZ ;  /* 0xffffffff38047890 */ /* 0x000fc4000fffe0ff */
[----:B------:R-:W-:-:S03]  /*1a90*/  ULEA.HI UR59, UR48, UR5, URZ, 0x19 ;  /* 0x00000005303b7291 */ /* 0x000fc6000f8fc8ff */
[----:B------:R-:W-:Y:S02]  /*1aa0*/  @UP2 UIADD3 UR4, UPT, UPT, UR56, URZ, URZ ;  /* 0x000000ff38042290 */ /* 0x000fe4000fffe0ff */
[----:B------:R-:W-:Y:S02]  /*1ab0*/  UIADD3 UR50, UPT, UPT, UR7, 0x24400, UR48 ;  /* 0x0002440007327890 */ /* 0x000fe4000fffe030 */
[----:B------:R-:W-:Y:S02]  /*1ac0*/  UIADD3 UR60, UPT, UPT, UR57, -UR56, URZ ;  /* 0x80000038393c7290 */ /* 0x000fe4000fffe0ff */
[----:B------:R-:W-:Y:S02]  /*1ad0*/  UIADD3 UR49, UPT, UPT, UR4, 0x1, URZ ;  /* 0x0000000104317890 */ /* 0x000fe4000fffe0ff */
[----:B------:R-:W-:Y:S01]  /*1ae0*/  UIADD3 UR58, UPT, UPT, -UR4, URZ, URZ ;  /* 0x000000ff043a7290 */ /* 0x000fe2000fffe1ff */
[----:B-1--4-:R-:W-:-:S11]  /*1af0*/  UMOV UR14, URZ ;  /* 0x000000ff000e7c82 */ /* 0x012fd60008000000 */
.L_x_46:
[----:B-1----:R-:W1:Y:S02]  /*1b00*/  S2UR UR4, SR_CgaCtaId ;  /* 0x00000000000479c3 */ /* 0x002e640000008800 */
[----:B-1----:R-:W-:-:S09]  /*1b10*/  UISETP.NE.AND UP0, UPT, UR4, URZ, UPT ;  /* 0x000000ff0400728c */ /* 0x002fd2000bf05270 */
[----:B---3--:R-:W-:Y:S05]  /*1b20*/  BRA.U UP0, `(.L_x_23) ;  /* 0x0000000100287547 */ /* 0x008fea000b800000 */
[----:B------:R-:W-:Y:S02]  /*1b30*/  LEA R0, R9, UR7, 0x3 ;  /* 0x0000000709007c11 */ /* 0x000fe4000f8e18ff */
[----:B------:R-:W-:-:S04]  /*1b40*/  SHF.L.U32 R3, R8, 0x1f, RZ ;  /* 0x0000001f08037819 */ /* 0x000fc800000006ff */
[----:B------:R-:W1:Y:S02]  /*1b50*/  SYNCS.PHASECHK.TRANS64.TRYWAIT P0, [R0+URZ+0x110], R3 ;  /* 0x00011003000075a7 */ /* 0x000e6400080011ff */
[----:B-1----:R-:W-:Y:S05]  /*1b60*/  @!P0 BRA `(.L_x_24) ;  /* 0x0000008400c08947 */ /* 0x002fea0003800000 */
.L_x_154:
[----:B------:R3:W-:Y:S01]  /*1b70*/  SYNCS.ARRIVE.TRANS64.A1T0 RZ, [R0+URZ+0x100], RZ ;  /* 0x000100ff00ff79a7 */ /* 0x0007e200081000ff */
[----:B------:R-:W-:-:S05]  /*1b80*/  VIADD R9, R9, 0x1 ;  /* 0x0000000109097836 */ /* 0x000fca0000000000 */
[----:B------:R-:W-:-:S04]  /*1b90*/  ISETP.NE.AND P0, PT, R9, 0x2, PT ;  /* 0x000000020900780c */ /* 0x000fc80003f05270 */
[----:B-1----:R-:W-:Y:S02]  /*1ba0*/  SEL R3, RZ, 0x1, P0 ;  /* 0x00000001ff037807 */ /* 0x002fe40000000000 */
[----:B------:R-:W-:Y:S02]  /*1bb0*/  SEL R9, R9, RZ, P0 ;  /* 0x000000ff09097207 */ /* 0x000fe40000000000 */
[----:B------:R-:W-:Y:S02]  /*1bc0*/  LOP3.LUT R8, R8, R3, RZ, 0x3c, !PT ;  /* 0x0000000308087212 */ /* 0x000fe400078e3cff */
.L_x_23:
[----:B------:R-:W-:Y:S01]  /*1bd0*/  ULEA UR4, UR14, UR7, 0x3 ;  /* 0x000000070e047291 */ /* 0x000fe2000f8e18ff */
[----:B---3--:R-:W-:Y:S01]  /*1be0*/  SHF.L.U32 R0, R12, 0x1f, RZ ;  /* 0x0000001f0c007819 */ /* 0x008fe200000006ff */
[----:B------:R-:W-:Y:S02]  /*1bf0*/  UISETP.GE.U32.AND UP0, UPT, UR62, 0xff, UPT ;  /* 0x000000ff3e00788c */ /* 0x000fe4000bf06070 */
[----:B------:R-:W-:-:S05]  /*1c00*/  ULEA UR43, UR11, UR59, 0x7 ;  /* 0x0000003b0b2b7291 */ /* 0x000fca000f8e38ff */
[----:B------:R1:W3:Y:S01]  /*1c10*/  SYNCS.PHASECHK.TRANS64.TRYWAIT P1, [UR4+0x38], R0 ;  /* 0x00003800ff0075a7 */ /* 0x0002e20008021104 */
[----:B------:R-:W-:-:S03]  /*1c20*/  ULEA.HI UR4, UR20, UR20, URZ, 0x1 ;  /* 0x0000001414047291 */ /* 0x000fc6000f8f08ff */
[----:B------:R-:W-:Y:S01]  /*1c30*/  UMOV UR20, URZ ;  /* 0x000000ff00147c82 */ /* 0x000fe20008000000 */
[----:B------:R-:W-:Y:S02]  /*1c40*/  USHF.L.U32 UR5, UR4, 0x7, URZ ;  /* 0x0000000704057899 */ /* 0x000fe400080006ff */
[----:B------:R-:W-:Y:S02]  /*1c50*/  ULOP3.LUT UR27, UR4, 0xfffffffe, URZ, 0xc0, !UPT ;  /* 0xfffffffe041b7892 */ /* 0x000fe4000f8ec0ff */
[----:B------:R-:W-:Y:S02]  /*1c60*/  ULOP3.LUT UR5, UR5, 0xffffff00, URZ, 0xc0, !UPT ;  /* 0xffffff0005057892 */ /* 0x000fe4000f8ec0ff */
[----:B------:R-:W-:Y:S02]  /*1c70*/  ULOP3.LUT UR27, UR27, 0x1, UR61, 0xf8, !UPT ;  /* 0x000000011b1b7892 */ /* 0x000fe4000f8ef83d */
[----:B------:R-:W-:Y:S01]  /*1c80*/  ULEA UR35, UR63, UR5, 0x7 ;  /* 0x000000053f237291 */ /* 0x000fe2000f8e38ff */
[----:B------:R-:W-:Y:S11]  /*1c90*/  BRA.U !UP0, `(.L_x_25) ;  /* 0x0000000508247547 */ /* 0x000ff6000b800000 */
[----:B------:R-:W-:Y:S01]  /*1ca0*/  UMOV UR15, UR58 ;  /* 0x0000003a000f7c82 */ /* 0x000fe20008000000 */
[----:B------:R-:W-:Y:S01]  /*1cb0*/  UMOV UR4, UR14 ;  /* 0x0000000e00047c82 */ /* 0x000fe20008000000 */
[----:B------:R-:W-:Y:S01]  /*1cc0*/  UMOV UR28, 0xffffffff ;  /* 0xffffffff001c7882 */ /* 0x000fe20000000000 */
[----:B------:R-:W-:-:S05]  /*1cd0*/  UMOV UR34, URZ ;  /* 0x000000ff00227c82 */ /* 0x000fca0008000000 */
.L_x_33:
[----:B------:R-:W-:Y:S01]  /*1ce0*/  ULEA UR5, UR4, UR7, 0x3 ;  /* 0x0000000704057291 */ /* 0x000fe2000f8e18ff */
[----:B---3--:R-:W-:Y:S01]  /*1cf0*/  @P4 MOV R2, 0xc800 ;  /* 0x0000c80000024802 */ /* 0x008fe20000000f00 */
[----:B--23--:R-:W-:Y:S10]  /*1d00*/  @P1 BRA `(.L_x_26) ;  /* 0x00000000000c1947 */ /* 0x00cff40003800000 */
[----:B------:R-:W-:-:S04]  /*1d10*/  SHF.L.U32 R3, R12, 0x1f, RZ ;  /* 0x0000001f0c037819 */ /* 0x000fc800000006ff */
[----:B------:R-:W3:Y:S02]  /*1d20*/  SYNCS.PHASECHK.TRANS64.TRYWAIT P0, [UR5+0x38], R3 ;  /* 0x00003803ff0075a7 */ /* 0x000ee40008001105 */
[----:B---3--:R-:W-:Y:S05]  /*1d30*/  @!P0 BRA `(.L_x_27) ;  /* 0x0000008400608947 */ /* 0x008fea0003800000 */
.L_x_26:
[----:B------:R3:W-:Y:S01]  /*1d40*/  @P4 SYNCS.ARRIVE.TRANS64 RZ, [UR5], R2 ;  /* 0x00000002ffff49a7 */ /* 0x0007e20008000005 */
[----:B------:R-:W-:Y:S02]  /*1d50*/  ULOP3.LUT UR6, UR38, 0x2, URZ, 0xfc, !UPT ;  /* 0x0000000226067892 */ /* 0x000fe4000f8efcff */
[----:B------:R-:W-:Y:S02]  /*1d60*/  UIADD3 UR15, UPT, UPT, UR15, 0x1, URZ ;  /* 0x000000010f0f7890 */ /* 0x000fe4000fffe0ff */
[----:B------:R-:W-:Y:S02]  /*1d70*/  UISETP.NE.AND UP0, UPT, UR6, 0x2, UPT ;  /* 0x000000020600788c */ /* 0x000fe4000bf05270 */
[----:B------:R-:W-:Y:S02]  /*1d80*/  UIADD3 UR28, UPT, UPT, UR28, 0x1, URZ ;  /* 0x000000011c1c7890 */ /* 0x000fe4000fffe0ff */
[----:B------:R-:W-:-:S05]  /*1d90*/  UISETP.NE.AND UP4, UPT, UR15, 0x1, UPT ;  /* 0x000000010f00788c */ /* 0x000fca000bf85270 */
[----:B------:R-:W-:Y:S05]  /*1da0*/  BRA.U UP0, `(.L_x_28) ;  /* 0x0000000100047547 */ /* 0x000fea000b800000 */
[----:B--2---:R-:W-:Y:S05]  /*1db0*/  BPT.TRAP 0x1 ;  /* 0x000000040000795c */ /* 0x004fea0000300000 */
.L_x_28:
[----:B------:R-:W-:Y:S04]  /*1dc0*/  BSSY.RECONVERGENT B0, `(.L_x_29) ;  /* 0x0000003000007945 */ /* 0x000fe80003800200 */
[----:B------:R-:W-:Y:S05]  /*1dd0*/  @!P3 BRA `(.L_x_30) ;  /* 0x000000000004b947 */ /* 0x000fea0003800000 */
[----:B--2---:R-:W-:Y:S05]  /*1de0*/  BPT.TRAP 0x1 ;  /* 0x000000040000795c */ /* 0x004fea0000300000 */
.L_x_30:
[----:B--2---:R-:W-:Y:S05]  /*1df0*/  BSYNC.RECONVERGENT B0 ;  /* 0x0000000000007941 */ /* 0x004fea0003800200 */
.L_x_29:
[----:B------:R-:W-:Y:S01]  /*1e00*/  UIADD3 UR6, UPT, UPT, UR4, 0x1, URZ ;  /* 0x0000000104067890 */ /* 0x000fe2000fffe0ff */
[----:B------:R-:W-:Y:S01]  /*1e10*/  BSSY.RECONVERGENT B0, `(.L_x_31) ;  /* 0x000002d000007945 */ /* 0x000fe20003800200 */
[----:B------:R-:W-:Y:S02]  /*1e20*/  ELECT P0, URZ, PT ;  /* 0x0000000000ff782f */ /* 0x000fe40003800000 */
[----:B------:R-:W-:-:S04]  /*1e30*/  UISETP.NE.AND UP0, UPT, UR6, 0x7, UPT ;  /* 0x000000070600788c */ /* 0x000fc8000bf05270 */
[----:B------:R-:W-:Y:S02]  /*1e40*/  USEL UR8, URZ, 0x1, UP0 ;  /* 0x00000001ff087887 */ /* 0x000fe40008000000 */
[----:B------:R-:W-:-:S04]  /*1e50*/  USEL UR14, UR6, URZ, UP0 ;  /* 0x000000ff060e7287 */ /* 0x000fc80008000000 */
[----:B------:R-:W-:Y:S01]  /*1e60*/  ULEA UR6, UR14, UR7, 0x3 ;  /* 0x000000070e067291 */ /* 0x000fe2000f8e18ff */
[----:B------:R-:W-:-:S04]  /*1e70*/  LOP3.LUT R12, R12, UR8, RZ, 0x3c, !PT ;  /* 0x000000080c0c7c12 */ /* 0x000fc8000f8e3cff */
[----:B-1----:R-:W-:-:S04]  /*1e80*/  SHF.L.U32 R0, R12, 0x1f, RZ ;  /* 0x0000001f0c007819 */ /* 0x002fc800000006ff */
[----:B------:R1:W2:Y:S01]  /*1e90*/  SYNCS.PHASECHK.TRANS64.TRYWAIT P1, [UR6+0x38], R0 ;  /* 0x00003800ff0075a7 */ /* 0x0002a20008021106 */
[----:B------:R-:W-:Y:S05]  /*1ea0*/  @!P0 BRA `(.L_x_32) ;  /* 0x00000000008c8947 */ /* 0x000fea0003800000 */
[----:B------:R-:W-:Y:S02]  /*1eb0*/  USHF.L.U32 UR24, UR4, 0x9, URZ ;  /* 0x0000000904187899 */ /* 0x000fe400080006ff */
[----:B------:R-:W-:Y:S02]  /*1ec0*/  ULEA UR32, UR4, UR7, 0xe ;  /* 0x0000000704207291 */ /* 0x000fe4000f8e70ff */
[----:B------:R-:W-:Y:S02]  /*1ed0*/  UIADD3 UR22, UP3, UPT, UR30, 0x80, URZ ;  /* 0x000000801e167890 */ /* 0x000fe4000ff7e0ff */
[----:B------:R-:W-:Y:S02]  /*1ee0*/  ULEA UR40, UR4, UR48, 0xd ;  /* 0x0000003004287291 */ /* 0x000fe4000f8e68ff */
[----:B------:R-:W-:Y:S02]  /*1ef0*/  UIADD3 UR20, UP2, UPT, UR30, 0x180, URZ ;  /* 0x000001801e147890 */ /* 0x000fe4000ff5e0ff */
[----:B------:R-:W-:-:S02]  /*1f00*/  UIADD3 UR18, UP1, UPT, UR30, 0x280, URZ ;  /* 0x000002801e127890 */ /* 0x000fc4000ff3e0ff */
[----:B------:R-:W-:Y:S02]  /*1f10*/  UIADD3 UR16, UP0, UPT, UR30, 0x380, URZ ;  /* 0x000003801e107890 */ /* 0x000fe4000ff1e0ff */
[----:B------:R-:W-:Y:S02]  /*1f20*/  ULOP3.LUT UR8, UR24, UR37, URZ, 0xfc, !UPT ;  /* 0x0000002518087292 */ /* 0x000fe4000f8efcff */
[----:B------:R-:W-:Y:S02]  /*1f30*/  ULOP3.LUT UR33, UR5, 0xfefffff8, URZ, 0xc0, !UPT ;  /* 0xfefffff805217892 */ /* 0x000fe4000f8ec0ff */
[----:B------:R-:W-:Y:S02]  /*1f40*/  UIADD3.X UR23, UPT, UPT, URZ, UR31, URZ, UP3, !UPT ;  /* 0x0000001fff177290 */ /* 0x000fe40009ffe4ff */
[----:B------:R-:W-:Y:S02]  /*1f50*/  UIADD3 UR32, UPT, UPT, UR32, 0x8400, URZ ;  /* 0x0000840020207890 */ /* 0x000fe4000fffe0ff */
[----:B------:R-:W-:-:S02]  /*1f60*/  UIADD3.X UR21, UPT, UPT, URZ, UR31, URZ, UP2, !UPT ;  /* 0x0000001fff157290 */ /* 0x000fc400097fe4ff */
[----:B------:R-:W-:Y:S02]  /*1f70*/  UIADD3 UR40, UPT, UPT, UR7, 0x24400, UR40 ;  /* 0x0002440007287890 */ /* 0x000fe4000fffe028 */
[----:B------:R-:W-:Y:S02]  /*1f80*/  UPRMT UR6, URZ, 0x5410, UR39 ;  /* 0x00005410ff067896 */ /* 0x000fe40008000027 */
[----:B------:R-:W-:Y:S02]  /*1f90*/  UIADD3.X UR19, UPT, UPT, URZ, UR31, URZ, UP1, !UPT ;  /* 0x0000001fff137290 */ /* 0x000fe40008ffe4ff */
[----:B------:R-:W-:Y:S02]  /*1fa0*/  UIADD3 UR24, UPT, UPT, UR7, 0x32400, UR24 ;  /* 0x0003240007187890 */ /* 0x000fe4000fffe018 */
[----:B------:R-:W-:Y:S02]  /*1fb0*/  UIADD3.X UR17, UPT, UPT, URZ, UR31, URZ, UP0, !UPT ;  /* 0x0000001fff117290 */ /* 0x000fe400087fe4ff */
[----:B------:R-:W-:Y:S01]  /*1fc0*/  UIADD3 UR8, UPT, UPT, UR7, 0x33200, UR8 ;  /* 0x0003320007087890 */ /* 0x000fe2000fffe008 */
[----:B------:R-:W-:Y:S01]  /*1fd0*/  UMOV UR46, 0x0 ;  /* 0x00000000002e7882 */ /* 0x000fe20000000000 */
[----:B------:R-:W-:Y:S01]  /*1fe0*/  UMOV UR47, 0x10000000 ;  /* 0x10000000002f7882 */ /* 0x000fe20000000000 */
[----:B------:R-:W-:Y:S01]  /*1ff0*/  UMOV UR42, UR34 ;  /* 0x00000022002a7c82 */ /* 0x000fe20008000000 */
[----:B------:R-:W-:Y:S01]  /*2000*/  UMOV UR44, UR36 ;  /* 0x00000024002c7c82 */ /* 0x000fe20008000000 */
[----:B------:R-:W-:Y:S01]  /*2010*/  UMOV UR41, UR33 ;  /* 0x0000002100297c82 */ /* 0x000fe20008000000 */
[----:B------:R-:W-:Y:S01]  /*2020*/  UMOV UR26, URZ ;  /* 0x000000ff001a7c82 */ /* 0x000fe20008000000 */
[----:B------:R-:W-:Y:S01]  /*2030*/  UMOV UR29, UR36 ;  /* 0x00000024001d7c82 */ /* 0x000fe20008000000 */
[----:B------:R-:W-:Y:S01]  /*2040*/  UMOV UR25, UR33 ;  /* 0x0000002100197c82 */ /* 0x000fe20008000000 */
[----:B------:R4:W-:Y:S01]  /*2050*/  UTMALDG.3D.2CTA [UR32], [UR22], desc[UR46] ;  /* 0x00002e20160075b4 */ /* 0x0009e20008211000 */
[----:B------:R-:W-:Y:S01]  /*2060*/  UMOV UR53, 0xf0000 ;  /* 0x000f000000357882 */ /* 0x000fe20000000000 */
[----:B------:R-:W-:Y:S01]  /*2070*/  UMOV UR12, UR28 ;  /* 0x0000001c000c7c82 */ /* 0x000fe20008000000 */
[----:B------:R-:W-:Y:S01]  /*2080*/  UMOV UR13, UR36 ;  /* 0x00000024000d7c82 */ /* 0x000fe20008000000 */
[----:B------:R-:W-:Y:S01]  /*2090*/  UMOV UR9, UR33 ;  /* 0x0000002100097c82 */ /* 0x000fe20008000000 */
[----:B------:R4:W-:Y:S01]  /*20a0*/  UTMALDG.3D.MULTICAST.2CTA [UR40], [UR20], UR6, desc[UR46] ;  /* 0x00002e28140073b4 */ /* 0x0009e20008211806 */
[----:B------:R4:W-:Y:S01]  /*20b0*/  UTMALDG.4D.2CTA [UR24], [UR18], desc[UR46] ;  /* 0x00002e18120075b4 */ /* 0x0009e20008219000 */
[----:B------:R4:W-:Y:S02]  /*20c0*/  UTMALDG.4D.MULTICAST.2CTA [UR8], [UR16], UR53, desc[UR46] ;  /* 0x00002e08100073b4 */ /* 0x0009e40008219835 */
[----:B----4-:R-:W-:Y:S01]  /*20d0*/  NOP ;  /* 0x0000000000007918 */ /* 0x010fe20000000000 */
.L_x_32:
[----:B------:R-:W-:Y:S05]  /*20e0*/  BSYNC.RECONVERGENT B0 ;  /* 0x0000000000007941 */ /* 0x000fea0003800200 */
.L_x_31:
[----:B------:R-:W-:Y:S01]  /*20f0*/  UIADD3 UR34, UPT, UPT, UR34, 0x80, URZ ;  /* 0x0000008022227890 */ /* 0x000fe2000fffe0ff */
[----:B------:R-:W-:Y:S01]  /*2100*/  UMOV UR4, UR14 ;  /* 0x0000000e00047c82 */ /* 0x000fe20008000000 */
[----:B------:R-:W-:Y:S01]  /*2110*/  UMOV UR20, UR49 ;  /* 0x0000003100147c82 */ /* 0x000fe20008000000 */
[----:B------:R-:W-:Y:S09]  /*2120*/  BRA.U UP4, `(.L_x_33) ;  /* 0xfffffff904ec7547 */ /* 0x000ff2000b83ffff */
.L_x_25:
[----:B------:R-:W-:Y:S01]  /*2130*/  ULEA UR4, UR14, UR7, 0x3 ;  /* 0x000000070e047291 */ /* 0x000fe2000f8e18ff */
[----:B-1----:R-:W-:Y:S01]  /*2140*/  SHF.L.U32 R0, R12, 0x1f, RZ ;  /* 0x0000001f0c007819 */ /* 0x002fe200000006ff */
[----:B------:R-:W-:Y:S01]  /*2150*/  @!P2 SYNCS.ARRIVE.TRANS64.A1T0 RZ, [UR7+0xb8], RZ ;  /* 0x0000b8ffffffa9a7 */ /* 0x000fe20008100007 */
[----:B------:R-:W-:-:S06]  /*2160*/  UISETP.GT.AND UP0, UPT, UR57, UR56, UPT ;  /* 0x000000383900728c */ /* 0x000fcc000bf04270 */
[----:B--23--:R1:W2:Y:S03]  /*2170*/  SYNCS.PHASECHK.TRANS64.TRYWAIT P1, [UR4+0x38], R0 ;  /* 0x00003800ff0075a7 */ /* 0x00c2a60008021104 */
[----:B------:R-:W-:Y:S05]  /*2180*/  BRA.U !UP0, `(.L_x_34) ;  /* 0x0000000508147547 */ /* 0x000fea000b800000 */
[----:B------:R-:W-:Y:S01]  /*2190*/  UIADD3 UR15, UPT, UPT, UR60, UR20, URZ ;  /* 0x000000143c0f7290 */ /* 0x000fe2000fffe0ff */
[----:B------:R-:W-:-:S11]  /*21a0*/  UMOV UR5, UR14 ;  /* 0x0000000e00057c82 */ /* 0x000fd60008000000 */
.L_x_42:
[----:B------:R-:W-:Y:S01]  /*21b0*/  ULEA UR6, UR5, UR7, 0x3 ;  /* 0x0000000705067291 */ /* 0x000fe2000f8e18ff */
[----:B--2---:R-:W-:Y:S01]  /*21c0*/  @P4 MOV R2, 0xc800 ;  /* 0x0000c80000024802 */ /* 0x004fe20000000f00 */
[----:B--23--:R-:W-:Y:S10]  /*21d0*/  @P1 BRA `(.L_x_35) ;  /* 0x00000000000c1947 */ /* 0x00cff40003800000 */
[----:B------:R-:W-:-:S04]  /*21e0*/  SHF.L.U32 R3, R12, 0x1f, RZ ;  /* 0x0000001f0c037819 */ /* 0x000fc800000006ff */
[----:B------:R-:W2:Y:S02]  /*21f0*/  SYNCS.PHASECHK.TRANS64.TRYWAIT P0, [UR6+0x38], R3 ;  /* 0x00003803ff0075a7 */ /* 0x000ea40008001106 */
[----:B--2---:R-:W-:Y:S05]  /*2200*/  @!P0 BRA `(.L_x_36) ;  /* 0x0000008000448947 */ /* 0x004fea0003800000 */
.L_x_35:
[----:B------:R2:W-:Y:S01]  /*2210*/  @P4 SYNCS.ARRIVE.TRANS64 RZ, [UR6], R2 ;  /* 0x00000002ffff49a7 */ /* 0x0005e20008000006 */
[----:B------:R-:W-:-:S04]  /*2220*/  ULOP3.LUT UR4, UR38, 0x2, URZ, 0xfc, !UPT ;  /* 0x0000000226047892 */ /* 0x000fc8000f8efcff */
[----:B------:R-:W-:-:S09]  /*2230*/  UISETP.NE.AND UP0, UPT, UR4, 0x2, UPT ;  /* 0x000000020400788c */ /* 0x000fd2000bf05270 */
[----:B------:R-:W-:Y:S05]  /*2240*/  BRA.U UP0, `(.L_x_37) ;  /* 0x0000000100047547 */ /* 0x000fea000b800000 */
[----:B------:R-:W-:Y:S05]  /*2250*/  BPT.TRAP 0x1 ;  /* 0x000000040000795c */ /* 0x000fea0000300000 */
.L_x_37:
[----:B------:R-:W-:Y:S04]  /*2260*/  BSSY.RECONVERGENT B0, `(.L_x_38) ;  /* 0x0000003000007945 */ /* 0x000fe80003800200 */
[----:B------:R-:W-:Y:S05]  /*2270*/  @!P3 BRA `(.L_x_39) ;  /* 0x000000000004b947 */ /* 0x000fea0003800000 */
[----:B------:R-:W-:Y:S05]  /*2280*/  BPT.TRAP 0x1 ;  /* 0x000000040000795c */ /* 0x000fea0000300000 */
.L_x_39:
[----:B------:R-:W-:Y:S05]  /*2290*/  BSYNC.RECONVERGENT B0 ;  /* 0x0000000000007941 */ /* 0x000fea0003800200 */
.L_x_38:
        /* <DEDUP_REMOVED lines=9> */
[----:B------:R1:W3:Y:S01]  /*2330*/  SYNCS.PHASECHK.TRANS64.TRYWAIT P1, [UR4+0x38], R0 ;  /* 0x00003800ff0075a7 */ /* 0x0002e20008021104 */
[----:B------:R-:W-:Y:S05]  /*2340*/  @!P0 BRA `(.L_x_41) ;  /* 0x0000000000908947 */ /* 0x000fea0003800000 */
[----:B------:R-:W-:Y:S02]  /*2350*/  ULEA UR32, UR5, UR7, 0xe ;  /* 0x0000000705207291 */ /* 0x000fe4000f8e70ff */
[----:B------:R-:W-:Y:S02]  /*2360*/  UIADD3 UR22, UP3, UPT, UR30, 0x80, URZ ;  /* 0x000000801e167890 */ /* 0x000fe4000ff7e0ff */
[----:B------:R-:W-:Y:S02]  /*2370*/  USHF.L.U32 UR16, UR5, 0x9, URZ ;  /* 0x0000000905107899 */ /* 0x000fe400080006ff */
[----:B------:R-:W-:Y:S02]  /*2380*/  UIADD3 UR12, UP2, UPT, UR30, 0x180, URZ ;  /* 0x000001801e0c7890 */ /* 0x000fe4000ff5e0ff */
[----:B------:R-:W-:Y:S02]  /*2390*/  UIADD3 UR28, UP1, UPT, UR30, 0x280, URZ ;  /* 0x000002801e1c7890 */ /* 0x000fe4000ff3e0ff */
[----:B------:R-:W-:-:S02]  /*23a0*/  UIADD3 UR24, UP0, UPT, UR30, 0x380, URZ ;  /* 0x000003801e187890 */ /* 0x000fc4000ff1e0ff */
[----:B------:R-:W-:Y:S02]  /*23b0*/  USHF.L.U32 UR34, UR20, 0x7, URZ ;  /* 0x0000000714227899 */ /* 0x000fe400080006ff */
[----:B------:R-:W-:Y:S02]  /*23c0*/  ULOP3.LUT UR33, UR6, 0xfefffff8, URZ, 0xc0, !UPT ;  /* 0xfefffff806217892 */ /* 0x000fe4000f8ec0ff */
[----:B------:R-:W-:Y:S02]  /*23d0*/  UIADD3.X UR23, UPT, UPT, URZ, UR31, URZ, UP3, !UPT ;  /* 0x0000001fff177290 */ /* 0x000fe40009ffe4ff */
[----:B------:R-:W-:Y:S02]  /*23e0*/  UIADD3 UR32, UPT, UPT, UR32, 0x8400, URZ ;  /* 0x0000840020207890 */ /* 0x000fe4000fffe0ff */
[----:B------:R-:W-:Y:S02]  /*23f0*/  ULOP3.LUT UR8, UR16, UR37, URZ, 0xfc, !UPT ;  /* 0x0000002510087292 */ /* 0x000fe4000f8efcff */
[----:B------:R-:W-:-:S02]  /*2400*/  ULEA UR40, UR5, UR50, 0xd ;  /* 0x0000003205287291 */ /* 0x000fc4000f8e68ff */
[----:B------:R-:W-:Y:S02]  /*2410*/  UIADD3.X UR13, UPT, UPT, URZ, UR31, URZ, UP2, !UPT ;  /* 0x0000001fff0d7290 */ /* 0x000fe400097fe4ff */
[----:B------:R-:W-:Y:S02]  /*2420*/  UPRMT UR4, URZ, 0x5410, UR39 ;  /* 0x00005410ff047896 */ /* 0x000fe40008000027 */
[----:B------:R-:W-:Y:S02]  /*2430*/  UIADD3.X UR29, UPT, UPT, URZ, UR31, URZ, UP1, !UPT ;  /* 0x0000001fff1d7290 */ /* 0x000fe40008ffe4ff */
[----:B------:R-:W-:Y:S02]  /*2440*/  UIADD3 UR16, UPT, UPT, UR7, 0x32400, UR16 ;  /* 0x0003240007107890 */ /* 0x000fe4000fffe010 */
[----:B------:R-:W-:Y:S02]  /*2450*/  UIADD3 UR8, UPT, UPT, UR7, 0x33200, UR8 ;  /* 0x0003320007087890 */ /* 0x000fe4000fffe008 */
[----:B------:R-:W-:Y:S01]  /*2460*/  UIADD3.X UR25, UPT, UPT, URZ, UR31, URZ, UP0, !UPT ;  /* 0x0000001fff197290 */ /* 0x000fe200087fe4ff */
[----:B------:R-:W-:Y:S01]  /*2470*/  UMOV UR46, 0x0 ;  /* 0x00000000002e7882 */ /* 0x000fe20000000000 */
[----:B------:R-:W-:Y:S01]  /*2480*/  UMOV UR47, 0x10000000 ;  /* 0x10000000002f7882 */ /* 0x000fe20000000000 */
[----:B------:R-:W-:Y:S01]  /*2490*/  UMOV UR44, UR36 ;  /* 0x00000024002c7c82 */ /* 0x000fe20008000000 */
[----:B------:R-:W-:Y:S01]  /*24a0*/  UMOV UR41, UR33 ;  /* 0x0000002100297c82 */ /* 0x000fe20008000000 */
[----:B------:R-:W-:Y:S01]  /*24b0*/  UMOV UR42, UR34 ;  /* 0x00000022002a7c82 */ /* 0x000fe20008000000 */
[----:B------:R-:W-:Y:S01]  /*24c0*/  UTMALDG.3D.2CTA [UR32], [UR22], desc[UR46] ;  /* 0x00002e20160075b4 */ /* 0x000fe20008211000 */
[----:B------:R-:W-:Y:S01]  /*24d0*/  UMOV UR18, URZ ;  /* 0x000000ff00127c82 */ /* 0x000fe20008000000 */
[----:B------:R-:W-:Y:S01]  /*24e0*/  UMOV UR19, UR27 ;  /* 0x0000001b00137c82 */ /* 0x000fe20008000000 */
[----:B------:R-:W-:Y:S01]  /*24f0*/  UMOV UR21, UR36 ;  /* 0x0000002400157c82 */ /* 0x000fe20008000000 */
[----:B------:R-:W-:Y:S01]  /*2500*/  UMOV UR17, UR33 ;  /* 0x0000002100117c82 */ /* 0x000fe20008000000 */
[----:B------:R-:W-:Y:S01]  /*2510*/  UMOV UR26, 0xf0000 ;  /* 0x000f0000001a7882 */ /* 0x000fe20000000000 */
[----:B------:R-:W-:Y:S01]  /*2520*/  UMOV UR9, UR33 ;  /* 0x0000002100097c82 */ /* 0x000fe20008000000 */
[----:B------:R4:W-:Y:S01]  /*2530*/  UTMALDG.3D.MULTICAST.2CTA [UR40], [UR12], UR4, desc[UR46] ;  /* 0x00002e280c0073b4 */ /* 0x0009e20008211804 */
[----:B------:R1:W-:Y:S01]  /*2540*/  UTMALDG.4D.2CTA [UR16], [UR28], desc[UR46] ;  /* 0x00002e101c0075b4 */ /* 0x0003e20008219000 */
[----:B----4-:R-:W-:Y:S01]  /*2550*/  UMOV UR12, UR20 ;  /* 0x00000014000c7c82 */ /* 0x010fe20008000000 */
[----:B------:R-:W-:-:S02]  /*2560*/  UMOV UR13, UR36 ;  /* 0x00000024000d7c82 */ /* 0x000fc40008000000 */
[----:B------:R1:W-:Y:S02]  /*2570*/  UTMALDG.4D.MULTICAST.2CTA [UR8], [UR24], UR26, desc[UR46] ;  /* 0x00002e08180073b4 */ /* 0x0003e4000821981a */
[----:B-1----:R-:W-:Y:S01]  /*2580*/  NOP ;  /* 0x0000000000007918 */ /* 0x002fe20000000000 */
.L_x_41:
[----:B------:R-:W-:Y:S05]  /*2590*/  BSYNC.RECONVERGENT B0 ;  /* 0x0000000000007941 */ /* 0x000fea0003800200 */
.L_x_40:
[----:B------:R-:W-:Y:S01]  /*25a0*/  UIADD3 UR20, UPT, UPT, UR20, 0x1, URZ ;  /* 0x0000000114147890 */ /* 0x000fe2000fffe0ff */
[----:B------:R-:W-:-:S03]  /*25b0*/  UMOV UR5, UR14 ;  /* 0x0000000e00057c82 */ /* 0x000fc60008000000 */
[----:B------:R-:W-:-:S09]  /*25c0*/  UISETP.NE.AND UP0, UPT, UR20, UR15, UPT ;  /* 0x0000000f1400728c */ /* 0x000fd2000bf05270 */
[----:B------:R-:W-:Y:S05]  /*25d0*/  BRA.U UP0, `(.L_x_42) ;  /* 0xfffffff900f47547 */ /* 0x000fea000b83ffff */
.L_x_34:
[C---:B------:R-:W-:Y:S01]  /*25e0*/  LEA R3, R11.reuse, UR7, 0x3 ;  /* 0x000000070b037c11 */ /* 0x040fe2000f8e18ff */
[----:B------:R-:W-:Y:S01]  /*25f0*/  NOP ;  /* 0x0000000000007918 */ /* 0x000fe20000000000 */
[----:B-1----:R-:W-:Y:S02]  /*2600*/  SHF.L.U32 R0, R10, 0x1f, RZ ;  /* 0x0000001f0a007819 */ /* 0x002fe400000006ff */
[----:B------:R-:W-:Y:S02]  /*2610*/  LEA R5, R11, UR7, 0x4 ;  /* 0x000000070b057c11 */ /* 0x000fe4000f8e20ff */
[----:B------:R-:W1:Y:S02]  /*2620*/  SYNCS.PHASECHK.TRANS64.TRYWAIT P0, [R3+URZ+0xc0], R0 ;  /* 0x0000c000030075a7 */ /* 0x000e6400080011ff */
[----:B-1----:R-:W-:Y:S05]  /*2630*/  @!P0 BRA `(.L_x_43) ;  /* 0x0000007c00508947 */ /* 0x002fea0003800000 */
.L_x_157:
[----:B------:R-:W4:Y:S01]  /*2640*/  LDS.128 R4, [R5+0x130] ;  /* 0x0001300005047984 */ /* 0x000f220000000c00 */
[----:B------:R-:W-:Y:S01]  /*2650*/  UISETP.GE.AND UP0, UPT, UR45, 0x1, UPT ;  /* 0x000000012d00788c */ /* 0x000fe2000bf06270 */
[----:B------:R-:W-:Y:S01]  /*2660*/  @!PT LDS RZ, [RZ] ;  /* 0x00000000fffff984 */ /* 0x000fe20000000800 */
[----:B------:R-:W-:Y:S01]  /*2670*/  @!PT LDS RZ, [RZ] ;  /* 0x00000000fffff984 */ /* 0x000fe20000000800 */
[----:B------:R-:W-:Y:S01]  /*2680*/  @!PT LDS RZ, [RZ] ;  /* 0x00000000fffff984 */ /* 0x000fe20000000800 */
[----:B------:R-:W-:Y:S01]  /*2690*/  @!PT LDS RZ, [RZ] ;  /* 0x00000000fffff984 */ /* 0x000fe20000000800 */
[----:B------:R1:W-:Y:S06]  /*26a0*/  MEMBAR.ALL.CTA ;  /* 0x0000000000007992 */ /* 0x0003ec0000008000 */
[----:B-1----:R-:W1:Y:S01]  /*26b0*/  FENCE.VIEW.ASYNC.S ;  /* 0x00000000000073c6 */ /* 0x002e620000000000 */
[----:B----4-:R-:W-:-:S13]  /*26c0*/  LOP3.LUT P0, RZ, R6, 0x1, RZ, 0xc0, !PT ;  /* 0x0000000106ff7812 */ /* 0x010fda000780c0ff */
[----:B-1----:R-:W-:Y:S01]  /*26d0*/  VOTEU.ANY UP1, P0 ;  /* 0x0000000000ff7886 */ /* 0x002fe20000020100 */
[----:B------:R-:W-:-:S13]  /*26e0*/  PLOP3.LUT P0, PT, PT, PT, UP1, 0x80, 0x8 ;  /* 0x000000000008781c */ /* 0x000fda0003f0f018 */
[----:B------:R-:W-:Y:S02]  /*26f0*/  @P0 LOP3.LUT R0, R5, 0xffff, RZ, 0xc0, !PT ;  /* 0x0000ffff05000812 */ /* 0x000fe400078ec0ff */
[----:B--2---:R-:W-:Y:S02]  /*2700*/  @P0 MOV R2, R4 ;  /* 0x0000000400020202 */ /* 0x004fe40000000f00 */
[----:B------:R-:W-:Y:S01]  /*2710*/  @P0 R2UR UR5, R0 ;  /* 0x00000000000502ca */ /* 0x000fe200000e0000 */
[----:B------:R-:W-:Y:S01]  /*2720*/  VIADD R0, R3, 0xd0 ;  /* 0x000000d003007836 */ /* 0x000fe20000000000 */
[----:B------:R-:W-:Y:S02]  /*2730*/  @P0 SHF.R.U32.HI R4, RZ, 0x10, R5 ;  /* 0x00000010ff040819 */ /* 0x000fe40000011605 */
[----:B------:R-:W-:Y:S02]  /*2740*/  @P0 R2UR UR6, R2 ;  /* 0x00000000020602ca */ /* 0x000fe400000e0000 */
[----:B------:R-:W-:-:S02]  /*2750*/  PRMT R0, RZ, 0x654, R0 ;  /* 0x00000654ff007816 */ /* 0x000fc40000000000 */
[----:B------:R-:W-:Y:S02]  /*2760*/  @P0 R2UR UR4, R4 ;  /* 0x00000000040402ca */ /* 0x000fe400000e0000 */
[----:B------:R1:W-:Y:S03]  /*2770*/  SYNCS.ARRIVE.TRANS64.RED.A1T0 RZ, [R0+URZ], RZ ;  /* 0x000000ff00ff79a7 */ /* 0x0003e600081004ff */
[----:B------:R-:W-:-:S04]  /*2780*/  @UP1 UMOV UR51, UR5 ;  /* 0x0000000500331c82 */ /* 0x000fc80008000000 */
[----:B------:R-:W-:-:S04]  /*2790*/  @UP1 UMOV UR52, UR6 ;  /* 0x0000000600341c82 */ /* 0x000fc80008000000 */
[----:B------:R-:W-:Y:S01]  /*27a0*/  @UP1 UMOV UR36, UR4 ;  /* 0x0000000400241c82 */ /* 0x000fe20008000000 */
[----:B------:R-:W-:Y:S05]  /*27b0*/  BRA.U !UP0, `(.L_x_44) ;  /* 0x0000000108d47547 */ /* 0x000fea000b800000 */
[----:B------:R-:W2:Y:S01]  /*27c0*/  LDCU.128 UR16, c[0x0][0xf10] ;  /* 0x0001e200ff1077ac */ /* 0x000ea20008000c00 */
[----:B------:R-:W4:Y:S01]  /*27d0*/  LDCU UR11, c[0x0][0xf20] ;  /* 0x0001e400ff0b77ac */ /* 0x000f220008000800 */
[----:B------:R-:W3:Y:S01]  /*27e0*/  LDCU UR24, c[0x0][0xf0c] ;  /* 0x0001e180ff1877ac */ /* 0x000ee20008000800 */
[----:B------:R-:W1:Y:S01]  /*27f0*/  LDCU.64 UR8, c[0x0][0xf28] ;  /* 0x0001e500ff0877ac */ /* 0x000e620008000a00 */
[----:B------:R-:W-:Y:S02]  /*2800*/  UISETP.NE.AND UP3, UPT, UR45, 0x1, UPT ;  /* 0x000000012d00788c */ /* 0x000fe4000bf65270 */
[----:B--2---:R-:W-:Y:S02]  /*2810*/  UIMAD.WIDE.U32 UR12, UR54, UR19, URZ ;  /* 0x00000013360c72a5 */ /* 0x004fe4000f8e00ff */
[----:B------:R-:W-:Y:S02]  /*2820*/  UIMAD.WIDE.U32 UR4, UR55, UR16, URZ ;  /* 0x00000010370472a5 */ /* 0x000fe4000f8e00ff */
[----:B------:R-:W-:-:S02]  /*2830*/  UISETP.NE.AND UP0, UPT, UR18, 0x1, UPT ;  /* 0x000000011200788c */ /* 0x000fc4000bf05270 */
[----:B------:R-:W-:Y:S01]  /*2840*/  UIMAD.WIDE.U32 UR22, UR51, UR19, URZ ;  /* 0x00000013331672a5 */ /* 0x000fe2000f8e00ff */
[----:B------:R-:W-:Y:S02]  /*2850*/  UMOV UR12, UR13 ;  /* 0x0000000d000c7c82 */ /* 0x000fe40008000000 */
[----:B------:R-:W-:Y:S01]  /*2860*/  UMOV UR4, UR5 ;  /* 0x0000000500047c82 */ /* 0x000fe20008000000 */
[----:B----4-:R-:W-:Y:S02]  /*2870*/  USHF.R.U32.HI UR12, URZ, UR11, UR12 ;  /* 0x0000000bff0c7299 */ /* 0x010fe4000801160c */
[----:B---3--:R-:W-:Y:S02]  /*2880*/  UISETP.NE.AND UP2, UPT, UR24, 0x1, UPT ;  /* 0x000000011800788c */ /* 0x008fe4000bf45270 */
[----:B------:R-:W-:Y:S02]  /*2890*/  USHF.R.U32.HI UR4, URZ, UR17, UR4 ;  /* 0x00000011ff047299 */ /* 0x000fe40008011604 */
[----:B------:R-:W-:-:S02]  /*28a0*/  USEL UR5, UR54, UR12, !UP0 ;  /* 0x0000000c36057287 */ /* 0x000fc4000c000000 */
[----:B------:R-:W-:Y:S02]  /*28b0*/  USEL UR6, UR55, UR4, !UP2 ;  /* 0x0000000437067287 */ /* 0x000fe4000d000000 */
[----:B-1----:R-:W-:Y:S01]  /*28c0*/  UIMAD.WIDE.U32 UR12, UR5, UR8, URZ ;  /* 0x00000008050c72a5 */ /* 0x002fe2000f8e00ff */
[----:B------:R-:W-:Y:S01]  /*28d0*/  UMOV UR4, UR23 ;  /* 0x0000001700047c82 */ /* 0x000fe20008000000 */
[----:B------:R-:W-:Y:S02]  /*28e0*/  UIMAD.WIDE.U32 UR20, UR52, UR16, URZ ;  /* 0x00000010341472a5 */ /* 0x000fe4000f8e00ff */
[----:B------:R-:W-:-:S03]  /*28f0*/  UIMAD.WIDE.U32 UR22, UR6, UR8, URZ ;  /* 0x00000008061672a5 */ /* 0x000fc6000f8e00ff */
[----:B------:R-:W-:Y:S01]  /*2900*/  UMOV UR12, UR13 ;  /* 0x0000000d000c7c82 */ /* 0x000fe20008000000 */
[----:B------:R-:W-:Y:S02]  /*2910*/  USHF.R.U32.HI UR4, URZ, UR11, UR4 ;  /* 0x0000000bff047299 */ /* 0x000fe40008011604 */
[----:B------:R-:W-:Y:S01]  /*2920*/  @UP3 USHF.R.U32.HI UR5, URZ, UR9, UR12 ;  /* 0x00000009ff053299 */ /* 0x000fe2000801160c */
[----:B------:R-:W-:Y:S01]  /*2930*/  UMOV UR20, UR21 ;  /* 0x0000001500147c82 */ /* 0x000fe20008000000 */
[----:B------:R-:W-:Y:S01]  /*2940*/  UMOV UR22, UR23 ;  /* 0x0000001700167c82 */ /* 0x000fe20008000000 */
[----:B------:R-:W-:Y:S02]  /*2950*/  USHF.R.U32.HI UR17, URZ, UR17, UR20 ;  /* 0x00000011ff117299 */ /* 0x000fe40008011614 */
[----:B------:R-:W-:Y:S02]  /*2960*/  USEL UR4, UR51, UR4, !UP0 ;  /* 0x0000000433047287 */ /* 0x000fe4000c000000 */
[----:B------:R-:W-:-:S02]  /*2970*/  @UP3 USHF.R.U32.HI UR6, URZ, UR9, UR22 ;  /* 0x00000009ff063299 */ /* 0x000fc40008011616 */
[----:B------:R-:W-:Y:S02]  /*2980*/  UIMAD UR11, UR45, UR5, URZ ;  /* 0x000000052d0b72a4 */ /* 0x000fe4000f8e02ff */
[----:B------:R-:W-:Y:S02]  /*2990*/  USEL UR5, UR52, UR17, !UP2 ;  /* 0x0000001134057287 */ /* 0x000fe4000d000000 */
[----:B------:R-:W-:Y:S02]  /*29a0*/  UIMAD UR12, UR45, UR6, URZ ;  /* 0x000000062d0c72a4 */ /* 0x000fe4000f8e02ff */
[----:B------:R-:W-:Y:S02]  /*29b0*/  UISETP.GE.AND UP0, UPT, UR4, UR11, UPT ;  /* 0x0000000b0400728c */ /* 0x000fe4000bf06270 */
[----:B------:R-:W-:Y:S02]  /*29c0*/  UIMAD.WIDE.U32 UR16, UR4, UR8, URZ ;  /* 0x00000008041072a5 */ /* 0x000fe4000f8e00ff */
[----:B------:R-:W-:-:S02]  /*29d0*/  UISETP.GE.OR UP0, UPT, UR5, UR12, UP0 ;  /* 0x0000000c0500728c */ /* 0x000fc40008706670 */
[----:B------:R-:W-:Y:S02]  /*29e0*/  UIMAD.WIDE.U32 UR12, UR5, UR8, URZ ;  /* 0x00000008050c72a5 */ /* 0x000fe4000f8e00ff */
[----:B------:R-:W-:Y:S01]  /*29f0*/  UIADD3 UR15, UPT, UPT, -UR4, URZ, URZ ;  /* 0x000000ff040f7290 */ /* 0x000fe2000fffe1ff */
[----:B------:R-:W-:Y:S01]  /*2a00*/  UMOV UR11, UR17 ;  /* 0x00000011000b7c82 */ /* 0x000fe20008000000 */
[----:B------:R-:W-:Y:S02]  /*2a10*/  UIADD3 UR12, UPT, UPT, -UR5, URZ, URZ ;  /* 0x000000ff050c7290 */ /* 0x000fe4000fffe1ff */
[----:B------:R-:W-:-:S03]  /*2a20*/  USHF.R.U32.HI UR11, URZ, UR9, UR11 ;  /* 0x00000009ff0b7299 */ /* 0x000fc6000801160b */
[----:B------:R-:W-:Y:S01]  /*2a30*/  @!UP0 UMOV UR8, UR13 ;  /* 0x0000000d00088c82 */ /* 0x000fe20008000000 */
[----:B------:R-:W-:Y:S02]  /*2a40*/  UIMAD UR15, UR18, UR15, UR51 ;  /* 0x0000000f120f72a4 */ /* 0x000fe4000f8e0233 */
[----:B------:R-:W-:Y:S02]  /*2a50*/  USEL UR11, UR4, UR11, !UP3 ;  /* 0x0000000b040b7287 */ /* 0x000fe4000d800000 */
[----:B------:R-:W-:Y:S02]  /*2a60*/  @!UP0 USHF.R.U32.HI UR8, URZ, UR9, UR8 ;  /* 0x00000009ff088299 */ /* 0x000fe40008011608 */
[----:B------:R-:W-:Y:S02]  /*2a70*/  UIADD3 UR9, UPT, UPT, -UR11, URZ, URZ ;  /* 0x000000ff0b097290 */ /* 0x000fe4000fffe1ff */
[----:B------:R-:W-:Y:S02]  /*2a80*/  @!UP0 USEL UR8, UR5, UR8, !UP3 ;  /* 0x0000000805088287 */ /* 0x000fe4000d800000 */
[----:B------:R-:W-:-:S02]  /*2a90*/  UIMAD UR9, UR45, UR9, UR4 ;  /* 0x000000092d0972a4 */ /* 0x000fc4000f8e0204 */
[----:B------:R-:W-:Y:S02]  /*2aa0*/  @!UP0 UIADD3 UR11, UPT, UPT, UR11, -UR8, URZ ;  /* 0x800000080b0b8290 */ /* 0x000fe4000fffe0ff */
[----:B------:R-:W-:Y:S02]  /*2ab0*/  @!UP0 UIMAD UR8, UR9, UR6, UR8 ;  /* 0x00000006090882a4 */ /* 0x000fe4000f8e0208 */
[----:B------:R-:W-:Y:S02]  /*2ac0*/  @!UP0 UIMAD UR4, UR45, UR11, UR5 ;  /* 0x0000000b2d0482a4 */ /* 0x000fe4000f8e0205 */
[----:B------:R-:W-:Y:S02]  /*2ad0*/  UIMAD UR6, UR24, UR12, UR52 ;  /* 0x0000000c180672a4 */ /* 0x000fe4000f8e0234 */
[----:B------:R-:W-:Y:S01]  /*2ae0*/  UIMAD UR51, UR4, UR18, UR15 ;  /* 0x00000012043372a4 */ /* 0x000fe2000f8e020f */
[----:B------:R-:W-:Y:S02]  /*2af0*/  @!UP0 UMOV UR5, UR8 ;  /* 0x0000000800058c82 */ /* 0x000fe40008000000 */
[----:B------:R-:W-:-:S12]  /*2b00*/  UIMAD UR52, UR5, UR24, UR6 ;  /* 0x00000018053472a4 */ /* 0x000fd8000f8e0206 */
.L_x_44:
[----:B------:R-:W2:Y:S02]  /*2b10*/  LDCU UR4, c[0x0][0xf30] ;  /* 0x0001e600ff0477ac */ /* 0x000ea40008000800 */
[----:B--2---:R-:W-:-:S09]  /*2b20*/  UISETP.NE.AND UP0, UPT, UR4, 0x1, UPT ;  /* 0x000000010400788c */ /* 0x004fd2000bf05270 */
[----:B------:R-:W-:Y:S05]  /*2b30*/  BRA.U UP0, `(.L_x_45) ;  /* 0x0000000100447547 */ /* 0x000fea000b800000 */
[----:B------:R-:W2:Y:S01]  /*2b40*/  LDCU.128 UR16, c[0x0][0xf10] ;  /* 0x0001e200ff1077ac */ /* 0x000ea20008000c00 */
[----:B------:R-:W4:Y:S01]  /*2b50*/  LDCU UR11, c[0x0][0xf0c] ;  /* 0x0001e180ff0b77ac */ /* 0x000f220008000800 */
[----:B------:R-:W1:Y:S01]  /*2b60*/  LDCU UR6, c[0x0][0xf20] ;  /* 0x0001e400ff0677ac */ /* 0x000e620008000800 */
[----:B--2---:R-:W-:Y:S02]  /*2b70*/  UIMAD.WIDE.U32 UR8, UR52, UR16, URZ ;  /* 0x00000010340872a5 */ /* 0x004fe4000f8e00ff */
[----:B------:R-:W-:Y:S02]  /*2b80*/  UIMAD.WIDE.U32 UR4, UR51, UR19, URZ ;  /* 0x00000013330472a5 */ /* 0x000fe4000f8e00ff */
[----:B----4-:R-:W-:Y:S02]  /*2b90*/  UISETP.NE.AND UP2, UPT, UR11, 0x1, UPT ;  /* 0x000000010b00788c */ /* 0x010fe4000bf45270 */
[----:B------:R-:W-:Y:S01]  /*2ba0*/  UISETP.NE.AND UP0, UPT, UR18, 0x1, UPT ;  /* 0x000000011200788c */ /* 0x000fe2000bf05270 */
[----:B------:R-:W-:-:S02]  /*2bb0*/  UMOV UR8, UR9 ;  /* 0x0000000900087c82 */ /* 0x000fc40008000000 */
[----:B------:R-:W-:Y:S01]  /*2bc0*/  UMOV UR4, UR5 ;  /* 0x0000000500047c82 */ /* 0x000fe20008000000 */
[----:B------:R-:W-:Y:S02]  /*2bd0*/  USHF.R.U32.HI UR17, URZ, UR17, UR8 ;  /* 0x00000011ff117299 */ /* 0x000fe40008011608 */
[----:B-1----:R-:W-:Y:S02]  /*2be0*/  USHF.R.U32.HI UR4, URZ, UR6, UR4 ;  /* 0x00000006ff047299 */ /* 0x002fe40008011604 */
[----:B------:R-:W-:Y:S02]  /*2bf0*/  USEL UR5, UR52, UR17, !UP2 ;  /* 0x0000001134057287 */ /* 0x000fe4000d000000 */
[----:B------:R-:W-:-:S04]  /*2c00*/  USEL UR4, UR51, UR4, !UP0 ;  /* 0x0000000433047287 */ /* 0x000fc8000c000000 */
[----:B------:R-:W-:Y:S02]  /*2c10*/  UIADD3 UR6, UPT, UPT, UR5, -UR4, URZ ;  /* 0x8000000405067290 */ /* 0x000fe4000fffe0ff */
[----:B------:R-:W-:Y:S02]  /*2c20*/  UIADD3 UR4, UPT, UPT, -UR5, UR4, URZ ;  /* 0x0000000405047290 */ /* 0x000fe4000fffe1ff */
[----:B------:R-:W-:Y:S02]  /*2c30*/  UIMAD UR51, UR6, UR18, UR51 ;  /* 0x00000012063372a4 */ /* 0x000fe4000f8e0233 */
[----:B------:R-:W-:-:S12]  /*2c40*/  UIMAD UR52, UR4, UR11, UR52 ;  /* 0x0000000b043472a4 */ /* 0x000fd8000f8e0234 */
.L_x_45:
[----:B------:R-:W-:Y:S01]  /*2c50*/  VIADD R11, R11, 0x1 ;  /* 0x000000010b0b7836 */ /* 0x000fe20000000000 */
[----:B------:R-:W-:Y:S02]  /*2c60*/  R2UR UR5, R83 ;  /* 0x00000000530572ca */ /* 0x000fe400000e0000 */
[----:B------:R-:W-:Y:S02]  /*2c70*/  R2UR UR4, R82 ;  /* 0x00000000520472ca */ /* 0x000fe400000e0000 */
[C---:B------:R-:W-:Y:S02]  /*2c80*/  ISETP.NE.AND P0, PT, R11.reuse, 0x2, PT ;  /* 0x000000020b00780c */ /* 0x040fe40003f05270 */
[----:B------:R-:W-:Y:S02]  /*2c90*/  PLOP3.LUT P2, PT, PT, PT, PT, 0x80, 0x8 ;  /* 0x000000000008781c */ /* 0x000fe40003f4f070 */
[----:B------:R-:W-:Y:S02]  /*2ca0*/  SEL R3, RZ, 0x1, P0 ;  /* 0x00000001ff037807 */ /* 0x000fe40000000000 */
[----:B------:R-:W-:-:S02]  /*2cb0*/  SEL R11, R11, RZ, P0 ;  /* 0x000000ff0b0b7207 */ /* 0x000fc40000000000 */
[----:B------:R-:W-:Y:S01]  /*2cc0*/  LOP3.LUT R10, R10, R3, RZ, 0x3c, !PT ;  /* 0x000000030a0a7212 */ /* 0x000fe200078e3cff */
[----:B------:R-:W-:Y:S02]  /*2cd0*/  UIADD3 UR20, UPT, UPT, UR52, UR5, URZ ;  /* 0x0000000534147290 */ /* 0x000fe4000fffe0ff */
[----:B------:R-:W-:Y:S01]  /*2ce0*/  UIADD3 UR11, UPT, UPT, UR51, UR4, URZ ;  /* 0x00000004330b7290 */ /* 0x000fe2000fffe0ff */
[----:B------:R-:W-:Y:S11]  /*2cf0*/  BRA.U UP1, `(.L_x_46) ;  /* 0xffffffed01807547 */ /* 0x000ff6000b83ffff */
[----:B------:R-:W-:Y:S01]  /*2d00*/  UIADD3 UR7, UPT, UPT, UR7, 0x38, URZ ;  /* 0x0000003807077890 */ /* 0x000fe2000fffe0ff */
[----:B------:R-:W-:-:S03]  /*2d10*/  SHF.L.U32 R3, R12, 0x1f, RZ ;  /* 0x0000001f0c037819 */ /* 0x000fc600000006ff */
[----:B------:R-:W-:-:S09]  /*2d20*/  ULEA UR4, UR14, UR7, 0x3 ;  /* 0x000000070e047291 */ /* 0x000fd2000f8e18ff */
[----:B------:R-:W2:Y:S02]  /*2d30*/  SYNCS.PHASECHK.TRANS64.TRYWAIT P0, [UR4], R3 ;  /* 0x00000003ff0075a7 */ /* 0x000ea40008001104 */
[----:B--2---:R-:W-:Y:S05]  /*2d40*/  @!P0 BRA `(.L_x_47) ;  /* 0x0000007400a08947 */ /* 0x004fea0003800000 */
.L_x_159:
[----:B------:R-:W-:-:S04]  /*2d50*/  UIADD3 UR4, UPT, UPT, UR14, 0x1, URZ ;  /* 0x000000010e047890 */ /* 0x000fc8000fffe0ff */
[----:B------:R-:W-:-:S04]  /*2d60*/  UISETP.NE.AND UP0, UPT, UR4, 0x7, UPT ;  /* 0x000000070400788c */ /* 0x000fc8000bf05270 */
[----:B------:R-:W-:Y:S02]  /*2d70*/  USEL UR6, URZ, 0x1, UP0 ;  /* 0x00000001ff067887 */ /* 0x000fe40008000000 */
[----:B------:R-:W-:-:S04]  /*2d80*/  USEL UR4, UR4, URZ, UP0 ;  /* 0x000000ff04047287 */ /* 0x000fc80008000000 */
[----:B------:R-:W-:Y:S01]  /*2d90*/  ULEA UR5, UR4, UR7, 0x3 ;  /* 0x0000000704057291 */ /* 0x000fe2000f8e18ff */
[----:B------:R-:W-:-:S04]  /*2da0*/  LOP3.LUT R2, R12, UR6, RZ, 0x3c, !PT ;  /* 0x000000060c027c12 */ /* 0x000fc8000f8e3cff */
[----:B-1----:R-:W-:-:S04]  /*2db0*/  SHF.L.U32 R3, R2, 0x1f, RZ ;  /* 0x0000001f02037819 */ /* 0x002fc800000006ff */
[----:B------:R-:W1:Y:S02]  /*2dc0*/  SYNCS.PHASECHK.TRANS64.TRYWAIT P0, [UR5], R3 ;  /* 0x00000003ff0075a7 */ /* 0x000e640008001105 */
[----:B-1----:R-:W-:Y:S05]  /*2dd0*/  @!P0 BRA `(.L_x_48) ;  /* 0x0000007400948947 */ /* 0x002fea0003800000 */
.L_x_161:
        /* <DEDUP_REMOVED lines=9> */
.L_x_163:
        /* <DEDUP_REMOVED lines=9> */
.L_x_165:
        /* <DEDUP_REMOVED lines=9> */
.L_x_167:
        /* <DEDUP_REMOVED lines=9> */
.L_x_169:
[----:B------:R-:W-:-:S04]  /*3020*/  UIADD3 UR4, UPT, UPT, UR4, 0x1, URZ ;  /* 0x0000000104047890 */ /* 0x000fc8000fffe0ff */
[----:B------:R-:W-:-:S04]  /*3030*/  UISETP.NE.AND UP0, UPT, UR4, 0x7, UPT ;  /* 0x000000070400788c */ /* 0x000fc8000bf05270 */
[----:B------:R-:W-:Y:S02]  /*3040*/  USEL UR5, URZ, 0x1, UP0 ;  /* 0x00000001ff057887 */ /* 0x000fe40008000000 */
[----:B------:R-:W-:-:S04]  /*3050*/  USEL UR4, UR4, URZ, UP0 ;  /* 0x000000ff04047287 */ /* 0x000fc80008000000 */
[----:B------:R-:W-:Y:S01]  /*3060*/  ULEA UR4, UR4, UR7, 0x3 ;  /* 0x0000000704047291 */ /* 0x000fe2000f8e18ff */
[----:B-1----:R-:W-:-:S04]  /*3070*/  LOP3.LUT R3, R2, UR5, RZ, 0x3c, !PT ;  /* 0x0000000502037c12 */ /* 0x002fc8000f8e3cff */
[----:B------:R-:W-:Y:S01]  /*3080*/  SHF.L.U32 R3, R3, 0x1f, RZ ;  /* 0x0000001f03037819 */ /* 0x000fe200000006ff */
[----:B------:R-:W-:-:S07]  /*3090*/  IMAD.U32 R0, RZ, RZ, UR4 ;  /* 0x00000004ff007e24 */ /* 0x000fce000f8e00ff */
.L_x_53:
[----:B-1----:R1:W2:Y:S02]  /*30a0*/  SYNCS.PHASECHK.TRANS64.TRYWAIT P0, [R0+URZ], R3 ;  /* 0x00000003000075a7 */ /* 0x0022a400080011ff */
[----:B--2---:R-:W-:Y:S05]  /*30b0*/  @!P0 NANOSLEEP.SYNCS 0x989680 ;  /* 0x009896800000895d */ /* 0x004fea0003900000 */
[----:B------:R-:W2:Y:S02]  /*30c0*/  @!P0 SYNCS.PHASECHK.TRANS64 P0, [R0+URZ], R3 ;  /* 0x00000003000085a7 */ /* 0x000ea400080010ff */
[----:B--2---:R-:W-:Y:S05]  /*30d0*/  @P0 EXIT ;  /* 0x000000000000094d */ /* 0x004fea0003800000 */
[----:B------:R-:W-:Y:S05]  /*30e0*/  BRA `(.L_x_53) ;  /* 0xfffffffc00ec7947 */ /* 0x000fea000383ffff */
.L_x_22:
[----:B------:R-:W2:Y:S02]  /*30f0*/  S2UR UR4, SR_CgaCtaId ;  /* 0x00000000000479c3 */ /* 0x000ea40000008800 */
[----:B--2---:R-:W-:-:S04]  /*3100*/  UISETP.NE.AND UP0, UPT, UR4, URZ, UPT ;  /* 0x000000ff0400728c */ /* 0x004fc8000bf05270 */
[----:B------:R-:W-:-:S09]  /*3110*/  UISETP.NE.OR UP0, UPT, UR21, 0x1, UP0 ;  /* 0x000000011500788c */ /* 0x000fd20008705670 */
[----:B------:R-:W-:Y:S05]  /*3120*/  BRA.U UP0, `(.L_x_54) ;  /* 0x00000005004c7547 */ /* 0x000fea000b800000 */
[----:B------:R-:W2:Y:S01]  /*3130*/  S2UR UR5, SR_CgaCtaId ;  /* 0x00000000000579c3 */ /* 0x000ea20000008800 */
[----:B------:R-:W-:Y:S01]  /*3140*/  UMOV UR4, 0x400 ;  /* 0x0000040000047882 */ /* 0x000fe20000000000 */
[----:B------:R-:W-:Y:S01]  /*3150*/  ISETP.GE.U32.AND P2, PT, R3, 0x4, PT ;  /* 0x000000040300780c */ /* 0x000fe20003f46070 */
[----:B------:R-:W-:Y:S01]  /*3160*/  IMAD.MOV.U32 R12, RZ, RZ, 0x1 ;  /* 0x00000001ff0c7424 */ /* 0x000fe200078e00ff */
[----:B------:R-:W-:Y:S02]  /*3170*/  CS2R R10, SRZ ;  /* 0x00000000000a7805 */ /* 0x000fe4000001ff00 */
[----:B------:R-:W-:Y:S01]  /*3180*/  CS2R R8, SRZ ;  /* 0x0000000000087805 */ /* 0x000fe2000001ff00 */
[----:B--2---:R-:W-:-:S03]  /*3190*/  ULEA UR6, UR5, UR4, 0x18 ;  /* 0x0000000405067291 */ /* 0x004fc6000f8ec0ff */
[----:B------:R-:W-:-:S09]  /*31a0*/  UMOV UR5, URZ ;  /* 0x000000ff00057c82 */ /* 0x000fd20008000000 */
.L_x_58:
[----:B------:R-:W-:Y:S02]  /*31b0*/  LEA R0, R8, UR6, 0x3 ;  /* 0x0000000608007c11 */ /* 0x000fe4000f8e18ff */
[----:B------:R-:W-:-:S03]  /*31c0*/  SHF.L.U32 R5, R9, 0x1f, RZ ;  /* 0x0000001f09057819 */ /* 0x000fc600000006ff */
[----:B------:R-:W-:Y:S01]  /*31d0*/  VIADD R4, R0, 0x110 ;  /* 0x0000011000047836 */ /* 0x000fe20000000000 */
[----:B------:R-:W2:Y:S02]  /*31e0*/  SYNCS.PHASECHK.TRANS64.TRYWAIT P0, [R0+URZ+0x100], R5 ;  /* 0x00010005000075a7 */ /* 0x000ea400080011ff */
[----:B--2---:R-:W-:Y:S05]  /*31f0*/  @!P0 BRA `(.L_x_55) ;  /* 0x0000007400048947 */ /* 0x004fea0003800000 */
.L_x_170:
[----:B------:R-:W-:Y:S01]  /*3200*/  ULEA UR4, UR5, UR6, 0x3 ;  /* 0x0000000605047291 */ /* 0x000fe2000f8e18ff */
[----:B------:R-:W-:Y:S01]  /*3210*/  PRMT R4, RZ, 0x654, R4 ;  /* 0x00000654ff047816 */ /* 0x000fe20000000004 */
[----:B--2---:R-:W-:Y:S01]  /*3220*/  @!P2 IMAD.MOV.U32 R5, RZ, RZ, 0x10 ;  /* 0x00000010ff05a424 */ /* 0x004fe200078e00ff */
[----:B------:R-:W-:Y:S01]  /*3230*/  SHF.L.U32 R7, R12, 0x1f, RZ ;  /* 0x0000001f0c077819 */ /* 0x000fe200000006ff */
[----:B------:R-:W-:Y:S01]  /*3240*/  UIADD3 UR7, UPT, UPT, UR4, 0xc0, URZ ;  /* 0x000000c004077890 */ /* 0x000fe2000fffe0ff */
[----:B------:R2:W-:Y:S05]  /*3250*/  SYNCS.ARRIVE.TRANS64.RED.A1T0 RZ, [R4+URZ], RZ ;  /* 0x000000ff04ff79a7 */ /* 0x0005ea00081004ff */
[----:B------:R-:W-:Y:S01]  /*3260*/  IMAD.U32 R0, RZ, RZ, UR7 ;  /* 0x00000007ff007e24 */ /* 0x000fe2000f8e00ff */
[----:B------:R-:W3:Y:S04]  /*3270*/  SYNCS.PHASECHK.TRANS64.TRYWAIT P0, [UR4+0xd0], R7 ;  /* 0x0000d007ff0075a7 */ /* 0x000ee80008001104 */
[----:B------:R-:W-:Y:S01]  /*3280*/  PRMT R13, R3, 0x654, R0 ;  /* 0x00000654030d7816 */ /* 0x000fe20000000000 */
[----:B--23--:R-:W-:Y:S06]  /*3290*/  @!P0 BRA `(.L_x_56) ;  /* 0x0000007000f08947 */ /* 0x00cfec0003800000 */
.L_x_172:
[----:B------:R-:W-:Y:S01]  /*32a0*/  ULEA UR8, UR5, UR6, 0x4 ;  /* 0x0000000605087291 */ /* 0x000fe2000f8e20ff */
[----:B------:R-:W-:Y:S01]  /*32b0*/  SEL R2, R13, R2, !P2 ;  /* 0x000000020d027207 */ /* 0x000fe20005000000 */
[----:B------:R-:W-:Y:S01]  /*32c0*/  UIADD3 UR9, UPT, UPT, UR4, 0xc0, URZ ;  /* 0x000000c004097890 */ /* 0x000fe2000fffe0ff */
[----:B--2---:R-:W-:Y:S01]  /*32d0*/  LEA R0, R11, UR6, 0x3 ;  /* 0x000000060b007c11 */ /* 0x004fe2000f8e18ff */
[----:B------:R-:W-:Y:S01]  /*32e0*/  UIADD3 UR8, UPT, UPT, UR8, 0x130, URZ ;  /* 0x0000013008087890 */ /* 0x000fe2000fffe0ff */
[----:B------:R2:W-:Y:S01]  /*32f0*/  @!P2 SYNCS.ARRIVE.TRANS64.RED RZ, [R2+URZ], R5 ;  /* 0x0000000502ffa9a7 */ /* 0x0005e200080004ff */
[----:B------:R-:W-:Y:S01]  /*3300*/  UIADD3 UR4, UPT, UPT, UR5, 0x1, URZ ;  /* 0x0000000105047890 */ /* 0x000fe2000fffe0ff */
[----:B------:R-:W-:-:S03]  /*3310*/  VIADD R8, R8, 0x1 ;  /* 0x0000000108087836 */ /* 0x000fc60000000000 */
[----:B------:R-:W-:Y:S02]  /*3320*/  UISETP.NE.AND UP0, UPT, UR4, 0x2, UPT ;  /* 0x000000020400788c */ /* 0x000fe4000bf05270 */
[----:B------:R-:W-:Y:S01]  /*3330*/  ISETP.NE.AND P0, PT, R8, 0x2, PT ;  /* 0x000000020800780c */ /* 0x000fe20003f05270 */
[----:B------:R-:W-:Y:S06]  /*3340*/  UGETNEXTWORKID.BROADCAST [UR8], [UR9] ;  /* 0x00000000080073ca */ /* 0x000fec0008000100 */
[----:B------:R-:W-:Y:S02]  /*3350*/  USEL UR7, URZ, 0x1, UP0 ;  /* 0x00000001ff077887 */ /* 0x000fe40008000000 */
[----:B------:R-:W-:-:S04]  /*3360*/  USEL UR5, UR4, URZ, UP0 ;  /* 0x000000ff04057287 */ /* 0x000fc80008000000 */
[----:B------:R-:W-:Y:S02]  /*3370*/  LOP3.LUT R12, R12, UR7, RZ, 0x3c, !PT ;  /* 0x000000070c0c7c12 */ /* 0x000fe4000f8e3cff */
[----:B--2---:R-:W-:-:S04]  /*3380*/  SHF.L.U32 R5, R10, 0x1f, RZ ;  /* 0x0000001f0a057819 */ /* 0x004fc800000006ff */
[----:B------:R-:W2:Y:S02]  /*3390*/  SYNCS.PHASECHK.TRANS64.TRYWAIT P1, [R0+URZ+0xc0], R5 ;  /* 0x0000c005000075a7 */ /* 0x000ea400080211ff */
[----:B--2---:R-:W-:Y:S05]  /*33a0*/  @!P1 BRA `(.L_x_57) ;  /* 0x0000007000c49947 */ /* 0x004fea0003800000 */
.L_x_173:
[C---:B------:R-:W-:Y:S01]  /*33b0*/  LEA R4, R11.reuse, UR6, 0x4 ;  /* 0x000000060b047c11 */ /* 0x040fe2000f8e20ff */
[----:B--2---:R-:W-:Y:S01]  /*33c0*/  VIADD R0, R0, 0xd0 ;  /* 0x000000d000007836 */ /* 0x004fe20000000000 */
[----:B------:R-:W-:Y:S01]  /*33d0*/  SEL R8, R8, RZ, P0 ;  /* 0x000000ff08087207 */ /* 0x000fe20000000000 */
[----:B------:R-:W-:-:S03]  /*33e0*/  VIADD R11, R11, 0x1 ;  /* 0x000000010b0b7836 */ /* 0x000fc60000000000 */
[----:B------:R-:W2:Y:S01]  /*33f0*/  LDS.128 R4, [R4+0x130] ;  /* 0x0001300004047984 */ /* 0x000ea20000000c00 */
[----:B------:R-:W-:Y:S02]  /*3400*/  PRMT R0, RZ, 0x654, R0 ;  /* 0x00000654ff007816 */ /* 0x000fe40000000000 */
[C---:B------:R-:W-:Y:S01]  /*3410*/  ISETP.NE.AND P1, PT, R11.reuse, 0x2, PT ;  /* 0x000000020b00780c */ /* 0x040fe20003f25270 */
[----:B------:R-:W-:Y:S01]  /*3420*/  @!PT LDS RZ, [RZ] ;  /* 0x00000000fffff984 */ /* 0x000fe20000000800 */
[----:B------:R-:W-:Y:S01]  /*3430*/  @!PT LDS RZ, [RZ] ;  /* 0x00000000fffff984 */ /* 0x000fe20000000800 */
[----:B------:R-:W-:Y:S01]  /*3440*/  @!PT LDS RZ, [RZ] ;  /* 0x00000000fffff984 */ /* 0x000fe20000000800 */
[----:B------:R-:W-:Y:S01]  /*3450*/  @!PT LDS RZ, [RZ] ;  /* 0x00000000fffff984 */ /* 0x000fe20000000800 */
[----:B------:R3:W-:Y:S06]  /*3460*/  MEMBAR.ALL.CTA ;  /* 0x0000000000007992 */ /* 0x0007ec0000008000 */
[----:B---3--:R-:W3:Y:S01]  /*3470*/  FENCE.VIEW.ASYNC.S ;  /* 0x00000000000073c6 */ /* 0x008ee20000000000 */
[----:B------:R-:W-:Y:S01]  /*3480*/  SEL R11, R11, RZ, P1 ;  /* 0x000000ff0b0b7207 */ /* 0x000fe20000800000 */
[----:B---3--:R3:W-:Y:S01]  /*3490*/  SYNCS.ARRIVE.TRANS64.RED.A1T0 RZ, [R0+URZ], RZ ;  /* 0x000000ff00ff79a7 */ /* 0x0087e200081004ff */
[----:B--2---:R-:W-:-:S02]  /*34a0*/  LOP3.LUT P3, RZ, R6, 0x1, RZ, 0xc0, !PT ;  /* 0x0000000106ff7812 */ /* 0x004fc4000786c0ff */
[----:B------:R-:W-:-:S04]  /*34b0*/  SEL R5, RZ, 0x1, P1 ;  /* 0x00000001ff057807 */ /* 0x000fc80000800000 */
[----:B------:R-:W-:Y:S02]  /*34c0*/  LOP3.LUT R10, R10, R5, RZ, 0x3c, !PT ;  /* 0x000000050a0a7212 */ /* 0x000fe400078e3cff */
[----:B---3--:R-:W-:-:S04]  /*34d0*/  SEL R0, RZ, 0x1, P0 ;  /* 0x00000001ff007807 */ /* 0x008fc80000000000 */
[----:B------:R-:W-:Y:S01]  /*34e0*/  LOP3.LUT R9, R9, R0, RZ, 0x3c, !PT ;  /* 0x0000000009097212 */ /* 0x000fe200078e3cff */
[----:B------:R-:W-:Y:S06]  /*34f0*/  @P3 BRA `(.L_x_58) ;  /* 0xfffffffc002c3947 */ /* 0x000fec000383ffff */
[----:B------:R-:W-:Y:S01]  /*3500*/  ULEA UR4, UR5, UR6, 0x3 ;  /* 0x0000000605047291 */ /* 0x000fe2000f8e18ff */
[----:B------:R-:W-:-:S08]  /*3510*/  SHF.L.U32 R3, R12, 0x1f, RZ ;  /* 0x0000001f0c037819 */ /* 0x000fd000000006ff */
[----:B------:R-:W2:Y:S02]  /*3520*/  SYNCS.PHASECHK.TRANS64 P0, [UR4+0xd0], R3 ;  /* 0x0000d003ff0075a7 */ /* 0x000ea40008001004 */
[----:B--2---:R-:W-:Y:S05]  /*3530*/  @P0 BRA `(.L_x_59) ;  /* 0x0000000000080947 */ /* 0x004fea0003800000 */
[----:B------:R-:W2:Y:S02]  /*3540*/  SYNCS.PHASECHK.TRANS64.TRYWAIT P0, [UR4+0xd0], R3 ;  /* 0x0000d003ff0075a7 */ /* 0x000ea40008001104 */
[----:B--2---:R-:W-:Y:S05]  /*3550*/  @!P0 BRA `(.L_x_60) ;  /* 0x00000070006c8947 */ /* 0x004fea0003800000 */
.L_x_59:
[----:B------:R-:W-:-:S04]  /*3560*/  UIADD3 UR7, UPT, UPT, UR5, 0x1, URZ ;  /* 0x0000000105077890 */ /* 0x000fc8000fffe0ff */
[----:B------:R-:W-:-:S04]  /*3570*/  UISETP.NE.AND UP0, UPT, UR7, 0x2, UPT ;  /* 0x000000020700788c */ /* 0x000fc8000bf05270 */
[----:B------:R-:W-:Y:S02]  /*3580*/  USEL UR8, URZ, 0x1, UP0 ;  /* 0x00000001ff087887 */ /* 0x000fe40008000000 */
[----:B------:R-:W-:-:S04]  /*3590*/  USEL UR7, UR7, URZ, UP0 ;  /* 0x000000ff07077287 */ /* 0x000fc80008000000 */
[----:B------:R-:W-:Y:S01]  /*35a0*/  ULEA UR7, UR7, UR6, 0x3 ;  /* 0x0000000607077291 */ /* 0x000fe2000f8e18ff */
[----:B--2---:R-:W-:-:S04]  /*35b0*/  LOP3.LUT R3, R12, UR8, RZ, 0x3c, !PT ;  /* 0x000000080c037c12 */ /* 0x004fc8000f8e3cff */
[----:B------:R-:W-:-:S04]  /*35c0*/  SHF.L.U32 R0, R3, 0x1f, RZ ;  /* 0x0000001f03007819 */ /* 0x000fc800000006ff */
[----:B------:R-:W2:Y:S02]  /*35d0*/  SYNCS.PHASECHK.TRANS64 P0, [UR7+0xd0], R0 ;  /* 0x0000d000ff0075a7 */ /* 0x000ea40008001007 */
[----:B-12---:R-:W-:Y:S05]  /*35e0*/  @P0 EXIT ;  /* 0x000000000000094d */ /* 0x006fea0003800000 */
[----:B------:R-:W-:Y:S02]  /*35f0*/  SHF.L.U32 R3, R3, 0x1f, RZ ;  /* 0x0000001f03037819 */ /* 0x000fe400000006ff */
[----:B------:R-:W-:-:S07]  /*3600*/  MOV R0, UR7 ;  /* 0x0000000700007c02 */ /* 0x000fce0008000f00 */
.L_x_61:
[----:B-1----:R1:W2:Y:S02]  /*3610*/  SYNCS.PHASECHK.TRANS64.TRYWAIT P0, [R0+URZ+0xd0], R3 ;  /* 0x0000d003000075a7 */ /* 0x0022a400080011ff */
[----:B--2---:R-:W-:Y:S05]  /*3620*/  @!P0 NANOSLEEP.SYNCS 0x989680 ;  /* 0x009896800000895d */ /* 0x004fea0003900000 */
[----:B------:R-:W2:Y:S02]  /*3630*/  @!P0 SYNCS.PHASECHK.TRANS64 P0, [R0+URZ+0xd0], R3 ;  /* 0x0000d003000085a7 */ /* 0x000ea400080010ff */
[----:B--2---:R-:W-:Y:S05]  /*3640*/  @P0 EXIT ;  /* 0x000000000000094d */ /* 0x004fea0003800000 */
[----:B------:R-:W-:Y:S05]  /*3650*/  BRA `(.L_x_61) ;  /* 0xfffffffc00ec7947 */ /* 0x000fea000383ffff */
.L_x_54:
[----:B------:R-:W-:Y:S05]  /*3660*/  BRA.U UP5, `(.L_x_62) ;  /* 0x0000001505507547 */ /* 0x000fea000b800000 */
[----:B------:R-:W2:Y:S01]  /*3670*/  S2UR UR7, SR_CgaCtaId ;  /* 0x00000000000779c3 */ /* 0x000ea20000008800 */
[----:B------:R-:W-:Y:S01]  /*3680*/  UMOV UR4, 0x40 ;  /* 0x0000004000047882 */ /* 0x000fe20000000000 */
[----:B------:R-:W-:Y:S01]  /*3690*/  NOP ;  /* 0x0000000000007918 */ /* 0x000fe20000000000 */
[----:B------:R-:W-:Y:S01]  /*36a0*/  UMOV UR6, 0x400 ;  /* 0x0000040000067882 */ /* 0x000fe20000000000 */
[----:B--2---:R-:W-:Y:S02]  /*36b0*/  ULEA UR5, UR7, UR4, 0x18 ;  /* 0x0000000407057291 */ /* 0x004fe4000f8ec0ff */
[----:B------:R-:W-:-:S07]  /*36c0*/  ULEA UR6, UR7, UR6, 0x18 ;  /* 0x0000000607067291 */ /* 0x000fce000f8ec0ff */
[----:B------:R-:W2:Y:S02]  /*36d0*/  LDS.U8 R3, [UR5+0x1c] ;  /* 0x00001c05ff037984 */ /* 0x000ea40008000000 */
[----:B--2---:R-:W-:-:S13]  /*36e0*/  ISETP.NE.AND P0, PT, R3, RZ, PT ;  /* 0x000000ff0300720c */ /* 0x004fda0003f05270 */
[----:B------:R-:W-:Y:S05]  /*36f0*/  @P0 BRA `(.L_x_63) ;  /* 0x0000000400080947 */ /* 0x000fea0003800000 */
[----:B------:R-:W-:Y:S02]  /*3700*/  UISETP.NE.U32.AND UP1, UPT, UR62, 0x1, UPT ;  /* 0x000000013e00788c */ /* 0x000fe4000bf25070 */
[----:B------:R-:W-:-:S07]  /*3710*/  UIADD3 UR7, UPT, UPT, UR5, 0x8, URZ ;  /* 0x0000000805077890 */ /* 0x000fce000fffe0ff */
[----:B------:R-:W-:Y:S05]  /*3720*/  BRA.U !UP1, `(.L_x_64) ;  /* 0x00000001099c7547 */ /* 0x000fea000b800000 */
[----:B------:R-:W-:Y:S01]  /*3730*/  ELECT P0, URZ, PT ;  /* 0x0000000000ff782f */ /* 0x000fe20003800000 */
[----:B------:R-:W-:-:S12]  /*3740*/  BSSY B0, `(.L_x_64) ;  /* 0x0000025000007945 */ /* 0x000fd80003800000 */
[----:B------:R-:W-:Y:S05]  /*3750*/  @!P0 BRA `(.L_x_65) ;  /* 0x00000000008c8947 */ /* 0x000fea0003800000 */
[----:B------:R-:W-:-:S05]  /*3760*/  UMOV UR4, 0x10 ;  /* 0x0000001000047882 */ /* 0x000fca0000000000 */
[----:B------:R-:W-:Y:S04]  /*3770*/  DEPBAR.LE SB2, 0x36 ;  /* 0x0000ad800000791a */ /* 0x000fe80000000000 */
[----:B------:R-:W2:Y:S02]  /*3780*/  UTCATOMSWS.2CTA.FIND_AND_SET.ALIGN UP0, UR4, UR4 ;  /* 0x00000004000475e3 */ /* 0x000ea40008200800 */
[----:B--2---:R-:W-:Y:S01]  /*3790*/  MOV R10, UR4 ;  /* 0x00000004000a7c02 */ /* 0x004fe20008000f00 */
[----:B------:R-:W-:Y:S06]  /*37a0*/  BRA.U UP0, `(.L_x_66) ;  /* 0x0000000100187547 */ /* 0x000fec000b800000 */
.L_x_67:
[----:B------:R-:W-:Y:S05]  /*37b0*/  NANOSLEEP 0x64 ;  /* 0x000000640000795d */ /* 0x000fea0003800000 */
[----:B------:R-:W-:-:S05]  /*37c0*/  UMOV UR4, 0x10 ;  /* 0x0000001000047882 */ /* 0x000fca0000000000 */
[----:B------:R-:W-:Y:S04]  /*37d0*/  DEPBAR.LE SB2, 0x36 ;  /* 0x0000ad800000791a */ /* 0x000fe80000000000 */
[----:B------:R-:W2:Y:S02]  /*37e0*/  UTCATOMSWS.2CTA.FIND_AND_SET.ALIGN UP0, UR4, UR4 ;  /* 0x00000004000475e3 */ /* 0x000ea40008200800 */
[----:B--2---:R-:W-:Y:S01]  /*37f0*/  MOV R10, UR4 ;  /* 0x00000004000a7c02 */ /* 0x004fe20008000f00 */
[----:B------:R-:W-:Y:S05]  /*3800*/  BRA.U !UP0, `(.L_x_67) ;  /* 0xfffffffd08e87547 */ /* 0x000fea000b83ffff */
.L_x_66:
[----:B------:R-:W2:Y:S01]  /*3810*/  LDS R6, [UR5+0x10] ;  /* 0x00001005ff067984 */ /* 0x000ea20008000800 */
[----:B------:R-:W-:Y:S01]  /*3820*/  IMAD.U32 R3, RZ, RZ, UR6 ;  /* 0x00000006ff037e24 */ /* 0x000fe2000f8e00ff */
[----:B------:R-:W-:-:S03]  /*3830*/  MOV R4, UR60 ;  /* 0x0000003c00047c02 */ /* 0x000fc60008000f00 */
[----:B------:R-:W-:Y:S01]  /*3840*/  VIADD R3, R3, 0x150 ;  /* 0x0000015003037836 */ /* 0x000fe20000000000 */
[----:B--2---:R-:W-:-:S04]  /*3850*/  SHF.L.U32 R6, R6, 0x1f, RZ ;  /* 0x0000001f06067819 */ /* 0x004fc800000006ff */
[----:B------:R-:W2:Y:S02]  /*3860*/  SYNCS.PHASECHK.TRANS64.TRYWAIT P0, [UR5+0x8], R6 ;  /* 0x00000806ff0075a7 */ /* 0x000ea40008001105 */
[----:B--2---:R-:W-:Y:S05]  /*3870*/  @P0 BRA `(.L_x_68) ;  /* 0x0000000000080947 */ /* 0x004fea0003800000 */
[----:B------:R-:W2:Y:S02]  /*3880*/  SYNCS.PHASECHK.TRANS64.TRYWAIT P0, [UR5+0x8], R6 ;  /* 0x00000806ff0075a7 */ /* 0x000ea40008001105 */
[----:B--2---:R-:W-:Y:S05]  /*3890*/  @!P0 BRA `(.L_x_69) ;  /* 0x0000006c00b48947 */ /* 0x004fea0003800000 */
.L_x_68:
[----:B------:R-:W-:Y:S01]  /*38a0*/  PRMT R4, R4, 0x654, R3 ;  /* 0x0000065404047816 */ /* 0x000fe20000000003 */
[----:B------:R-:W-:Y:S01]  /*38b0*/  HFMA2 R3, -RZ, RZ, 0, 5.9604644775390625e-08 ;  /* 0x00000001ff037431 */ /* 0x000fe200000001ff */
[----:B------:R-:W-:Y:S01]  /*38c0*/  UPRMT UR4, UR60, 0x654, UR7 ;  /* 0x000006543c047896 */ /* 0x000fe20008000007 */
[----:B------:R-:W-:Y:S02]  /*38d0*/  IMAD.MOV.U32 R7, RZ, RZ, 0xffff ;  /* 0x0000ffffff077424 */ /* 0x000fe400078e00ff */
[----:B--2---:R-:W-:Y:S02]  /*38e0*/  IMAD.MOV.U32 R6, RZ, RZ, 0x4 ;  /* 0x00000004ff067424 */ /* 0x004fe400078e00ff */
[----:B------:R-:W-:Y:S01]  /*38f0*/  IMAD.SHL.U32 R9, R10, 0x20, RZ ;  /* 0x000000200a097824 */ /* 0x000fe200078e00ff */
[----:B------:R-:W-:Y:S02]  /*3900*/  MOV R5, UR4 ;  /* 0x0000000400057c02 */ /* 0x000fe40008000f00 */
[-C--:B------:R-:W-:Y:S01]  /*3910*/  SHF.L.U32 R8, R7, R10.reuse, RZ ;  /* 0x0000000a07087219 */ /* 0x080fe200000006ff */
[----:B------:R2:W-:Y:S01]  /*3920*/  SYNCS.ARRIVE.TRANS64.RED RZ, [UR4], R6 ;  /* 0x00000006ffff79a7 */ /* 0x0005e20008000404 */
[----:B------:R-:W-:Y:S01]  /*3930*/  SHF.L.U32 R7, R3, R10, RZ ;  /* 0x0000000a03077219 */ /* 0x000fe200000006ff */
[----:B------:R2:W-:Y:S04]  /*3940*/  STS [UR6+0x150], R9 ;  /* 0x00015009ff007988 */ /* 0x0005e80008000806 */
[----:B------:R2:W-:Y:S04]  /*3950*/  STAS [R4.64], R10 ;  /* 0x0000000a04007dbd */ /* 0x0005e8000c0008ff */
[----:B------:R2:W-:Y:S04]  /*3960*/  ATOMS.OR RZ, [UR5+0x14], R8 ;  /* 0x00001408ffff798c */ /* 0x0005e8000b000005 */
[----:B------:R2:W-:Y:S04]  /*3970*/  ATOMS.OR RZ, [UR5+0x18], R7 ;  /* 0x00001807ffff798c */ /* 0x0005e8000b000005 */
[----:B------:R2:W-:Y:S02]  /*3980*/  ATOMS.XOR RZ, [UR5+0x10], R3 ;  /* 0x00001003ffff798c */ /* 0x0005e4000b800005 */
.L_x_65:
[----:B-1----:R-:W-:Y:S05]  /*3990*/  BSYNC B0 ;  /* 0x0000000000007941 */ /* 0x002fea0003800000 */
.L_x_64:
[----:B------:R-:W-:Y:S05]  /*39a0*/  BRA.U UP1, `(.L_x_70) ;  /* 0x00000001016c7547 */ /* 0x000fea000b800000 */
[----:B------:R-:W-:-:S03]  /*39b0*/  UMOV UR4, 0xffffffff ;  /* 0xffffffff00047882 */ /* 0x000fc60000000000 */
[----:B------:R-:W-:Y:S05]  /*39c0*/  BRA.DIV UR4, `(.L_x_71) ;  /* 0x0000006e04807947 */ /* 0x000fea000b800000 */
[----:B------:R-:W-:-:S13]  /*39d0*/  ELECT P0, URZ, PT ;  /* 0x0000000000ff782f */ /* 0x000fda0003800000 */
.L_x_177:
[----:B------:R-:W-:Y:S05]  /*39e0*/  @!P0 BRA `(.L_x_70) ;  /* 0x00000000005c8947 */ /* 0x000fea0003800000 */
[----:B--2---:R-:W2:Y:S02]  /*39f0*/  LDS R4, [UR5+0x10] ;  /* 0x00001005ff047984 */ /* 0x004ea40008000800 */
[----:B--2---:R-:W-:-:S04]  /*3a00*/  SHF.L.U32 R4, R4, 0x1f, RZ ;  /* 0x0000001f04047819 */ /* 0x004fc800000006ff */
[----:B------:R-:W2:Y:S02]  /*3a10*/  SYNCS.PHASECHK.TRANS64.TRYWAIT P0, [UR5+0x8], R4 ;  /* 0x00000804ff0075a7 */ /* 0x000ea40008001105 */
[----:B--2---:R-:W-:Y:S05]  /*3a20*/  @P0 BRA `(.L_x_72) ;  /* 0x0000000000080947 */ /* 0x004fea0003800000 */
[----:B------:R-:W2:Y:S02]  /*3a30*/  SYNCS.PHASECHK.TRANS64.TRYWAIT P0, [UR5+0x8], R4 ;  /* 0x00000804ff0075a7 */ /* 0x000ea40008001105 */
[----:B--2---:R-:W-:Y:S05]  /*3a40*/  @!P0 BRA `(.L_x_73) ;  /* 0x0000006c00848947 */ /* 0x004fea0003800000 */
.L_x_72:
[----:B------:R-:W3:Y:S01]  /*3a50*/  LDS R6, [UR6+0x150] ;  /* 0x00015006ff067984 */ /* 0x000ee20008000800 */
[----:B--2---:R-:W-:Y:S02]  /*3a60*/  HFMA2 R3, -RZ, RZ, 0, 5.9604644775390625e-08 ;  /* 0x00000001ff037431 */ /* 0x004fe400000001ff */
[----:B------:R-:W-:Y:S01]  /*3a70*/  IMAD.MOV.U32 R4, RZ, RZ, 0xffff ;  /* 0x0000ffffff047424 */ /* 0x000fe200078e00ff */
[----:B------:R-:W-:Y:S01]  /*3a80*/  UPRMT UR4, UR60, 0x654, UR7 ;  /* 0x000006543c047896 */ /* 0x000fe20008000007 */
[----:B---3--:R-:W-:-:S03]  /*3a90*/  IMAD.SHL.U32 R5, R6, 0x20, RZ ;  /* 0x0000002006057824 */ /* 0x008fc600078e00ff */
[-C--:B------:R-:W-:Y:S02]  /*3aa0*/  SHF.L.U32 R4, R4, R6.reuse, RZ ;  /* 0x0000000604047219 */ /* 0x080fe400000006ff */
[----:B------:R-:W-:Y:S01]  /*3ab0*/  SHF.L.U32 R6, R3, R6, RZ ;  /* 0x0000000603067219 */ /* 0x000fe200000006ff */
[----:B------:R3:W-:Y:S04]  /*3ac0*/  STS [UR6+0x150], R5 ;  /* 0x00015005ff007988 */ /* 0x0007e80008000806 */
[----:B------:R3:W-:Y:S04]  /*3ad0*/  ATOMS.OR RZ, [UR5+0x14], R4 ;  /* 0x00001404ffff798c */ /* 0x0007e8000b000005 */
[----:B------:R3:W-:Y:S01]  /*3ae0*/  ATOMS.OR RZ, [UR5+0x18], R6 ;  /* 0x00001806ffff798c */ /* 0x0007e2000b000005 */
[----:B------:R-:W-:Y:S03]  /*3af0*/  SYNCS.ARRIVE.TRANS64.RED.A1T0 RZ, [UR4], RZ ;  /* 0x000000ffffff79a7 */ /* 0x000fe60008100404 */
[----:B------:R3:W-:Y:S01]  /*3b00*/  ATOMS.XOR RZ, [UR5+0x10], R3 ;  /* 0x00001003ffff798c */ /* 0x0007e2000b800005 */
[----:B------:R-:W-:Y:S05]  /*3b10*/  BRA `(.L_x_70) ;  /* 0x0000000000107947 */ /* 0x000fea0003800000 */
.L_x_63:
[----:B------:R-:W-:Y:S02]  /*3b20*/  MOV R3, 0xffffffff ;  /* 0xffffffff00037802 */ /* 0x000fe40000000f00 */
[----:B------:R-:W-:-:S03]  /*3b30*/  MOV R4, 0x3b60 ;  /* 0x00003b6000047802 */ /* 0x000fc60000000f00 */
[----:B------:R2:W-:Y:S04]  /*3b40*/  STS [UR6+0x150], R3 ;  /* 0x00015003ff007988 */ /* 0x0005e80008000806 */
[----:B-12--5:R-:W-:Y:S05]  /*3b50*/  CALL.REL.NOINC `($__internal_1_$__cuda_sm10x_tcgen05_guardrail_trap_phase_invalid_during_alloc) ;  /* 0x0000007400287944 */ /* 0x026fea0003c00000 */
.L_x_70:
[----:B------:R-:W-:Y:S05]  /*3b60*/  WARPSYNC.ALL ;  /* 0x0000000000007948 */ /* 0x000fea0003800000 */
[----:B------:R-:W4:Y:S01]  /*3b70*/  S2UR UR4, SR_CgaCtaId ;  /* 0x00000000000479c3 */ /* 0x000f220000008800 */
[----:B------:R-:W-:Y:S01]  /*3b80*/  UMOV UR31, 0x400 ;  /* 0x00000400001f7882 */ /* 0x000fe20000000000 */
[----:B------:R-:W-:-:S06]  /*3b90*/  NOP ;  /* 0x0000000000007918 */ /* 0x000fcc0000000000 */
[----:B------:R-:W-:Y:S06]  /*3ba0*/  BAR.ARV 0x6, 0xa0 ;  /* 0x0182800000007b1d */ /* 0x000fec0000002000 */
[----:B------:R-:W1:Y:S01]  /*3bb0*/  LDCU UR11, c[0x0][0x38c] ;  /* 0x00007180ff0b77ac */ /* 0x000e620008000800 */
[----:B------:R-:W-:Y:S01]  /*3bc0*/  LOP3.LUT R0, R0, 0xffff, RZ, 0xc0, !PT ;  /* 0x0000ffff00007812 */ /* 0x000fe200078ec0ff */
[----:B--2---:R-:W-:Y:S01]  /*3bd0*/  IMAD.MOV.U32 R9, RZ, RZ, 0x1 ;  /* 0x00000001ff097424 */ /* 0x004fe200078e00ff */
[----:B------:R-:W-:Y:S01]  /*3be0*/  LOP3.LUT R2, R2, 0xffff, RZ, 0xc0, !PT ;  /* 0x0000ffff02027812 */ /* 0x000fe200078ec0ff */
[----:B------:R-:W-:Y:S01]  /*3bf0*/  IMAD.MOV.U32 R8, RZ, RZ, RZ ;  /* 0x000000ffff087224 */ /* 0x000fe200078e00ff */
[----:B------:R-:W-:Y:S01]  /*3c00*/  R2UR UR58, R0 ;  /* 0x00000000003a72ca */ /* 0x000fe200000e0000 */
[----:B------:R-:W-:Y:S01]  /*3c10*/  UMOV UR55, URZ ;  /* 0x000000ff00377c82 */ /* 0x000fe20008000000 */
[----:B------:R-:W-:Y:S01]  /*3c20*/  R2UR UR50, R2 ;  /* 0x00000000023272ca */ /* 0x000fe200000e0000 */
[----:B------:R-:W-:Y:S01]  /*3c30*/  UMOV UR28, URZ ;  /* 0x000000ff001c7c82 */ /* 0x000fe20008000000 */
[----:B------:R-:W-:Y:S01]  /*3c40*/  UMOV UR27, URZ ;  /* 0x000000ff001b7c82 */ /* 0x000fe20008000000 */
[----:B----4-:R-:W-:-:S02]  /*3c50*/  ULEA UR31, UR4, UR31, 0x18 ;  /* 0x0000001f041f7291 */ /* 0x010fc4000f8ec0ff */
[----:B------:R-:W-:Y:S02]  /*3c60*/  UISETP.NE.AND UP2, UPT, UR62, URZ, UPT ;  /* 0x000000ff3e00728c */ /* 0x000fe4000bf45270 */
[----:B------:R-:W-:Y:S02]  /*3c70*/  UIADD3 UR6, UPT, UPT, UR31, 0x8400, URZ ;  /* 0x000084001f067890 */ /* 0x000fe4000fffe0ff */
[----:B------:R-:W-:Y:S02]  /*3c80*/  UIADD3 UR5, UPT, UPT, UR31, 0x24400, URZ ;  /* 0x000244001f057890 */ /* 0x000fe4000fffe0ff */
[----:B------:R-:W-:Y:S01]  /*3c90*/  UIADD3 UR4, UPT, UPT, UR31, 0x32400, URZ ;  /* 0x000324001f047890 */ /* 0x000fe2000fffe0ff */
[----:B---3--:R-:W2:Y:S01]  /*3ca0*/  LDS R3, [UR31+0x150] ;  /* 0x0001501fff037984 */ /* 0x008ea20008000800 */
[----:B------:R-:W-:Y:S02]  /*3cb0*/  UIADD3 UR7, UPT, UPT, UR31, 0x33200, URZ ;  /* 0x000332001f077890 */ /* 0x000fe4000fffe0ff */
[----:B-1----:R-:W-:-:S02]  /*3cc0*/  UIADD3 UR11, UPT, UPT, UR11, 0x7f, URZ ;  /* 0x0000007f0b0b7890 */ /* 0x002fc4000fffe0ff */
[----:B------:R-:W-:Y:S02]  /*3cd0*/  USHF.R.U32.HI UR10, URZ, 0x4, UR6 ;  /* 0x00000004ff0a7899 */ /* 0x000fe40008011606 */
[----:B------:R-:W-:Y:S02]  /*3ce0*/  USHF.R.U32.HI UR8, URZ, 0x4, UR5 ;  /* 0x00000004ff087899 */ /* 0x000fe40008011605 */
[----:B------:R-:W-:Y:S02]  /*3cf0*/  USHF.R.U32.HI UR6, URZ, 0x4, UR4 ;  /* 0x00000004ff067899 */ /* 0x000fe40008011604 */
[----:B------:R-:W-:Y:S02]  /*3d00*/  USHF.R.U32.HI UR5, URZ, 0x4, UR7 ;  /* 0x00000004ff057899 */ /* 0x000fe40008011607 */
[----:B------:R-:W-:Y:S02]  /*3d10*/  USHF.R.S32.HI UR9, URZ, 0x1f, UR11 ;  /* 0x0000001fff097899 */ /* 0x000fe4000801140b */
[----:B------:R-:W-:-:S02]  /*3d20*/  ULOP3.LUT UR6, UR6, 0x3fff, URZ, 0xc0, !UPT ;  /* 0x00003fff06067892 */ /* 0x000fc4000f8ec0ff */
[----:B------:R-:W-:Y:S02]  /*3d30*/  ULOP3.LUT UR5, UR5, 0x3fff, URZ, 0xc0, !UPT ;  /* 0x00003fff05057892 */ /* 0x000fe4000f8ec0ff */
[----:B------:R-:W-:Y:S02]  /*3d40*/  ULOP3.LUT UR8, UR8, 0x3fff, URZ, 0xc0, !UPT ;  /* 0x00003fff08087892 */ /* 0x000fe4000f8ec0ff */
[----:B------:R-:W-:Y:S02]  /*3d50*/  ULEA.HI UR4, UR9, UR11, URZ, 0x7 ;  /* 0x0000000b09047291 */ /* 0x000fe4000f8f38ff */
[----:B------:R-:W-:Y:S02]  /*3d60*/  ULOP3.LUT UR53, UR6, 0x10000, URZ, 0xfc, !UPT ;  /* 0x0001000006357892 */ /* 0x000fe4000f8efcff */
[----:B------:R-:W-:Y:S02]  /*3d70*/  ULOP3.LUT UR10, UR10, 0x3fff, URZ, 0xc0, !UPT ;  /* 0x00003fff0a0a7892 */ /* 0x000fe4000f8ec0ff */
[----:B------:R-:W-:-:S02]  /*3d80*/  ULOP3.LUT UR54, UR5, 0x10000, URZ, 0xfc, !UPT ;  /* 0x0001000005367892 */ /* 0x000fc4000f8efcff */
[----:B------:R-:W-:Y:S02]  /*3d90*/  ULOP3.LUT UR52, UR8, 0x10000, URZ, 0xfc, !UPT ;  /* 0x0001000008347892 */ /* 0x000fe4000f8efcff */
[----:B------:R-:W-:Y:S02]  /*3da0*/  USHF.R.S32.HI UR57, URZ, 0x7, UR4 ;  /* 0x00000007ff397899 */ /* 0x000fe40008011404 */
[----:B------:R-:W-:Y:S02]  /*3db0*/  ULOP3.LUT UR51, UR10, 0x10000, URZ, 0xfc, !UPT ;  /* 0x000100000a337892 */ /* 0x000fe4000f8efcff */
[----:B------:R-:W-:Y:S01]  /*3dc0*/  UISETP.LT.AND UP0, UPT, UR57, 0x1, UPT ;  /* 0x000000013900788c */ /* 0x000fe2000bf01270 */
[----:B------:R-:W-:Y:S01]  /*3dd0*/  UMOV UR38, URZ ;  /* 0x000000ff00267c82 */ /* 0x000fe20008000000 */
[----:B------:R-:W-:Y:S02]  /*3de0*/  UMOV UR36, URZ ;  /* 0x000000ff00247c82 */ /* 0x000fe40008000000 */
[----:B------:R-:W-:Y:S01]  /*3df0*/  USEL UR59, UR57, 0x1, !UP0 ;  /* 0x00000001393b7887 */ /* 0x000fe2000c000000 */
[----:B--2---:R-:W-:-:S02]  /*3e00*/  R2UR UR32, R3 ;  /* 0x00000000032072ca */ /* 0x004fc400000e0000 */
[----:B------:R-:W-:Y:S01]  /*3e10*/  CS2R R2, SRZ ;  /* 0x0000000000027805 */ /* 0x000fe2000001ff00 */
[----:B------:R-:W-:-:S10]  /*3e20*/  UMOV UR34, URZ ;  /* 0x000000ff00227c82 */ /* 0x000fd40008000000 */
[----:B------:R-:W-:Y:S02]  /*3e30*/  UIADD3 UR49, UPT, UPT, UR32, 0x104, URZ ;  /* 0x0000010420317890 */ /* 0x000fe4000fffe0ff */
[----:B------:R-:W-:Y:S02]  /*3e40*/  UIADD3 UR46, UPT, UPT, UR32, 0x40000100, URZ ;  /* 0x40000100202e7890 */ /* 0x000fe4000fffe0ff */
[----:B------:R-:W-:Y:S02]  /*3e50*/  UIADD3 UR48, UPT, UPT, UR32, 0x100, URZ ;  /* 0x0000010020307890 */ /* 0x000fe4000fffe0ff */
[----:B------:R-:W-:Y:S02]  /*3e60*/  UIADD3 UR44, UPT, UPT, UR32, -0x7fffff00, URZ ;  /* 0x80000100202c7890 */ /* 0x000fe4000fffe0ff */
[----:B------:R-:W-:Y:S02]  /*3e70*/  UIADD3 UR47, UPT, UPT, UR32, 0x40000104, URZ ;  /* 0x40000104202f7890 */ /* 0x000fe4000fffe0ff */
[----:B------:R-:W-:-:S02]  /*3e80*/  UIADD3 UR45, UPT, UPT, UR32, -0x7ffffefc, URZ ;  /* 0x80000104202d7890 */ /* 0x000fc4000fffe0ff */
[----:B------:R-:W-:Y:S02]  /*3e90*/  UIADD3 UR42, UPT, UPT, UR32, -0x3fffff00, URZ ;  /* 0xc0000100202a7890 */ /* 0x000fe4000fffe0ff */
[----:B------:R-:W-:Y:S02]  /*3ea0*/  UIADD3 UR43, UPT, UPT, UR32, -0x3ffffefc, URZ ;  /* 0xc0000104202b7890 */ /* 0x000fe4000fffe0ff */
[----:B------:R-:W-:Y:S02]  /*3eb0*/  USHF.R.U32.HI UR6, URZ, 0x1a, UR49 ;  /* 0x0000001aff067899 */ /* 0x000fe40008011631 */
[----:B------:R-:W-:Y:S02]  /*3ec0*/  USHF.R.U32.HI UR5, URZ, 0x11, UR46 ;  /* 0x00000011ff057899 */ /* 0x000fe4000801162e */
[----:B------:R-:W-:Y:S02]  /*3ed0*/  USHF.R.U32.HI UR7, URZ, 0x11, UR48 ;  /* 0x00000011ff077899 */ /* 0x000fe40008011630 */
[----:B------:R-:W-:-:S02]  /*3ee0*/  USHF.R.U32.HI UR8, URZ, 0x11, UR44 ;  /* 0x00000011ff087899 */ /* 0x000fc4000801162c */
[----:B------:R-:W-:Y:S02]  /*3ef0*/  USHF.R.U32.HI UR4, URZ, 0x1a, UR47 ;  /* 0x0000001aff047899 */ /* 0x000fe4000801162f */
[----:B------:R-:W-:Y:S02]  /*3f00*/  USHF.R.U32.HI UR9, URZ, 0x1a, UR45 ;  /* 0x0000001aff097899 */ /* 0x000fe4000801162d */
[----:B------:R-:W-:Y:S02]  /*3f10*/  USHF.R.U32.HI UR11, URZ, 0x11, UR42 ;  /* 0x00000011ff0b7899 */ /* 0x000fe4000801162a */
[----:B------:R-:W-:Y:S02]  /*3f20*/  USHF.R.U32.HI UR12, URZ, 0x1a, UR43 ;  /* 0x0000001aff0c7899 */ /* 0x000fe4000801162b */
[----:B------:R-:W-:Y:S02]  /*3f30*/  ULOP3.LUT UR40, UR6, 0x30, URZ, 0xc0, !UPT ;  /* 0x0000003006287892 */ /* 0x000fe4000f8ec0ff */
[----:B------:R-:W-:-:S02]  /*3f40*/  ULOP3.LUT UR10, UR5, 0x6000, URZ, 0xc0, !UPT ;  /* 0x00006000050a7892 */ /* 0x000fc4000f8ec0ff */
[----:B------:R-:W-:Y:S02]  /*3f50*/  ULOP3.LUT UR13, UR7, 0x6000, URZ, 0xc0, !UPT ;  /* 0x00006000070d7892 */ /* 0x000fe4000f8ec0ff */
[----:B------:R-:W-:Y:S02]  /*3f60*/  ULOP3.LUT UR5, UR8, 0x6000, URZ, 0xc0, !UPT ;  /* 0x0000600008057892 */ /* 0x000fe4000f8ec0ff */
[----:B------:R-:W-:Y:S02]  /*3f70*/  ULOP3.LUT UR4, UR4, 0x30, URZ, 0xc0, !UPT ;  /* 0x0000003004047892 */ /* 0x000fe4000f8ec0ff */
[----:B------:R-:W-:Y:S02]  /*3f80*/  ULOP3.LUT UR8, UR9, 0x30, URZ, 0xc0, !UPT ;  /* 0x0000003009087892 */ /* 0x000fe4000f8ec0ff */
        /* <DEDUP_REMOVED lines=10> */
[----:B------:R-:W-:Y:S02]  /*4030*/  UPRMT UR41, UR40, 0x5410, UR13 ;  /* 0x0000541028297896 */ /* 0x000fe4000800000d */
[----:B------:R-:W-:Y:S02]  /*4040*/  UPRMT UR39, UR4, 0x5410, UR10 ;  /* 0x0000541004277896 */ /* 0x000fe4000800000a */
[----:B------:R-:W-:Y:S02]  /*4050*/  UPRMT UR37, UR8, 0x5410, UR5 ;  /* 0x0000541008257896 */ /* 0x000fe40008000005 */
[----:B------:R-:W-:Y:S01]  /*4060*/  UPRMT UR35, UR6, 0x5410, UR7 ;  /* 0x0000541006237896 */ /* 0x000fe20008000007 */
[----:B------:R-:W-:-:S11]  /*4070*/  UMOV UR40, URZ ;  /* 0x000000ff00287c82 */ /* 0x000fd60008000000 */
.L_x_81:
[C---:B------:R-:W-:Y:S02]  /*4080*/  LEA R0, R8.reuse, UR31, 0x3 ;  /* 0x0000001f08007c11 */ /* 0x040fe4000f8e18ff */
[----:B------:R-:W-:Y:S02]  /*4090*/  SHF.L.U32 R5, R3, 0x1f, RZ ;  /* 0x0000001f03057819 */ /* 0x000fe400000006ff */
[----:B------:R-:W-:Y:S02]  /*40a0*/  LEA R4, R8, UR31, 0x4 ;  /* 0x0000001f08047c11 */ /* 0x000fe4000f8e20ff */
[----:B------:R-:W1:Y:S02]  /*40b0*/  SYNCS.PHASECHK.TRANS64.TRYWAIT P0, [R0+URZ+0xc0], R5 ;  /* 0x0000c005000075a7 */ /* 0x000e6400080011ff */
[----:B-1-3--:R-:W-:Y:S05]  /*40c0*/  @!P0 BRA `(.L_x_74) ;  /* 0x0000006400fc8947 */ /* 0x00afea0003800000 */
.L_x_178:
[----:B-1----:R-:W1:Y:S01]  /*40d0*/  LDS.128 R4, [R4+0x130] ;  /* 0x0001300004047984 */ /* 0x002e620000000c00 */
[----:B------:R-:W-:Y:S02]  /*40e0*/  VIADD R0, R0, 0xd0 ;  /* 0x000000d000007836 */ /* 0x000fe40000000000 */
[----:B------:R-:W-:Y:S01]  /*40f0*/  VIADD R8, R8, 0x1 ;  /* 0x0000000108087836 */ /* 0x000fe20000000000 */
[----:B------:R-:W-:Y:S01]  /*4100*/  @!PT LDS RZ, [RZ] ;  /* 0x00000000fffff984 */ /* 0x000fe20000000800 */
[----:B------:R-:W-:Y:S01]  /*4110*/  @!PT LDS RZ, [RZ] ;  /* 0x00000000fffff984 */ /* 0x000fe20000000800 */
[----:B------:R-:W-:Y:S01]  /*4120*/  @!PT LDS RZ, [RZ] ;  /* 0x00000000fffff984 */ /* 0x000fe20000000800 */
[----:B------:R-:W-:Y:S01]  /*4130*/  @!PT LDS RZ, [RZ] ;  /* 0x00000000fffff984 */ /* 0x000fe20000000800 */
[----:B------:R2:W-:Y:S06]  /*4140*/  MEMBAR.ALL.CTA ;  /* 0x0000000000007992 */ /* 0x0005ec0000008000 */
[----:B--2---:R-:W2:Y:S01]  /*4150*/  FENCE.VIEW.ASYNC.S ;  /* 0x00000000000073c6 */ /* 0x004ea20000000000 */
[----:B------:R-:W-:-:S04]  /*4160*/  PRMT R0, RZ, 0x654, R0 ;  /* 0x00000654ff007816 */ /* 0x000fc80000000000 */
[----:B--2---:R2:W-:Y:S01]  /*4170*/  SYNCS.ARRIVE.TRANS64.RED.A1T0 RZ, [R0+URZ], RZ ;  /* 0x000000ff00ff79a7 */ /* 0x0045e200081004ff */
[----:B-1----:R-:W-:Y:S01]  /*4180*/  LOP3.LUT P1, RZ, R6, 0x1, RZ, 0xc0, !PT ;  /* 0x0000000106ff7812 */ /* 0x002fe2000782c0ff */
[----:B--2---:R-:W-:-:S12]  /*4190*/  BRA.U UP2, `(.L_x_75) ;  /* 0x0000000502247547 */ /* 0x004fd8000b800000 */
[----:B------:R-:W1:Y:S01]  /*41a0*/  LDCU UR4, c[0x0][0x38c] ;  /* 0x00007180ff0477ac */ /* 0x000e620008000800 */
[----:B------:R-:W-:Y:S02]  /*41b0*/  PLOP3.LUT P2, PT, PT, PT, PT, 0x80, 0x8 ;  /* 0x000000000008781c */ /* 0x000fe40003f4f070 */
[----:B------:R-:W-:Y:S01]  /*41c0*/  SHF.L.U32 R5, R9, 0x1f, RZ ;  /* 0x0000001f09057819 */ /* 0x000fe200000006ff */
[----:B------:R-:W-:Y:S02]  /*41d0*/  ULEA UR56, UR55, UR31, 0x3 ;  /* 0x0000001f37387291 */ /* 0x000fe4000f8e18ff */
[----:B------:R-:W-:Y:S02]  /*41e0*/  ULEA UR13, UR55, UR32, 0x7 ;  /* 0x00000020370d7291 */ /* 0x000fe4000f8e38ff */
[----:B-1----:R-:W-:-:S06]  /*41f0*/  UISETP.GE.AND UP0, UPT, UR4, 0x1, UPT ;  /* 0x000000010400788c */ /* 0x002fcc000bf06270 */
[----:B------:R-:W-:-:S05]  /*4200*/  PLOP3.LUT P0, PT, PT, PT, UP0, 0x80, 0x8 ;  /* 0x000000000008781c */ /* 0x000fca0003f0f008 */
[----:B------:R-:W-:-:S08]  /*4210*/  @UP0 ULEA UR4, UR28, UR31, 0x3 ;  /* 0x0000001f1c040291 */ /* 0x000fd0000f8e18ff */
[----:B------:R-:W-:-:S04]  /*4220*/  @P0 SHF.L.U32 R0, R2, 0x1f, RZ ;  /* 0x0000001f02000819 */ /* 0x000fc800000006ff */
[----:B------:R1:W2:Y:S01]  /*4230*/  @P0 SYNCS.PHASECHK.TRANS64.TRYWAIT P2, [UR4], R0 ;  /* 0x00000000ff0005a7 */ /* 0x0002a20008041104 */
[----:B------:R-:W3:Y:S02]  /*4240*/  SYNCS.PHASECHK.TRANS64.TRYWAIT P0, [UR56+0xf0], R5 ;  /* 0x0000f005ff0075a7 */ /* 0x000ee40008001138 */
[----:B-123--:R-:W-:Y:S05]  /*4250*/  @!P0 BRA `(.L_x_76) ;  /* 0x0000006400ac8947 */ /* 0x00efea0003800000 */
.L_x_180:
[----:B------:R-:W-:Y:S01]  /*4260*/  UMOV UR33, UR27 ;  /* 0x0000001b00217c82 */ /* 0x000fe20008000000 */
[----:B------:R-:W-:Y:S05]  /*4270*/  BRA.U !UP0, `(.L_x_77) ;  /* 0x0000000108dc7547 */ /* 0x000fea000b800000 */
[----:B------:R-:W-:Y:S01]  /*4280*/  UIADD3 UR33, UPT, UPT, UR59, UR27, URZ ;  /* 0x0000001b3b217290 */ /* 0x000fe2000fffe0ff */
[----:B------:R-:W-:Y:S01]  /*4290*/  UMOV UR26, URZ ;  /* 0x000000ff001a7c82 */ /* 0x000fe20008000000 */
[----:B------:R-:W-:Y:S01]  /*42a0*/  UMOV UR29, UR57 ;  /* 0x00000039001d7c82 */ /* 0x000fe20008000000 */
[----:B------:R-:W-:-:S09]  /*42b0*/  UMOV UR12, UR28 ;  /* 0x0000001c000c7c82 */ /* 0x000fd20008000000 */
.L_x_80:
[----:B--2---:R-:W-:Y:S01]  /*42c0*/  ULEA UR7, UR12, UR31, 0x3 ;  /* 0x0000001f0c077291 */ /* 0x004fe2000f8e18ff */
[----:B---3--:R-:W-:Y:S11]  /*42d0*/  @P2 BRA `(.L_x_78) ;  /* 0x00000000000c2947 */ /* 0x008ff60003800000 */
[----:B-1----:R-:W-:Y:S04]  /*42e0*/  SHF.L.U32 R5, R2, 0x1f, RZ ;  /* 0x0000001f02057819 */ /* 0x002fe800000006ff */
[----:B------:R-:W1:Y:S02]  /*42f0*/  SYNCS.PHASECHK.TRANS64.TRYWAIT P0, [UR7], R5 ;  /* 0x00000005ff0075a7 */ /* 0x000e640008001107 */
[----:B-1----:R-:W-:Y:S05]  /*4300*/  @!P0 BRA `(.L_x_79) ;  /* 0x0000006400988947 */ /* 0x002fea0003800000 */
.L_x_78:
[----:B------:R-:W-:Y:S01]  /*4310*/  UISETP.NE.AND UP0, UPT, UR29, 0x1, UPT ;  /* 0x000000011d00788c */ /* 0x000fe2000bf05270 */
[----:B------:R-:W-:Y:S01]  /*4320*/  PLOP3.LUT P2, PT, PT, PT, PT, 0x80, 0x8 ;  /* 0x000000000008781c */ /* 0x000fe20003f4f070 */
[----:B------:R-:W-:Y:S02]  /*4330*/  UIADD3 UR4, UPT, UPT, UR12, 0x1, URZ ;  /* 0x000000010c047890 */ /* 0x000fe4000fffe0ff */
[----:B------:R-:W-:Y:S02]  /*4340*/  ULEA UR6, UR12, UR52, 0x9 ;  /* 0x000000340c067291 */ /* 0x000fe4000f8e48ff */
[----:B------:R-:W-:Y:S01]  /*4350*/  UISETP.NE.AND UP1, UPT, UR4, 0x7, UPT ;  /* 0x000000070400788c */ /* 0x000fe2000bf25270 */
[----:B------:R-:W-:Y:S01]  /*4360*/  PLOP3.LUT P0, PT, PT, PT, UP0, 0x80, 0x8 ;  /* 0x000000000008781c */ /* 0x000fe20003f0f008 */
[----:B------:R-:W-:Y:S02]  /*4370*/  ULEA UR24, UR12, UR53, 0x5 ;  /* 0x000000350c187291 */ /* 0x000fe4000f8e28ff */
[----:B------:R-:W-:Y:S02]  /*4380*/  USEL UR5, URZ, 0x1, UP1 ;  /* 0x00000001ff057887 */ /* 0x000fe40008800000 */
[----:B------:R-:W-:Y:S02]  /*4390*/  USEL UR28, UR4, URZ, UP1 ;  /* 0x000000ff041c7287 */ /* 0x000fe40008800000 */
[----:B------:R-:W-:Y:S02]  /*43a0*/  ULEA UR22, UR12, UR54, 0x5 ;  /* 0x000000360c167291 */ /* 0x000fe4000f8e28ff */
[----:B------:R-:W-:Y:S01]  /*43b0*/  @UP0 ULEA UR4, UR28, UR31, 0x3 ;  /* 0x0000001f1c040291 */ /* 0x000fe2000f8e18ff */
[----:B------:R-:W-:Y:S01]  /*43c0*/  LOP3.LUT R2, R2, UR5, RZ, 0x3c, !PT ;  /* 0x0000000502027c12 */ /* 0x000fe2000f8e3cff */
[----:B------:R-:W-:Y:S02]  /*43d0*/  UISETP.NE.U32.AND UP0, UPT, UR26, URZ, UPT ;  /* 0x000000ff1a00728c */ /* 0x000fe4000bf05070 */
[----:B------:R-:W-:Y:S01]  /*43e0*/  UIADD3 UR20, UPT, UPT, UR6, 0x2, URZ ;  /* 0x0000000206147890 */ /* 0x000fe2000fffe0ff */
[----:B-1----:R-:W-:Y:S01]  /*43f0*/  @P0 SHF.L.U32 R0, R2, 0x1f, RZ ;  /* 0x0000001f02000819 */ /* 0x002fe200000006ff */
[----:B------:R-:W-:Y:S02]  /*4400*/  UIADD3 UR16, UPT, UPT, UR6, 0x4, URZ ;  /* 0x0000000406107890 */ /* 0x000fe4000fffe0ff */
[----:B------:R-:W-:Y:S01]  /*4410*/  UIADD3 UR10, UPT, UPT, UR6, 0x6, URZ ;  /* 0x00000006060a7890 */ /* 0x000fe2000fffe0ff */
[----:B------:R2:W3:Y:S01]  /*4420*/  @P0 SYNCS.PHASECHK.TRANS64.TRYWAIT P2, [UR4], R0 ;  /* 0x00000000ff0005a7 */ /* 0x0004e20008041104 */
[----:B------:R-:W-:Y:S02]  /*4430*/  ULEA UR4, UR12, UR51, 0xa ;  /* 0x000000330c047291 */ /* 0x000fe4000f8e50ff */
[----:B------:R-:W-:Y:S02]  /*4440*/  UIADD3 UR30, UPT, UPT, UR7, 0x38, URZ ;  /* 0x00000038071e7890 */ /* 0x000fe4000fffe0ff */
[----:B------:R-:W-:Y:S02]  /*4450*/  UIADD3 UR18, UPT, UPT, UR4, 0x2, URZ ;  /* 0x0000000204127890 */ /* 0x000fe4000fffe0ff */
[----:B------:R-:W-:Y:S02]  /*4460*/  UIADD3 UR14, UPT, UPT, UR4, 0x4, URZ ;  /* 0x00000004040e7890 */ /* 0x000fe4000fffe0ff */
[----:B------:R-:W-:Y:S02]  /*4470*/  UIADD3 UR8, UPT, UPT, UR4, 0x6, URZ ;  /* 0x0000000604087890 */ /* 0x000fe4000fffe0ff */
[----:B------:R-:W-:Y:S02]  /*4480*/  UIADD3 UR27, UPT, UPT, UR27, 0x1, URZ ;  /* 0x000000011b1b7890 */ /* 0x000fe4000fffe0ff */
[----:B------:R-:W-:Y:S01]  /*4490*/  UIADD3 UR29, UPT, UPT, UR29, -0x1, URZ ;  /* 0xffffffff1d1d7890 */ /* 0x000fe2000fffe0ff */
[----:B------:R-:W-:Y:S01]  /*44a0*/  UMOV UR25, 0x4008 ;  /* 0x0000400800197882 */ /* 0x000fe20000000000 */
[----:B------:R-:W-:Y:S01]  /*44b0*/  UMOV UR23, 0x4008 ;  /* 0x0000400800177882 */ /* 0x000fe20000000000 */
[----:B------:R2:W-:Y:S01]  /*44c0*/  UTCCP.T.S.2CTA.4x32dp128bit tmem[UR32+0x100], gdesc[UR24] ;  /* 0x00010018200079e7 */ /* 0x0005e20009300000 */
[----:B------:R2:W-:Y:S01]  /*44d0*/  UTCCP.T.S.2CTA.4x32dp128bit tmem[UR32+0x104], gdesc[UR22] ;  /* 0x00010416200079e7 */ /* 0x0005e20009300000 */
[----:B------:R-:W-:Y:S01]  /*44e0*/  UMOV UR7, 0x40004040 ;  /* 0x4000404000077882 */ /* 0x000fe20000000000 */
[----:B------:R-:W-:Y:S01]  /*44f0*/  UMOV UR5, 0x40004040 ;  /* 0x4000404000057882 */ /* 0x000fe20000000000 */
[----:B------:R-:W-:Y:S01]  /*4500*/  UMOV UR21, 0x40004040 ;  /* 0x4000404000157882 */ /* 0x000fe20000000000 */
[----:B------:R2:W-:Y:S01]  /*4510*/  UTCQMMA.2CTA gdesc[UR4], gdesc[UR6], tmem[UR13], tmem[UR40], idesc[UR41], tmem[UR48], UP0 ;  /* 0x0030280604007dea */ /* 0x0005e2000820030d */
[----:B------:R-:W-:Y:S01]  /*4520*/  UISETP.NE.AND UP0, UPT, UR27, UR33, UPT ;  /* 0x000000211b00728c */ /* 0x000fe2000bf05270 */
[----:B------:R-:W-:Y:S01]  /*4530*/  UMOV UR19, 0x40004040 ;  /* 0x4000404000137882 */ /* 0x000fe20000000000 */
[----:B------:R-:W-:Y:S01]  /*4540*/  UMOV UR17, 0x40004040 ;  /* 0x4000404000117882 */ /* 0x000fe20000000000 */
[----:B------:R2:W-:Y:S01]  /*4550*/  UTCQMMA.2CTA gdesc[UR18], gdesc[UR20], tmem[UR13], tmem[UR38], idesc[UR39], tmem[UR46], UPT ;  /* 0x002e261412007dea */ /* 0x0005e2000ba0030d */
[----:B------:R-:W-:Y:S01]  /*4560*/  UMOV UR15, 0x40004040 ;  /* 0x40004040000f7882 */ /* 0x000fe20000000000 */
[----:B------:R-:W-:Y:S01]  /*4570*/  UMOV UR11, 0x40004040 ;  /* 0x40004040000b7882 */ /* 0x000fe20000000000 */
[----:B------:R2:W-:Y:S01]  /*4580*/  UTCQMMA.2CTA gdesc[UR14], gdesc[UR16], tmem[UR13], tmem[UR36], idesc[UR37], tmem[UR44], UPT ;  /* 0x002c24100e007dea */ /* 0x0005e2000ba0030d */
[----:B------:R-:W-:Y:S01]  /*4590*/  UMOV UR9, 0x40004040 ;  /* 0x4000404000097882 */ /* 0x000fe20000000000 */
[----:B------:R-:W-:Y:S01]  /*45a0*/  UMOV UR26, 0x1 ;  /* 0x00000001001a7882 */ /* 0x000fe20000000000 */
[----:B------:R2:W-:Y:S01]  /*45b0*/  UTCQMMA.2CTA gdesc[UR8], gdesc[UR10], tmem[UR13], tmem[UR34], idesc[UR35], tmem[UR42], UPT ;  /* 0x002a220a08007dea */ /* 0x0005e2000ba0030d */
[----:B------:R2:W-:Y:S01]  /*45c0*/  UTCBAR.2CTA.MULTICAST [UR30], URZ, UR50 ;  /* 0x000000ff1e0073e9 */ /* 0x0005e20008200832 */
[----:B------:R-:W-:Y:S01]  /*45d0*/  UMOV UR12, UR28 ;  /* 0x0000001c000c7c82 */ /* 0x000fe20008000000 */
[----:B------:R-:W-:Y:S05]  /*45e0*/  BRA.U UP0, `(.L_x_80) ;  /* 0xfffffffd00347547 */ /* 0x000fea000b83ffff */
.L_x_77:
[----:B--2---:R-:W-:Y:S01]  /*45f0*/  UIADD3 UR4, UPT, UPT, UR56, 0xe0, URZ ;  /* 0x000000e038047890 */ /* 0x004fe2000fffe0ff */
[----:B------:R-:W-:-:S08]  /*4600*/  UMOV UR27, UR33 ;  /* 0x00000021001b7c82 */ /* 0x000fd00008000000 */
[----:B------:R2:W-:Y:S01]  /*4610*/  UTCBAR.2CTA.MULTICAST [UR4], URZ, UR58 ;  /* 0x000000ff040073e9 */ /* 0x0005e2000820083a */
[----:B------:R-:W-:Y:S02]  /*4620*/  NOP ;  /* 0x0000000000007918 */ /* 0x000fe40000000000 */
.L_x_75:
[----:B--2---:R-:W-:Y:S01]  /*4630*/  UIADD3 UR4, UPT, UPT, UR55, 0x1, URZ ;  /* 0x0000000137047890 */ /* 0x004fe2000fffe0ff */
[----:B------:R-:W-:-:S03]  /*4640*/  ISETP.NE.AND P0, PT, R8, 0x2, PT ;  /* 0x000000020800780c */ /* 0x000fc60003f05270 */
[----:B------:R-:W-:Y:S01]  /*4650*/  UISETP.NE.AND UP0, UPT, UR4, 0x2, UPT ;  /* 0x000000020400788c */ /* 0x000fe2000bf05270 */
[----:B-1----:R-:W-:Y:S02]  /*4660*/  SEL R0, RZ, 0x1, P0 ;  /* 0x00000001ff007807 */ /* 0x002fe40000000000 */
[----:B------:R-:W-:Y:S01]  /*4670*/  SEL R8, R8, RZ, P0 ;  /* 0x000000ff08087207 */ /* 0x000fe20000000000 */
[----:B------:R-:W-:Y:S01]  /*4680*/  USEL UR5, URZ, 0x1, UP0 ;  /* 0x00000001ff057887 */ /* 0x000fe20008000000 */
[----:B------:R-:W-:Y:S01]  /*4690*/  LOP3.LUT R3, R3, R0, RZ, 0x3c, !PT ;  /* 0x0000000003037212 */ /* 0x000fe200078e3cff */
[----:B------:R-:W-:-:S04]  /*46a0*/  USEL UR55, UR4, URZ, UP0 ;  /* 0x000000ff04377287 */ /* 0x000fc80008000000 */
[----:B------:R-:W-:Y:S01]  /*46b0*/  LOP3.LUT R9, R9, UR5, RZ, 0x3c, !PT ;  /* 0x0000000509097c12 */ /* 0x000fe2000f8e3cff */
[----:B------:R-:W-:Y:S07]  /*46c0*/  @P1 BRA `(.L_x_81) ;  /* 0xfffffff8006c1947 */ /* 0x000fee000383ffff */
[----:B------:R-:W1:Y:S01]  /*46d0*/  S2UR UR8, SR_CgaCtaId ;  /* 0x00000000000879c3 */ /* 0x000e620000008800 */
[----:B------:R-:W-:Y:S01]  /*46e0*/  ELECT P0, URZ, PT ;  /* 0x0000000000ff782f */ /* 0x000fe20003800000 */
[----:B------:R-:W-:Y:S01]  /*46f0*/  HFMA2 R0, -RZ, RZ, 0, 5.9604644775390625e-08 ;  /* 0x00000001ff007431 */ /* 0x000fe200000001ff */
[----:B------:R-:W-:-:S05]  /*4700*/  UMOV UR4, 0x40 ;  /* 0x0000004000047882 */ /* 0x000fca0000000000 */
[----:B------:R-:W-:Y:S01]  /*4710*/  UVIRTCOUNT.DEALLOC.SMPOOL 0x80 ;  /* 0x000000800000784c */ /* 0x000fe20000000000 */
[----:B------:R-:W-:Y:S02]  /*4720*/  UISETP.NE.AND UP0, UPT, UR62, URZ, UPT ;  /* 0x000000ff3e00728c */ /* 0x000fe4000bf05270 */
[----:B-1----:R-:W-:-:S09]  /*4730*/  ULEA UR8, UR8, UR4, 0x18 ;  /* 0x0000000408087291 */ /* 0x002fd2000f8ec0ff */
[----:B------:R1:W-:Y:S01]  /*4740*/  @P0 STS.U8 [UR8+0x1c], R0 ;  /* 0x00001c00ff000988 */ /* 0x0003e20008000008 */
[----:B------:R-:W-:Y:S05]  /*4750*/  BRA.U UP0, `(.L_x_82) ;  /* 0x0000000100587547 */ /* 0x000fea000b800000 */
[----:B------:R-:W-:Y:S01]  /*4760*/  UIADD3 UR5, UPT, UPT, UR31, 0xf0, URZ ;  /* 0x000000f01f057890 */ /* 0x000fe2000fffe0ff */
[----:B------:R-:W-:-:S03]  /*4770*/  SHF.L.U32 R3, R9, 0x1f, RZ ;  /* 0x0000001f09037819 */ /* 0x000fc600000006ff */
[----:B------:R-:W-:-:S09]  /*4780*/  ULEA UR4, UR55, UR5, 0x3 ;  /* 0x0000000537047291 */ /* 0x000fd2000f8e18ff */
[----:B------:R-:W2:Y:S02]  /*4790*/  SYNCS.PHASECHK.TRANS64.TRYWAIT P0, [UR4], R3 ;  /* 0x00000003ff0075a7 */ /* 0x000ea40008001104 */
[----:B--2---:R-:W-:Y:S05]  /*47a0*/  @!P0 BRA `(.L_x_83) ;  /* 0x0000006000888947 */ /* 0x004fea0003800000 */
.L_x_183:
[----:B------:R-:W-:-:S04]  /*47b0*/  UIADD3 UR4, UPT, UPT, UR55, 0x1, URZ ;  /* 0x0000000137047890 */ /* 0x000fc8000fffe0ff */
[----:B------:R-:W-:-:S04]  /*47c0*/  UISETP.NE.AND UP1, UPT, UR4, 0x2, UPT ;  /* 0x000000020400788c */ /* 0x000fc8000bf25270 */
[----:B------:R-:W-:Y:S02]  /*47d0*/  USEL UR6, URZ, 0x1, UP1 ;  /* 0x00000001ff067887 */ /* 0x000fe40008800000 */
[----:B------:R-:W-:-:S04]  /*47e0*/  USEL UR4, UR4, URZ, UP1 ;  /* 0x000000ff04047287 */ /* 0x000fc80008800000 */
[----:B------:R-:W-:Y:S01]  /*47f0*/  ULEA UR4, UR4, UR5, 0x3 ;  /* 0x0000000504047291 */ /* 0x000fe2000f8e18ff */
[----:B-1----:R-:W-:-:S04]  /*4800*/  LOP3.LUT R3, R9, UR6, RZ, 0x3c, !PT ;  /* 0x0000000609037c12 */ /* 0x002fc8000f8e3cff */
[----:B------:R-:W-:Y:S01]  /*4810*/  SHF.L.U32 R3, R3, 0x1f, RZ ;  /* 0x0000001f03037819 */ /* 0x000fe200000006ff */
[----:B------:R-:W-:-:S04]  /*4820*/  IMAD.U32 R0, RZ, RZ, UR4 ;  /* 0x00000004ff007e24 */ /* 0x000fc8000f8e00ff */
[----:B------:R1:W2:Y:S03]  /*4830*/  SYNCS.PHASECHK.TRANS64.TRYWAIT P0, [R0+URZ], R3 ;  /* 0x00000003000075a7 */ /* 0x0002a600080011ff */
[----:B--2---:R-:W-:Y:S05]  /*4840*/  @!P0 NANOSLEEP.SYNCS 0x989680 ;  /* 0x009896800000895d */ /* 0x004fea0003900000 */
[----:B------:R-:W2:Y:S02]  /*4850*/  @!P0 SYNCS.PHASECHK.TRANS64 P0, [R0+URZ], R3 ;  /* 0x00000003000085a7 */ /* 0x000ea400080010ff */
[----:B--2---:R-:W-:Y:S05]  /*4860*/  @P0 BRA `(.L_x_84) ;  /* 0x0000000000200947 */ /* 0x004fea0003800000 */
.L_x_85:
[----:B--2---:R2:W4:Y:S02]  /*4870*/  SYNCS.PHASECHK.TRANS64.TRYWAIT P0, [R0+URZ], R3 ;  /* 0x00000003000075a7 */ /* 0x00452400080011ff */
[----:B----4-:R-:W-:Y:S05]  /*4880*/  @!P0 NANOSLEEP.SYNCS 0x989680 ;  /* 0x009896800000895d */ /* 0x010fea0003900000 */
[----:B------:R-:W4:Y:S02]  /*4890*/  @!P0 SYNCS.PHASECHK.TRANS64 P0, [R0+URZ], R3 ;  /* 0x00000003000085a7 */ /* 0x000f2400080010ff */
[----:B----4-:R-:W-:Y:S05]  /*48a0*/  @!P0 BRA `(.L_x_85) ;  /* 0xfffffffc00f08947 */ /* 0x010fea000383ffff */
[----:B------:R-:W-:Y:S05]  /*48b0*/  BRA `(.L_x_84) ;  /* 0x00000000000c7947 */ /* 0x000fea0003800000 */
.L_x_82:
[----:B------:R-:W-:-:S04]  /*48c0*/  UIADD3 UR4, UPT, UPT, UR31, 0x120, URZ ;  /* 0x000001201f047890 */ /* 0x000fc8000fffe0ff */
[----:B------:R-:W-:-:S09]  /*48d0*/  UPRMT UR4, UR60, 0x654, UR4 ;  /* 0x000006543c047896 */ /* 0x000fd20008000004 */
[----:B------:R-:W-:Y:S03]  /*48e0*/  SYNCS.ARRIVE.TRANS64.RED.A1T0 RZ, [UR4], RZ ;  /* 0x000000ffffff79a7 */ /* 0x000fe60008100404 */
.L_x_84:
[----:B-12---:R-:W-:Y:S01]  /*48f0*/  SHF.L.U32 R3, RZ, 0x1f, RZ ;  /* 0x0000001fff037819 */ /* 0x006fe200000006ff */
[----:B------:R-:W-:Y:S01]  /*4900*/  UIADD3 UR4, UPT, UPT, UR31, 0x120, URZ ;  /* 0x000001201f047890 */ /* 0x000fe2000fffe0ff */
[----:B------:R-:W-:Y:S02]  /*4910*/  PLOP3.LUT P0, PT, PT, PT, UP0, 0x80, 0x8 ;  /* 0x000000000008781c */ /* 0x000fe40003f0f008 */
[----:B------:R-:W1:Y:S02]  /*4920*/  SYNCS.PHASECHK.TRANS64.TRYWAIT P1, [UR31+0x120], R3 ;  /* 0x00012003ff0075a7 */ /* 0x000e64000802111f */
[----:B-1----:R-:W-:Y:S09]  /*4930*/  @!P1 BRA `(.L_x_86) ;  /* 0x00000060003c9947 */ /* 0x002ff20003800000 */
.L_x_185:
[----:B------:R-:W-:Y:S01]  /*4940*/  @!UP0 UPRMT UR4, UR60, 0x654, UR4 ;  /* 0x000006543c048896 */ /* 0x000fe20008000004 */
[----:B------:R-:W-:Y:S01]  /*4950*/  UMOV UR5, 0xffff ;  /* 0x0000ffff00057882 */ /* 0x000fe20000000000 */
[----:B------:R-:W-:-:S07]  /*4960*/  UMOV UR6, 0x1 ;  /* 0x0000000100067882 */ /* 0x000fce0000000000 */
[----:B------:R-:W-:Y:S01]  /*4970*/  @!P0 SYNCS.ARRIVE.TRANS64.RED.A1T0 RZ, [UR4], RZ ;  /* 0x000000ffffff89a7 */ /* 0x000fe20008100404 */
[----:B------:R-:W-:Y:S01]  /*4980*/  NOP ;  /* 0x0000000000007918 */ /* 0x000fe20000000000 */
[----:B-1----:R-:W1:Y:S01]  /*4990*/  LDS R0, [UR8+0x14] ;  /* 0x00001408ff007984 */ /* 0x002e620008000800 */
[----:B------:R-:W-:-:S04]  /*49a0*/  ULOP3.LUT UR4, UR32, 0xffff, URZ, 0xc0, !UPT ;  /* 0x0000ffff20047892 */ /* 0x000fc8000f8ec0ff */
[----:B------:R-:W-:-:S04]  /*49b0*/  USHF.R.U32.HI UR4, URZ, 0x5, UR4 ;  /* 0x00000005ff047899 */ /* 0x000fc80008011604 */
[----:B------:R-:W-:Y:S02]  /*49c0*/  USHF.L.U32 UR5, UR5, UR4, URZ ;  /* 0x0000000405057299 */ /* 0x000fe400080006ff */
[----:B------:R-:W-:-:S04]  /*49d0*/  USHF.L.U32 UR4, UR6, UR4, URZ ;  /* 0x0000000406047299 */ /* 0x000fc800080006ff */
[----:B-1----:R-:W-:-:S04]  /*49e0*/  LOP3.LUT R0, R0, UR5, RZ, 0xc0, !PT ;  /* 0x0000000500007c12 */ /* 0x002fc8000f8ec0ff */
[----:B------:R-:W-:-:S13]  /*49f0*/  ISETP.NE.AND P0, PT, R0, UR5, PT ;  /* 0x0000000500007c0c */ /* 0x000fda000bf05270 */
[----:B------:R-:W-:Y:S05]  /*4a00*/  @P0 BRA `(.L_x_87) ;  /* 0x0000000000580947 */ /* 0x000fea0003800000 */
[----:B------:R-:W1:Y:S02]  /*4a10*/  LDS R0, [UR8+0x18] ;  /* 0x00001808ff007984 */ /* 0x000e640008000800 */
[----:B-1----:R-:W-:-:S04]  /*4a20*/  LOP3.LUT R0, R0, UR4, RZ, 0xc0, !PT ;  /* 0x0000000400007c12 */ /* 0x002fc8000f8ec0ff */
[----:B------:R-:W-:-:S13]  /*4a30*/  ISETP.NE.AND P0, PT, R0, UR4, PT ;  /* 0x0000000400007c0c */ /* 0x000fda000bf05270 */
[----:B------:R-:W-:Y:S05]  /*4a40*/  @P0 BRA `(.L_x_88) ;  /* 0x00000000003c0947 */ /* 0x000fea0003800000 */
[----:B------:R-:W1:Y:S01]  /*4a50*/  S2R R2, SR_LANEID ;  /* 0x0000000000027919 */ /* 0x000e620000000000 */
[----:B------:R-:W-:Y:S01]  /*4a60*/  ULOP3.LUT UR5, URZ, UR5, URZ, 0x33, !UPT ;  /* 0x00000005ff057292 */ /* 0x000fe2000f8e33ff */
[----:B------:R-:W-:Y:S01]  /*4a70*/  LOP3.LUT R4, RZ, UR4, RZ, 0x33, !PT ;  /* 0x00000004ff047c12 */ /* 0x000fe2000f8e33ff */
[----:B------:R-:W-:Y:S02]  /*4a80*/  VOTEU.ANY UR4, UPT, PT ;  /* 0x0000000000047886 */ /* 0x000fe400038e0100 */
[----:B------:R-:W-:Y:S01]  /*4a90*/  UFLO.U32 UR4, UR4 ;  /* 0x00000004000472bd */ /* 0x000fe200080e0000 */
[----:B------:R-:W2:Y:S01]  /*4aa0*/  REDUX UR6, R4 ;  /* 0x00000000040673c4 */ /* 0x000ea20000000000 */
[----:B------:R-:W-:-:S06]  /*4ab0*/  IMAD.U32 R0, RZ, RZ, UR5 ;  /* 0x00000005ff007e24 */ /* 0x000fcc000f8e00ff */
[----:B------:R4:W-:Y:S01]  /*4ac0*/  UTCATOMSWS.AND URZ, UR5 ;  /* 0x0000000500ff79e3 */ /* 0x0009e20008000000 */
[----:B------:R-:W3:Y:S01]  /*4ad0*/  REDUX UR7, R0 ;  /* 0x00000000000773c4 */ /* 0x000ee20000000000 */
[----:B-1----:R-:W-:Y:S01]  /*4ae0*/  ISETP.EQ.U32.AND P0, PT, R2, UR4, PT ;  /* 0x0000000402007c0c */ /* 0x002fe2000bf02070 */
[----:B--2---:R-:W-:Y:S01]  /*4af0*/  IMAD.U32 R2, RZ, RZ, UR6 ;  /* 0x00000006ff027e24 */ /* 0x004fe2000f8e00ff */
[----:B---3--:R-:W-:-:S11]  /*4b00*/  MOV R3, UR7 ;  /* 0x0000000700037c02 */ /* 0x008fd60008000f00 */
[----:B------:R4:W-:Y:S04]  /*4b10*/  @P0 ATOMS.AND RZ, [UR8+0x14], R3 ;  /* 0x00001403ffff098c */ /* 0x0009e8000a800008 */
[----:B------:R4:W-:Y:S01]  /*4b20*/  @P0 ATOMS.AND RZ, [UR8+0x18], R2 ;  /* 0x00001802ffff098c */ /* 0x0009e2000a800008 */
[----:B------:R-:W-:Y:S05]  /*4b30*/  BRA `(.L_x_89) ;  /* 0x0000000000147947 */ /* 0x000fea0003800000 */
.L_x_88:
[----:B------:R-:W-:Y:S02]  /*4b40*/  MOV R2, 0x4b60 ;  /* 0x00004b6000027802 */ /* 0x000fe40000000f00 */
[----:B---3-5:R-:W-:Y:S05]  /*4b50*/  CALL.REL.NOINC `($__internal_0_$__cuda_sm10x_tcgen05_guardrail_trap_col_being_dealloced_not_returned_by_alloc) ;  /* 0x00000064001c7944 */ /* 0x028fea0003c00000 */
[----:B------:R-:W-:Y:S05]  /*4b60*/  BRA `(.L_x_89) ;  /* 0x0000000000087947 */ /* 0x000fea0003800000 */
.L_x_87:
[----:B------:R-:W-:Y:S02]  /*4b70*/  MOV R2, 0x4b90 ;  /* 0x00004b9000027802 */ /* 0x000fe40000000f00 */
[----:B---3-5:R-:W-:Y:S05]  /*4b80*/  CALL.REL.NOINC `($__internal_2_$__cuda_sm10x_tcgen05_guardrail_trap_unallocated_columns_being_dealloced) ;  /* 0x0000006400287944 */ /* 0x028fea0003c00000 */
.L_x_89:
[----:B------:R-:W-:Y:S01]  /*4b90*/  NOP ;  /* 0x0000000000007918 */ /* 0x000fe20000000000 */
[----:B----4-:R-:W-:Y:S05]  /*4ba0*/  EXIT ;  /* 0x000000000000794d */ /* 0x010fea0003800000 */
.L_x_62:
[----:B------:R-:W-:-:S09]  /*4bb0*/  UISETP.NE.OR UP0, UPT, UR21, 0x3, !UP4 ;  /* 0x000000031500788c */ /* 0x000fd2000e705670 */
[----:B------:R-:W-:Y:S05]  /*4bc0*/  BRA.U UP0, `(.L_x_90) ;  /* 0x0000001100847547 */ /* 0x000fea000b800000 */
[----:B------:R-:W2:Y:S01]  /*4bd0*/  LDCU.64 UR4, c[0x0][0xc88] ;  /* 0x00019100ff0477ac */ /* 0x000ea20008000a00 */
[----:B------:R-:W3:Y:S01]  /*4be0*/  S2UR UR8, SR_CgaCtaId ;  /* 0x00000000000879c3 */ /* 0x000ee20000008800 */
[----:B------:R-:W-:Y:S02]  /*4bf0*/  HFMA2 R9, -RZ, RZ, 0, 0 ;  /* 0x00000000ff097431 */ /* 0x000fe400000001ff */
[----:B------:R-:W-:Y:S01]  /*4c00*/  IMAD.MOV.U32 R11, RZ, RZ, 0x1 ;  /* 0x00000001ff0b7424 */ /* 0x000fe200078e00ff */
[----:B------:R-:W4:Y:S01]  /*4c10*/  LDCU UR46, c[0x0][0x370] ;  /* 0x00006e00ff2e77ac */ /* 0x000f220008000800 */
[----:B------:R-:W-:Y:S01]  /*4c20*/  IMAD.MOV.U32 R10, RZ, RZ, RZ ;  /* 0x000000ffff0a7224 */ /* 0x000fe200078e00ff */
[----:B------:R-:W-:Y:S01]  /*4c30*/  MOV R3, 0x2000 ;  /* 0x0000200000037802 */ /* 0x000fe20000000f00 */
[----:B------:R-:W4:Y:S01]  /*4c40*/  LDCU.128 UR40, c[0x0][0xf10] ;  /* 0x0001e200ff2877ac */ /* 0x000f220008000c00 */
[----:B------:R-:W1:Y:S01]  /*4c50*/  LDC.64 R12, c[0x0][0x348] ;  /* 0x0000d200ff0c7b82 */ /* 0x000e620000000a00 */
[----:B------:R-:W3:Y:S01]  /*4c60*/  LDCU UR44, c[0x0][0x374] ;  /* 0x00006e80ff2c77ac */ /* 0x000ee20008000800 */
[----:B------:R-:W3:Y:S01]  /*4c70*/  LDCU.64 UR38, c[0x0][0xc90] ;  /* 0x00019200ff2677ac */ /* 0x000ee20008000a00 */
[----:B------:R-:W3:Y:S01]  /*4c80*/  LDCU UR15, c[0x0][0xf0c] ;  /* 0x0001e180ff0f77ac */ /* 0x000ee20008000800 */
[----:B--2---:R-:W-:Y:S01]  /*4c90*/  UISETP.NE.U32.AND UP0, UPT, UR4, URZ, UPT ;  /* 0x000000ff0400728c */ /* 0x004fe2000bf05070 */
[----:B------:R-:W2:Y:S01]  /*4ca0*/  LDCU UR54, c[0x0][0xf20] ;  /* 0x0001e400ff3677ac */ /* 0x000ea20008000800 */
[----:B------:R-:W2:Y:S01]  /*4cb0*/  LDCU UR4, c[0x0][0xf30] ;  /* 0x0001e600ff0477ac */ /* 0x000ea20008000800 */
[----:B------:R-:W-:Y:S01]  /*4cc0*/  UMOV UR21, 0x400 ;  /* 0x0000040000157882 */ /* 0x000fe20000000000 */
[----:B----4-:R-:W-:-:S02]  /*4cd0*/  UIMAD.WIDE.U32 UR52, UR46, UR40, URZ ;  /* 0x000000282e3472a5 */ /* 0x010fc4000f8e00ff */
[----:B---3--:R-:W-:Y:S02]  /*4ce0*/  UIMAD.WIDE.U32 UR6, UR44, UR43, URZ ;  /* 0x0000002b2c0672a5 */ /* 0x008fe4000f8e00ff */
[----:B------:R-:W-:Y:S02]  /*4cf0*/  ULEA UR21, UR8, UR21, 0x18 ;  /* 0x0000001508157291 */ /* 0x000fe4000f8ec0ff */
[----:B------:R-:W-:Y:S02]  /*4d00*/  UISETP.NE.U32.AND UP6, UPT, UR38, URZ, UPT ;  /* 0x000000ff2600728c */ /* 0x000fe4000bfc5070 */
[----:B------:R-:W-:Y:S02]  /*4d10*/  UIADD3 UR47, UPT, UPT, UR21, 0x88, URZ ;  /* 0x00000088152f7890 */ /* 0x000fe4000fffe0ff */
[----:B------:R-:W-:Y:S02]  /*4d20*/  UIADD3 UR33, UPT, UPT, UR21, 0x70, URZ ;  /* 0x0000007015217890 */ /* 0x000fe4000fffe0ff */
[----:B------:R-:W-:-:S02]  /*4d30*/  UIADD3 UR25, UPT, UPT, UR21, 0x78, URZ ;  /* 0x0000007815197890 */ /* 0x000fc4000fffe0ff */
[----:B------:R-:W-:Y:S02]  /*4d40*/  UIADD3 UR17, UPT, UPT, UR21, 0x80, URZ ;  /* 0x0000008015117890 */ /* 0x000fe4000fffe0ff */
[----:B------:R-:W-:Y:S02]  /*4d50*/  UISETP.NE.AND.EX UP5, UPT, UR5, URZ, UPT, UP0 ;  /* 0x000000ff0500728c */ /* 0x000fe4000bfa5300 */
[----:B------:R-:W-:Y:S01]  /*4d60*/  UISETP.NE.AND UP0, UPT, UR45, 0x1, UPT ;  /* 0x000000012d00788c */ /* 0x000fe2000bf05270 */
[----:B------:R-:W-:Y:S01]  /*4d70*/  UMOV UR52, UR53 ;  /* 0x0000003500347c82 */ /* 0x000fe20008000000 */
[----:B------:R-:W-:Y:S01]  /*4d80*/  UMOV UR51, UR7 ;  /* 0x0000000700337c82 */ /* 0x000fe20008000000 */
[----:B------:R-:W-:Y:S02]  /*4d90*/  UISETP.NE.AND UP0, UPT, UR15, 0x1, UPT ;  /* 0x000000010f00788c */ /* 0x000fe4000bf05270 */
[----:B------:R-:W-:Y:S02]  /*4da0*/  UPLOP3.LUT UP4, UPT, UPT, UPT, UPT, 0x40, 0x4 ;  /* 0x000000000004789c */ /* 0x000fe40003f8e870 */
[----:B------:R-:W-:Y:S01]  /*4db0*/  UISETP.GE.AND UP2, UPT, UR45, 0x1, UPT ;  /* 0x000000012d00788c */ /* 0x000fe2000bf46270 */
[----:B------:R-:W3:Y:S01]  /*4dc0*/  LDCU.64 UR22, c[0x0][0xf28] ;  /* 0x0001e500ff1677ac */ /* 0x000ee20008000a00 */
[----:B------:R-:W-:-:S02]  /*4dd0*/  UISETP.NE.AND.EX UP6, UPT, UR39, URZ, UPT, UP6 ;  /* 0x000000ff2700728c */ /* 0x000fc4000bfc5360 */
[----:B------:R-:W-:Y:S02]  /*4de0*/  UPRMT UR47, UR8, 0x654, UR47 ;  /* 0x00000654082f7896 */ /* 0x000fe4000800002f */
[----:B------:R-:W-:Y:S02]  /*4df0*/  UPRMT UR50, UR8, 0x654, UR33 ;  /* 0x0000065408327896 */ /* 0x000fe40008000021 */
[----:B------:R-:W-:Y:S02]  /*4e00*/  UPRMT UR49, UR8, 0x654, UR25 ;  /* 0x0000065408317896 */ /* 0x000fe40008000019 */
[----:B------:R-:W-:Y:S02]  /*4e10*/  UPRMT UR48, UR8, 0x654, UR17 ;  /* 0x0000065408307896 */ /* 0x000fe40008000011 */
[----:B------:R-:W-:Y:S02]  /*4e20*/  USHF.R.U32.HI UR52, URZ, UR41, UR52 ;  /* 0x00000029ff347299 */ /* 0x000fe40008011634 */
[----:B--2---:R-:W-:-:S02]  /*4e30*/  USHF.R.U32.HI UR51, URZ, UR54, UR51 ;  /* 0x00000036ff337299 */ /* 0x004fc40008011633 */
[----:B------:R-:W-:Y:S02]  /*4e40*/  UISETP.NE.AND UP0, UPT, UR42, 0x1, UPT ;  /* 0x000000012a00788c */ /* 0x000fe4000bf05270 */
[----:B-1----:R-:W-:-:S11]  /*4e50*/  UISETP.NE.AND UP3, UPT, UR4, 0x1, UPT ;  /* 0x000000010400788c */ /* 0x002fd6000bf65270 */
.L_x_101:
[C---:B------:R-:W-:Y:S02]  /*4e60*/  LEA R8, R10.reuse, UR21, 0x3 ;  /* 0x000000150a087c11 */ /* 0x040fe4000f8e18ff */
[----:B------:R-:W-:Y:S02]  /*4e70*/  SHF.L.U32 R5, R9, 0x1f, RZ ;  /* 0x0000001f09057819 */ /* 0x000fe400000006ff */
[----:B------:R-:W-:Y:S02]  /*4e80*/  LEA R6, R10, UR21, 0x4 ;  /* 0x000000150a067c11 */ /* 0x000fe4000f8e20ff */
[----:B------:R-:W1:Y:S02]  /*4e90*/  SYNCS.PHASECHK.TRANS64.TRYWAIT P0, [R8+URZ+0xc0], R5 ;  /* 0x0000c005080075a7 */ /* 0x000e6400080011ff */
[----:B-12---:R-:W-:Y:S05]  /*4ea0*/  @!P0 BRA `(.L_x_91) ;  /* 0x0000005800f88947 */ /* 0x006fea0003800000 */
.L_x_186:
[----:B-1----:R-:W1:Y:S01]  /*4eb0*/  LDS.128 R4, [R6+0x130] ;  /* 0x0001300006047984 */ /* 0x002e620000000c00 */
[----:B------:R-:W-:Y:S01]  /*4ec0*/  UISETP.GE.AND UP0, UPT, UR45, 0x1, UPT ;  /* 0x000000012d00788c */ /* 0x000fe2000bf06270 */
[----:B------:R-:W-:Y:S01]  /*4ed0*/  @!PT LDS RZ, [RZ] ;  /* 0x00000000fffff984 */ /* 0x000fe20000000800 */
[----:B------:R-:W-:Y:S01]  /*4ee0*/  @!PT LDS RZ, [RZ] ;  /* 0x00000000fffff984 */ /* 0x000fe20000000800 */
[----:B------:R-:W-:Y:S01]  /*4ef0*/  @!PT LDS RZ, [RZ] ;  /* 0x00000000fffff984 */ /* 0x000fe20000000800 */
[----:B------:R-:W-:Y:S01]  /*4f00*/  @!PT LDS RZ, [RZ] ;  /* 0x00000000fffff984 */ /* 0x000fe20000000800 */
[----:B------:R2:W-:Y:S06]  /*4f10*/  MEMBAR.ALL.CTA ;  /* 0x0000000000007992 */ /* 0x0005ec0000008000 */
[----:B--2---:R-:W2:Y:S01]  /*4f20*/  FENCE.VIEW.ASYNC.S ;  /* 0x00000000000073c6 */ /* 0x004ea20000000000 */
[----:B-1----:R-:W-:Y:S11]  /*4f30*/  LOP3.LUT P0, RZ, R6, 0x1, RZ, 0xc0, !PT ;  /* 0x0000000106ff7812 */ /* 0x002ff6000780c0ff */
[----:B------:R-:W-:Y:S02]  /*4f40*/  @!UPT UIADD3 URZ, UPT, UPT, URZ, URZ, URZ ;  /* 0x000000fffffff290 */ /* 0x000fe4000fffe0ff */
[----:B--2---:R-:W-:Y:S01]  /*4f50*/  VOTEU.ANY UP2, P0 ;  /* 0x0000000000ff7886 */ /* 0x004fe20000040100 */
[----:B------:R-:W-:Y:S11]  /*4f60*/  PLOP3.LUT P0, PT, PT, PT, UP2, 0x80, 0x8 ;  /* 0x000000000008781c */ /* 0x000ff60003f0f028 */
[----:B------:R-:W-:Y:S02]  /*4f70*/  @!UPT UIADD3 URZ, UPT, UPT, URZ, URZ, URZ ;  /* 0x000000fffffff290 */ /* 0x000fe4000fffe0ff */
[----:B------:R-:W-:Y:S02]  /*4f80*/  @P0 SHF.R.U32.HI R0, RZ, 0x10, R5 ;  /* 0x00000010ff000819 */ /* 0x000fe40000011605 */
[----:B------:R-:W-:Y:S02]  /*4f90*/  @P0 MOV R2, R4 ;  /* 0x0000000400020202 */ /* 0x000fe40000000f00 */
[----:B------:R-:W-:Y:S01]  /*4fa0*/  @P0 R2UR UR4, R0 ;  /* 0x00000000000402ca */ /* 0x000fe200000e0000 */
[----:B------:R-:W-:Y:S01]  /*4fb0*/  VIADD R0, R8, 0xd0 ;  /* 0x000000d008007836 */ /* 0x000fe20000000000 */
[----:B------:R-:W-:Y:S02]  /*4fc0*/  @P0 LOP3.LUT R4, R5, 0xffff, RZ, 0xc0, !PT ;  /* 0x0000ffff05040812 */ /* 0x000fe400078ec0ff */
[----:B------:R-:W-:Y:S02]  /*4fd0*/  @P0 R2UR UR6, R2 ;  /* 0x00000000020602ca */ /* 0x000fe400000e0000 */
[----:B------:R-:W-:Y:S02]  /*4fe0*/  PRMT R0, RZ, 0x654, R0 ;  /* 0x00000654ff007816 */ /* 0x000fe40000000000 */
[----:B------:R-:W-:Y:S02]  /*4ff0*/  @P0 R2UR UR5, R4 ;  /* 0x00000000040502ca */ /* 0x000fe400000e0000 */
[----:B------:R1:W-:Y:S03]  /*5000*/  SYNCS.ARRIVE.TRANS64.RED.A1T0 RZ, [R0+URZ], RZ ;  /* 0x000000ff00ff79a7 */ /* 0x0003e600081004ff */
[----:B------:R-:W-:Y:S04]  /*5010*/  @UP2 UMOV UR37, UR4 ;  /* 0x0000000400252c82 */ /* 0x000fe80008000000 */
[----:B------:R-:W-:Y:S04]  /*5020*/  @UP2 UMOV UR14, UR6 ;  /* 0x00000006000e2c82 */ /* 0x000fe80008000000 */
[----:B------:R-:W-:Y:S01]  /*5030*/  @UP2 UMOV UR13, UR5 ;  /* 0x00000005000d2c82 */ /* 0x000fe20008000000 */
[----:B------:R-:W-:Y:S05]  /*5040*/  BRA.U !UP0, `(.L_x_92) ;  /* 0x0000000108c07547 */ /* 0x000fea000b800000 */
[----:B------:R-:W-:Y:S02]  /*5050*/  UIMAD.WIDE.U32 UR26, UR13, UR43, URZ ;  /* 0x0000002b0d1a72a5 */ /* 0x000fe4000f8e00ff */
[----:B------:R-:W-:Y:S02]  /*5060*/  UP2UR UR12, UPR, URZ, 0x4 ;  /* 0x00000004ff0c7883 */ /* 0x000fe40008000000 */
[----:B------:R-:W-:Y:S02]  /*5070*/  UISETP.NE.AND UP2, UPT, UR42, 0x1, UPT ;  /* 0x000000012a00788c */ /* 0x000fe4000bf45270 */
[----:B------:R-:W-:Y:S02]  /*5080*/  UIMAD.WIDE.U32 UR28, UR14, UR40, URZ ;  /* 0x000000280e1c72a5 */ /* 0x000fe4000f8e00ff */
[----:B------:R-:W-:Y:S02]  /*5090*/  USEL UR4, UR44, UR51, !UP2 ;  /* 0x000000332c047287 */ /* 0x000fe4000d000000 */
[----:B------:R-:W-:Y:S02]  /*50a0*/  UISETP.NE.AND UP0, UPT, UR15, 0x1, UPT ;  /* 0x000000010f00788c */ /* 0x000fe4000bf05270 */
[----:B------:R-:W-:Y:S02]  /*50b0*/  UP2UR UR16, UPR, URZ, 0x2 ;  /* 0x00000002ff107883 */ /* 0x000fe40008000000 */
[----:B------:R-:W-:Y:S02]  /*50c0*/  UISETP.NE.AND UP1, UPT, UR45, 0x1, UPT ;  /* 0x000000012d00788c */ /* 0x000fe4000bf25270 */
[----:B---3--:R-:W-:Y:S02]  /*50d0*/  UIMAD.WIDE.U32 UR8, UR4, UR22, URZ ;  /* 0x00000016040872a5 */ /* 0x008fe4000f8e00ff */
[----:B------:R-:W-:Y:S01]  /*50e0*/  USEL UR7, UR46, UR52, !UP0 ;  /* 0x000000342e077287 */ /* 0x000fe2000c000000 */
[----:B------:R-:W-:Y:S02]  /*50f0*/  UMOV UR5, UR27 ;  /* 0x0000001b00057c82 */ /* 0x000fe40008000000 */
[----:B------:R-:W-:Y:S02]  /*5100*/  USHF.R.U32.HI UR6, URZ, UR54, UR5 ;  /* 0x00000036ff067299 */ /* 0x000fe40008011605 */
[----:B------:R-:W-:Y:S02]  /*5110*/  UIMAD.WIDE.U32 UR18, UR7, UR22, URZ ;  /* 0x00000016071272a5 */ /* 0x000fe4000f8e00ff */
[----:B------:R-:W-:Y:S02]  /*5120*/  USEL UR6, UR13, UR6, !UP2 ;  /* 0x000000060d067287 */ /* 0x000fe4000d000000 */
[----:B------:R-:W-:Y:S01]  /*5130*/  UISETP.NE.AND UP2, UPT, UR12, URZ, UPT ;  /* 0x000000ff0c00728c */ /* 0x000fe2000bf45270 */
[----:B------:R-:W-:Y:S02]  /*5140*/  UMOV UR5, UR29 ;  /* 0x0000001d00057c82 */ /* 0x000fe40008000000 */
[----:B------:R-:W-:Y:S03]  /*5150*/  USHF.R.U32.HI UR10, URZ, UR41, UR5 ;  /* 0x00000029ff0a7299 */ /* 0x000fe60008011605 */
[----:B------:R-:W-:Y:S02]  /*5160*/  UMOV UR5, UR9 ;  /* 0x0000000900057c82 */ /* 0x000fe40008000000 */
[----:B------:R-:W-:Y:S03]  /*5170*/  @UP1 USHF.R.U32.HI UR4, URZ, UR23, UR5 ;  /* 0x00000017ff041299 */ /* 0x000fe60008011605 */
[----:B------:R-:W-:Y:S01]  /*5180*/  UMOV UR5, UR19 ;  /* 0x0000001300057c82 */ /* 0x000fe20008000000 */
[----:B------:R-:W-:Y:S02]  /*5190*/  UIMAD UR4, UR45, UR4, URZ ;  /* 0x000000042d0472a4 */ /* 0x000fe4000f8e02ff */
[----:B------:R-:W-:Y:S02]  /*51a0*/  @UP1 USHF.R.U32.HI UR7, URZ, UR23, UR5 ;  /* 0x00000017ff071299 */ /* 0x000fe40008011605 */
[----:B------:R-:W-:Y:S02]  /*51b0*/  USEL UR5, UR14, UR10, !UP0 ;  /* 0x0000000a0e057287 */ /* 0x000fe4000c000000 */
[----:B------:R-:W-:Y:S02]  /*51c0*/  UIMAD.WIDE.U32 UR18, UR6, UR22, URZ ;  /* 0x00000016061272a5 */ /* 0x000fe4000f8e00ff */
[----:B------:R-:W-:Y:S02]  /*51d0*/  UIMAD UR8, UR45, UR7, URZ ;  /* 0x000000072d0872a4 */ /* 0x000fe4000f8e02ff */
[----:B------:R-:W-:Y:S03]  /*51e0*/  UISETP.GE.AND UP0, UPT, UR6, UR4, UPT ;  /* 0x000000040600728c */ /* 0x000fe6000bf06270 */
[----:B------:R-:W-:Y:S01]  /*51f0*/  UMOV UR4, UR19 ;  /* 0x0000001300047c82 */ /* 0x000fe20008000000 */
[----:B------:R-:W-:Y:S02]  /*5200*/  UISETP.GE.OR UP0, UPT, UR5, UR8, UP0 ;  /* 0x000000080500728c */ /* 0x000fe40008706670 */
[----:B------:R-:W-:Y:S02]  /*5210*/  USHF.R.U32.HI UR4, URZ, UR23, UR4 ;  /* 0x00000017ff047299 */ /* 0x000fe40008011604 */
[----:B------:R-:W-:Y:S02]  /*5220*/  UIMAD.WIDE.U32 UR8, UR5, UR22, URZ ;  /* 0x00000016050872a5 */ /* 0x000fe4000f8e00ff */
[----:B------:R-:W-:Y:S04]  /*5230*/  USEL UR10, UR6, UR4, !UP1 ;  /* 0x00000004060a7287 */ /* 0x000fe8000c800000 */
[----:B------:R-:W-:Y:S01]  /*5240*/  UIADD3 UR12, UPT, UPT, -UR10, URZ, URZ ;  /* 0x000000ff0a0c7290 */ /* 0x000fe2000fffe1ff */
[----:B------:R-:W-:Y:S02]  /*5250*/  @!UP0 UMOV UR4, UR9 ;  /* 0x0000000900048c82 */ /* 0x000fe40008000000 */
[----:B------:R-:W-:Y:S02]  /*5260*/  @!UP0 USHF.R.U32.HI UR4, URZ, UR23, UR4 ;  /* 0x00000017ff048299 */ /* 0x000fe40008011604 */
[----:B------:R-:W-:Y:S02]  /*5270*/  UIMAD UR8, UR45, UR12, UR6 ;  /* 0x0000000c2d0872a4 */ /* 0x000fe4000f8e0206 */
[----:B------:R-:W-:Y:S02]  /*5280*/  @!UP0 USEL UR4, UR5, UR4, !UP1 ;  /* 0x0000000405048287 */ /* 0x000fe4000c800000 */
[----:B------:R-:W-:Y:S02]  /*5290*/  UISETP.NE.AND UP1, UPT, UR16, URZ, UPT ;  /* 0x000000ff1000728c */ /* 0x000fe4000bf25270 */
[----:B------:R-:W-:Y:S02]  /*52a0*/  @!UP0 UIMAD UR8, UR7, UR8, UR4 ;  /* 0x00000008070882a4 */ /* 0x000fe4000f8e0204 */
[----:B------:R-:W-:Y:S02]  /*52b0*/  @!UP0 UIADD3 UR9, UPT, UPT, UR10, -UR4, URZ ;  /* 0x800000040a098290 */ /* 0x000fe4000fffe0ff */
[----:B------:R-:W-:Y:S02]  /*52c0*/  UIADD3 UR4, UPT, UPT, -UR5, URZ, URZ ;  /* 0x000000ff05047290 */ /* 0x000fe4000fffe1ff */
[----:B------:R-:W-:Y:S02]  /*52d0*/  UIADD3 UR7, UPT, UPT, -UR6, URZ, URZ ;  /* 0x000000ff06077290 */ /* 0x000fe4000fffe1ff */
[----:B------:R-:W-:Y:S02]  /*52e0*/  @!UP0 UIMAD UR6, UR9, UR45, UR5 ;  /* 0x0000002d090682a4 */ /* 0x000fe4000f8e0205 */
[----:B------:R-:W-:Y:S02]  /*52f0*/  UIMAD UR14, UR15, UR4, UR14 ;  /* 0x000000040f0e72a4 */ /* 0x000fe4000f8e020e */
[----:B------:R-:W-:Y:S01]  /*5300*/  UIMAD UR13, UR42, UR7, UR13 ;  /* 0x000000072a0d72a4 */ /* 0x000fe2000f8e020d */
[----:B------:R-:W-:Y:S02]  /*5310*/  @!UP0 UMOV UR5, UR8 ;  /* 0x0000000800058c82 */ /* 0x000fe40008000000 */
[----:B------:R-:W-:Y:S02]  /*5320*/  UIMAD UR14, UR5, UR15, UR14 ;  /* 0x0000000f050e72a4 */ /* 0x000fe4000f8e020e */
[----:B------:R-:W-:Y:S11]  /*5330*/  UIMAD UR13, UR6, UR42, UR13 ;  /* 0x0000002a060d72a4 */ /* 0x000ff6000f8e020d */
[----:B------:R-:W-:Y:S01]  /*5340*/  @!UPT UIADD3 URZ, UPT, UPT, URZ, URZ, URZ ;  /* 0x000000fffffff290 */ /* 0x000fe2000fffe0ff */
.L_x_92:
[----:B------:R-:W2:Y:S01]  /*5350*/  @!UP3 LDCU.128 UR28, c[0x0][0xf10] ;  /* 0x0001e200ff1cb7ac */ /* 0x000ea20008000c00 */
[----:B------:R-:W-:Y:S02]  /*5360*/  ISETP.NE.U32.AND P0, PT, RZ, UR38, PT ;  /* 0x00000026ff007c0c */ /* 0x000fe4000bf05070 */
[----:B------:R-:W-:Y:S02]  /*5370*/  SHF.L.U32 R4, R11, 0x1f, RZ ;  /* 0x0000001f0b047819 */ /* 0x000fe400000006ff */
[----:B------:R-:W-:Y:S01]  /*5380*/  ISETP.NE.AND.EX P0, PT, RZ, UR39, PT, P0 ;  /* 0x00000027ff007c0c */ /* 0x000fe2000bf05300 */
[----:B------:R-:W4:Y:S01]  /*5390*/  @!UP3 LDCU UR5, c[0x0][0xf0c] ;  /* 0x0001e180ff05b7ac */ /* 0x000f220008000800 */
[----:B------:R-:W-:Y:S02]  /*53a0*/  USHF.L.U32 UR35, UR20, 0x7, URZ ;  /* 0x0000000714237899 */ /* 0x000fe400080006ff */
[----:B------:R-:W-:Y:S02]  /*53b0*/  USHF.L.U32 UR34, UR11, 0x7, URZ ;  /* 0x000000070b227899 */ /* 0x000fe400080006ff */
[----:B--2---:R-:W-:Y:S07]  /*53c0*/  UIMAD.WIDE.U32 UR6, UR14, UR28, URZ ;  /* 0x0000001c0e0672a5 */ /* 0x004fee000f8e00ff */
[----:B------:R-:W-:Y:S01]  /*53d0*/  @!UP3 UMOV UR4, UR7 ;  /* 0x000000070004bc82 */ /* 0x000fe20008000000 */
[----:B----4-:R-:W-:Y:S02]  /*53e0*/  @!UP3 UISETP.NE.AND UP0, UPT, UR5, 0x1, UPT ;  /* 0x000000010500b88c */ /* 0x010fe4000bf05270 */
[----:B------:R-:W-:Y:S02]  /*53f0*/  @!UP3 USHF.R.U32.HI UR4, URZ, UR29, UR4 ;  /* 0x0000001dff04b299 */ /* 0x000fe40008011604 */
[----:B------:R-:W-:Y:S02]  /*5400*/  UIMAD.WIDE.U32 UR6, UR13, UR31, URZ ;  /* 0x0000001f0d0672a5 */ /* 0x000fe4000f8e00ff */
[----:B------:R-:W-:Y:S02]  /*5410*/  @!UP3 USEL UR8, UR14, UR4, !UP0 ;  /* 0x000000040e08b287 */ /* 0x000fe4000c000000 */
[----:B------:R-:W-:Y:S03]  /*5420*/  @!UP3 UISETP.NE.AND UP0, UPT, UR30, 0x1, UPT ;  /* 0x000000011e00b88c */ /* 0x000fe6000bf05270 */
[----:B------:R-:W-:Y:S02]  /*5430*/  @!UP3 UMOV UR6, UR7 ;  /* 0x000000070006bc82 */ /* 0x000fe40008000000 */
[----:B------:R-:W2:Y:S02]  /*5440*/  @!UP3 LDCU UR4, c[0x0][0xf20] ;  /* 0x0001e400ff04b7ac */ /* 0x000ea40008000800 */
[----:B--2---:R-:W-:Y:S04]  /*5450*/  @!UP3 USHF.R.U32.HI UR6, URZ, UR4, UR6 ;  /* 0x00000004ff06b299 */ /* 0x004fe80008011606 */
[----:B------:R-:W-:Y:S04]  /*5460*/  @!UP3 USEL UR6, UR13, UR6, !UP0 ;  /* 0x000000060d06b287 */ /* 0x000fe8000c000000 */
[----:B------:R-:W-:Y:S02]  /*5470*/  @!UP3 UIADD3 UR4, UPT, UPT, -UR8, UR6, URZ ;  /* 0x000000060804b290 */ /* 0x000fe4000fffe1ff */
[----:B------:R-:W-:Y:S02]  /*5480*/  @!UP3 UIADD3 UR6, UPT, UPT, UR8, -UR6, URZ ;  /* 0x800000060806b290 */ /* 0x000fe4000fffe0ff */
[----:B------:R-:W-:Y:S02]  /*5490*/  @!UP3 UIMAD UR14, UR4, UR5, UR14 ;  /* 0x00000005040eb2a4 */ /* 0x000fe4000f8e020e */
[----:B------:R-:W-:Y:S01]  /*54a0*/  @!UP3 UIMAD UR13, UR6, UR30, UR13 ;  /* 0x0000001e060db2a4 */ /* 0x000fe2000f8e020d */
[----:B------:R-:W-:Y:S11]  /*54b0*/  BRA.U UP4, `(.L_x_93) ;  /* 0x0000000104107547 */ /* 0x000ff6000b800000 */
[----:B-1----:R-:W-:Y:S04]  /*54c0*/  MOV R0, UR58 ;  /* 0x0000003a00007c02 */ /* 0x002fe80008000f00 */
[----:B------:R-:W-:Y:S04]  /*54d0*/  SHF.L.U32 R5, R0, 0x1f, RZ ;  /* 0x0000001f00057819 */ /* 0x000fe800000006ff */
[----:B------:R-:W1:Y:S02]  /*54e0*/  SYNCS.PHASECHK.TRANS64.TRYWAIT P1, [UR21+0xb8], R5 ;  /* 0x0000b805ff0075a7 */ /* 0x000e640008021115 */
[----:B-1----:R-:W-:Y:S05]  /*54f0*/  @!P1 BRA `(.L_x_94) ;  /* 0x0000005400789947 */ /* 0x002fea0003800000 */
.L_x_93:
[----:B------:R-:W-:Y:S05]  /*5500*/  BRA.U !UP6, `(.L_x_95) ;  /* 0x000000010e387547 */ /* 0x000fea000b800000 */
[----:B------:R-:W-:Y:S01]  /*5510*/  UPLOP3.LUT UP1, UPT, UPT, UPT, UP5, 0x80, 0x8 ;  /* 0x000000000008789c */ /* 0x000fe20003f2f050 */
[----:B-1----:R-:W-:Y:S01]  /*5520*/  HFMA2 R0, -RZ, RZ, 0, 5.9604644775390625e-08 ;  /* 0x00000001ff007431 */ /* 0x002fe200000001ff */
[----:B------:R-:W1:Y:S01]  /*5530*/  LDCU.64 UR8, c[0x0][0x358] ;  /* 0x00006b00ff0877ac */ /* 0x000e620008000a00 */
[----:B------:R-:W-:Y:S03]  /*5540*/  IMAD.MOV.U32 R80, RZ, RZ, 0x1 ;  /* 0x00000001ff507424 */ /* 0x000fe600078e00ff */
[----:B------:R-:W-:Y:S05]  /*5550*/  PLOP3.LUT P1, PT, PT, PT, UP1, 0x80, 0x8 ;  /* 0x000000000008781c */ /* 0x000fea0003f2f018 */
[----:B------:R-:W2:Y:S01]  /*5560*/  @UP1 LDCU.64 UR4, c[0x0][0xc88] ;  /* 0x00019100ff0417ac */ /* 0x000ea20008000a00 */
[----:B------:R-:W-:Y:S07]  /*5570*/  @UP1 UIMAD UR6, UR36, UR38, URZ ;  /* 0x00000026240612a4 */ /* 0x000fee000f8e02ff */
[----:B------:R-:W-:Y:S01]  /*5580*/  @!P1 PRMT R80, R0, 0x7610, R80 ;  /* 0x0000761000509816 */ /* 0x000fe20000000050 */
[----:B--2---:R-:W-:Y:S06]  /*5590*/  @UP1 UIMAD.WIDE UR4, UR6, 0x4, UR4 ;  /* 0x00000004060418a5 */ /* 0x004fec000f8e0204 */
[----:B------:R-:W-:Y:S01]  /*55a0*/  IMAD.U32 R6, RZ, RZ, UR4 ;  /* 0x00000004ff067e24 */ /* 0x000fe2000f8e00ff */
[----:B------:R-:W-:Y:S04]  /*55b0*/  MOV R7, UR5 ;  /* 0x0000000500077c02 */ /* 0x000fe80008000f00 */
[----:B------:R-:W2:Y:S01]  /*55c0*/  @!UP1 LDCU UR4, c[0x0][0xc80] ;  /* 0x00019000ff0497ac */ /* 0x000ea20008000800 */
[----:B-1---5:R4:W5:Y:S02]  /*55d0*/  @P1 LDG.E R41, desc[UR8][R6.64] ;  /* 0x0000000806291981 */ /* 0x022964000c1e1900 */
[----:B--2-4-:R-:W-:Y:S07]  /*55e0*/  @!P1 IMAD.U32 R41, RZ, RZ, UR4 ;  /* 0x00000004ff299e24 */ /* 0x014fee000f8e00ff */
.L_x_95:
[----:B-----5:R-:W-:Y:S01]  /*55f0*/  @!P0 FSETP.EQ.AND P2, PT, R41, RZ, PT ;  /* 0x000000ff2900820b */ /* 0x020fe20003f42000 */
[----:B------:R-:W-:Y:S01]  /*5600*/  @!UPT UIADD3 URZ, UPT, UPT, URZ, URZ, URZ ;  /* 0x000000fffffff290 */ /* 0x000fe2000fffe0ff */
[----:B------:R-:W-:Y:S11]  /*5610*/  @!P0 BRA `(.L_x_96) ;  /* 0x0000000000148947 */ /* 0x000ff60003800000 */
[----:B------:R-:W-:Y:S02]  /*5620*/  LOP3.LUT P0, RZ, R80, 0xff, RZ, 0xc0, !PT ;  /* 0x000000ff50ff7812 */ /* 0x000fe4000780c0ff */
[----:B------:R-:W-:Y:S04]  /*5630*/  PLOP3.LUT P2, PT, PT, PT, UP1, 0x80, 0x8 ;  /* 0x000000000008781c */ /* 0x000fe80003f4f018 */
[----:B------:R-:W-:Y:S07]  /*5640*/  PLOP3.LUT P2, PT, P2, PT, PT, 0x8, 0x80 ;  /* 0x000000000080781c */ /* 0x000fee000174e170 */
[----:B------:R-:W-:Y:S11]  /*5650*/  @P0 FSETP.EQ.AND P2, PT, R41, RZ, PT ;  /* 0x000000ff2900020b */ /* 0x000ff60003f42000 */
[----:B------:R-:W-:Y:S02]  /*5660*/  @!UPT UIADD3 URZ, UPT, UPT, URZ, URZ, URZ ;  /* 0x000000fffffff290 */ /* 0x000fe4000fffe0ff */
.L_x_96:
[----:B------:R-:W2:Y:S01]  /*5670*/  SYNCS.PHASECHK.TRANS64.TRYWAIT P0, [UR21+0x90], R4 ;  /* 0x00009004ff0075a7 */ /* 0x000ea20008001115 */
[----:B------:R-:W-:Y:S04]  /*5680*/  ELECT P1, URZ, PT ;  /* 0x0000000000ff782f */ /* 0x000fe80003820000 */
[----:B------:R-:W-:Y:S01]  /*5690*/  PLOP3.LUT P1, PT, P2, P1, PT, 0xf2, 0x2f ;  /* 0x00000000002f781c */ /* 0x000fe20001723e72 */
[----:B------:R-:W-:Y:S01]  /*56a0*/  @!UPT UIADD3 URZ, UPT, UPT, URZ, URZ, URZ ;  /* 0x000000fffffff290 */ /* 0x000fe2000fffe0ff */
[----:B--2---:R-:W-:Y:S11]  /*56b0*/  @!P0 BRA `(.L_x_97) ;  /* 0x0000005400208947 */ /* 0x004ff60003800000 */
.L_x_189:
[----:B------:R-:W-:Y:S01]  /*56c0*/  @!P1 IADD3 R2, P0, PT, R12, 0x980, RZ ;  /* 0x000009800c029810 */ /* 0x000fe20007f1e0ff */
[----:B------:R-:W-:Y:S01]  /*56d0*/  VOTEU.ALL UP0, P1 ;  /* 0x0000000000ff7886 */ /* 0x000fe20000800000 */
[----:B------:R-:W-:Y:S01]  /*56e0*/  UMOV UR6, 0x0 ;  /* 0x0000000000067882 */ /* 0x000fe20000000000 */
[----:B------:R-:W-:Y:S01]  /*56f0*/  UMOV UR7, 0x10000000 ;  /* 0x1000000000077882 */ /* 0x000fe20000000000 */
[----:B------:R-:W-:Y:S01]  /*5700*/  @!P1 R2UR UR5, R2 ;  /* 0x00000000020592ca */ /* 0x000fe200000e0000 */
[----:B-1----:R-:W-:Y:S01]  /*5710*/  @!P1 IMAD.X R0, RZ, RZ, R13, P0 ;  /* 0x000000ffff009224 */ /* 0x002fe200000e060d */
[----:B------:R-:W-:Y:S01]  /*5720*/  @!UP0 UIADD3 UR32, UPT, UPT, UR21, 0x200, URZ ;  /* 0x0000020015208890 */ /* 0x000fe2000fffe0ff */
[----:B------:R-:W-:Y:S03]  /*5730*/  VOTEU.ALL UP0, P1 ;  /* 0x0000000000ff7886 */ /* 0x000fe60000800000 */
[----:B------:R-:W-:Y:S01]  /*5740*/  @!P1 R2UR UR4, R0 ;  /* 0x00000000000492ca */ /* 0x000fe200000e0000 */
[----:B------:R-:W-:Y:S06]  /*5750*/  @!P1 IMAD.MOV.U32 R0, RZ, RZ, 0x2000 ;  /* 0x00002000ff009424 */ /* 0x000fec00078e00ff */
[----:B------:R-:W-:Y:S06]  /*5760*/  IMAD.U32 R6, RZ, RZ, UR5 ;  /* 0x00000005ff067e24 */ /* 0x000fec000f8e00ff */
[----:B------:R-:W-:Y:S01]  /*5770*/  IMAD.U32 R7, RZ, RZ, UR4 ;  /* 0x00000004ff077e24 */ /* 0x000fe2000f8e00ff */
[----:B------:R-:W-:Y:S04]  /*5780*/  @!P1 R2UR UR4, R6 ;  /* 0x00000000060492ca */ /* 0x000fe800000e0000 */
[----:B------:R-:W-:Y:S11]  /*5790*/  @!P1 R2UR UR5, R7 ;  /* 0x00000000070592ca */ /* 0x000ff600000e0000 */
[----:B------:R-:W-:Y:S02]  /*57a0*/  @!UPT UIADD3 URZ, UPT, UPT, URZ, URZ, URZ ;  /* 0x000000fffffff290 */ /* 0x000fe4000fffe0ff */
[----:B------:R1:W-:Y:S01]  /*57b0*/  @!UP0 UTMALDG.3D [UR32], [UR4], desc[UR6] ;  /* 0x00000620040085b4 */ /* 0x0003e20008011000 */
[----:B------:R1:W-:Y:S01]  /*57c0*/  @!P1 SYNCS.ARRIVE.TRANS64.RED.A0TR RZ, [UR21+0x70], R0 ;  /* 0x00007000ffff99a7 */ /* 0x0003e20008300415 */
[----:B------:R-:W-:Y:S01]  /*57d0*/  SYNCS.ARRIVE.TRANS64.RED.A1T0 RZ, [UR50], RZ ;  /* 0x000000ffffff79a7 */ /* 0x000fe20008100432 */
[----:B------:R-:W2:Y:S02]  /*57e0*/  SYNCS.PHASECHK.TRANS64.TRYWAIT P0, [UR21+0x98], R4 ;  /* 0x00009804ff0075a7 */ /* 0x000ea40008001115 */
[----:B-12---:R-:W-:Y:S05]  /*57f0*/  @!P0 BRA `(.L_x_98) ;  /* 0x0000005000e88947 */ /* 0x006fea0003800000 */
.L_x_191:
[----:B------:R-:W-:Y:S01]  /*5800*/  @!P1 IADD3 R2, P0, PT, R12, 0x980, RZ ;  /* 0x000009800c029810 */ /* 0x000fe20007f1e0ff */
[----:B------:R-:W-:Y:S01]  /*5810*/  VOTEU.ALL UP0, P1 ;  /* 0x0000000000ff7886 */ /* 0x000fe20000800000 */
[----:B------:R-:W-:Y:S01]  /*5820*/  UMOV UR6, 0x0 ;  /* 0x0000000000067882 */ /* 0x000fe20000000000 */
[----:B------:R-:W-:Y:S01]  /*5830*/  UMOV UR7, 0x10000000 ;  /* 0x1000000000077882 */ /* 0x000fe20000000000 */
[----:B------:R-:W-:Y:S01]  /*5840*/  @!P1 R2UR UR5, R2 ;  /* 0x00000000020592ca */ /* 0x000fe200000e0000 */
[----:B------:R-:W-:Y:S01]  /*5850*/  @!P1 IMAD.X R0, RZ, RZ, R13, P0 ;  /* 0x000000ffff009224 */ /* 0x000fe200000e060d */
[----:B------:R-:W-:Y:S02]  /*5860*/  @!UP0 UIADD3 UR26, UPT, UPT, UR34, 0x20, URZ ;  /* 0x00000020221a8890 */ /* 0x000fe4000fffe0ff */
[----:B------:R-:W-:Y:S02]  /*5870*/  @!UP0 UIADD3 UR24, UPT, UPT, UR21, 0x2200, URZ ;  /* 0x0000220015188890 */ /* 0x000fe4000fffe0ff */
[----:B------:R-:W-:Y:S01]  /*5880*/  @!P1 R2UR UR4, R0 ;  /* 0x00000000000492ca */ /* 0x000fe200000e0000 */
[----:B------:R-:W-:Y:S01]  /*5890*/  VOTEU.ALL UP0, P1 ;  /* 0x0000000000ff7886 */ /* 0x000fe20000800000 */
[----:B------:R-:W-:Y:S01]  /*58a0*/  @!P1 IMAD.MOV.U32 R0, RZ, RZ, 0x2000 ;  /* 0x00002000ff009424 */ /* 0x000fe200078e00ff */
[----:B------:R-:W-:Y:S01]  /*58b0*/  UMOV UR27, UR35 ;  /* 0x00000023001b7c82 */ /* 0x000fe20008000000 */
[----:B------:R-:W-:Y:S03]  /*58c0*/  UMOV UR28, UR36 ;  /* 0x00000024001c7c82 */ /* 0x000fe60008000000 */
        /* <DEDUP_REMOVED lines=8> */
[----:B------:R-:W4:Y:S02]  /*5950*/  SYNCS.PHASECHK.TRANS64.TRYWAIT P0, [UR21+0xa0], R4 ;  /* 0x0000a004ff0075a7 */ /* 0x000f240008001115 */
[----:B--2-4-:R-:W-:Y:S05]  /*5960*/  @!P0 BRA `(.L_x_99) ;  /* 0x0000005000a48947 */ /* 0x014fea0003800000 */
.L_x_193:
[----:B------:R-:W-:Y:S01]  /*5970*/  @!P1 IADD3 R2, P0, PT, R12, 0x980, RZ ;  /* 0x000009800c029810 */ /* 0x000fe20007f1e0ff */
[----:B------:R-:W-:Y:S01]  /*5980*/  VOTEU.ALL UP0, P1 ;  /* 0x0000000000ff7886 */ /* 0x000fe20000800000 */
[----:B------:R-:W-:Y:S01]  /*5990*/  UMOV UR6, 0x0 ;  /* 0x0000000000067882 */ /* 0x000fe20000000000 */
[----:B------:R-:W-:Y:S01]  /*59a0*/  UMOV UR7, 0x10000000 ;  /* 0x1000000000077882 */ /* 0x000fe20000000000 */
[----:B------:R-:W-:Y:S01]  /*59b0*/  @!P1 R2UR UR5, R2 ;  /* 0x00000000020592ca */ /* 0x000fe200000e0000 */
[----:B------:R-:W-:Y:S01]  /*59c0*/  @!P1 IMAD.X R0, RZ, RZ, R13, P0 ;  /* 0x000000ffff009224 */ /* 0x000fe200000e060d */
[----:B------:R-:W-:Y:S01]  /*59d0*/  @!UP0 UIADD3 UR18, UPT, UPT, UR34, 0x40, URZ ;  /* 0x0000004022128890 */ /* 0x000fe2000fffe0ff */
[----:B------:R-:W-:Y:S01]  /*59e0*/  VIADD R10, R10, 0x1 ;  /* 0x000000010a0a7836 */ /* 0x000fe20000000000 */
        /* <DEDUP_REMOVED lines=16> */
.L_x_195:
[----:B------:R-:W-:Y:S01]  /*5af0*/  @!P1 IADD3 R2, P0, PT, R12, 0x980, RZ ;  /* 0x000009800c029810 */ /* 0x000fe20007f1e0ff */
[----:B------:R-:W-:Y:S01]  /*5b00*/  VOTEU.ALL UP0, P1 ;  /* 0x0000000000ff7886 */ /* 0x000fe20000800000 */
[----:B------:R-:W-:Y:S01]  /*5b10*/  UMOV UR6, 0x0 ;  /* 0x0000000000067882 */ /* 0x000fe20000000000 */
[----:B------:R-:W-:Y:S01]  /*5b20*/  UMOV UR7, 0x10000000 ;  /* 0x1000000000077882 */ /* 0x000fe20000000000 */
[----:B------:R-:W-:Y:S01]  /*5b30*/  @!P1 R2UR UR5, R2 ;  /* 0x00000000020592ca */ /* 0x000fe200000e0000 */
[----:B------:R-:W-:Y:S01]  /*5b40*/  @!P1 IMAD.X R0, RZ, RZ, R13, P0 ;  /* 0x000000ffff009224 */ /* 0x000fe200000e060d */
[----:B------:R-:W-:Y:S01]  /*5b50*/  @!UP0 UIADD3 UR10, UPT, UPT, UR34, 0x60, URZ ;  /* 0x00000060220a8890 */ /* 0x000fe2000fffe0ff */
[----:B------:R-:W-:Y:S01]  /*5b60*/  R2UR UR18, R83 ;  /* 0x00000000531272ca */ /* 0x000fe200000e0000 */
[----:B------:R-:W-:Y:S01]  /*5b70*/  @!UP0 UIADD3 UR8, UPT, UPT, UR21, 0x6200, URZ ;  /* 0x0000620015088890 */ /* 0x000fe2000fffe0ff */
[----:B------:R-:W-:Y:S01]  /*5b80*/  R2UR UR16, R82 ;  /* 0x00000000521072ca */ /* 0x000fe200000e0000 */
[----:B------:R-:W-:Y:S01]  /*5b90*/  @!UP0 UIADD3 UR9, UPT, UPT, UR21, 0x88, URZ ;  /* 0x0000008815098890 */ /* 0x000fe2000fffe0ff */
[----:B------:R-:W-:Y:S01]  /*5ba0*/  @!P1 R2UR UR4, R0 ;  /* 0x00000000000492ca */ /* 0x000fe200000e0000 */
[----:B------:R-:W-:Y:S01]  /*5bb0*/  VOTEU.ALL UP0, P1 ;  /* 0x0000000000ff7886 */ /* 0x000fe20000800000 */
[----:B------:R-:W-:Y:S01]  /*5bc0*/  UMOV UR11, UR35 ;  /* 0x00000023000b7c82 */ /* 0x000fe20008000000 */
[----:B------:R-:W-:Y:S01]  /*5bd0*/  UMOV UR12, UR36 ;  /* 0x00000024000c7c82 */ /* 0x000fe20008000000 */
[C---:B------:R-:W-:Y:S01]  /*5be0*/  ISETP.NE.AND P0, PT, R10.reuse, 0x2, PT ;  /* 0x000000020a00780c */ /* 0x040fe20003f05270 */
[----:B------:R-:W-:Y:S01]  /*5bf0*/  UMOV UR36, UR37 ;  /* 0x0000002500247c82 */ /* 0x000fe20008000000 */
[----:B-1----:R-:W-:Y:S01]  /*5c00*/  IMAD.U32 R4, RZ, RZ, UR5 ;  /* 0x00000005ff047e24 */ /* 0x002fe2000f8e00ff */
[----:B------:R-:W-:Y:S01]  /*5c10*/  LOP3.LUT R11, R11, 0x1, RZ, 0x3c, !PT ;  /* 0x000000010b0b7812 */ /* 0x000fe200078e3cff */
[----:B------:R-:W-:Y:S01]  /*5c20*/  UPLOP3.LUT UP4, UPT, UPT, UPT, UPT, 0x80, 0x8 ;  /* 0x000000000008789c */ /* 0x000fe20003f8f070 */
[----:B------:R-:W-:Y:S01]  /*5c30*/  SEL R0, RZ, 0x1, P0 ;  /* 0x00000001ff007807 */ /* 0x000fe20000000000 */
[----:B------:R-:W-:Y:S01]  /*5c40*/  UIADD3 UR20, UPT, UPT, UR14, UR18, URZ ;  /* 0x000000120e147290 */ /* 0x000fe2000fffe0ff */
[----:B------:R-:W-:Y:S02]  /*5c50*/  SEL R10, R10, RZ, P0 ;  /* 0x000000ff0a0a7207 */ /* 0x000fe40000000000 */
[----:B------:R-:W-:Y:S01]  /*5c60*/  IMAD.U32 R5, RZ, RZ, UR4 ;  /* 0x00000004ff057e24 */ /* 0x000fe2000f8e00ff */
[----:B------:R-:W-:Y:S02]  /*5c70*/  @!P1 R2UR UR4, R4 ;  /* 0x00000000040492ca */ /* 0x000fe400000e0000 */
[----:B------:R-:W-:Y:S02]  /*5c80*/  LOP3.LUT R9, R9, R0, RZ, 0x3c, !PT ;  /* 0x0000000009097212 */ /* 0x000fe400078e3cff */
[----:B------:R-:W-:Y:S11]  /*5c90*/  @!P1 R2UR UR5, R5 ;  /* 0x00000000050592ca */ /* 0x000ff600000e0000 */
[----:B------:R-:W-:Y:S02]  /*5ca0*/  @!UPT UIADD3 URZ, UPT, UPT, URZ, URZ, URZ ;  /* 0x000000fffffff290 */ /* 0x000fe4000fffe0ff */
[----:B------:R1:W-:Y:S01]  /*5cb0*/  @!UP0 UTMALDG.3D [UR8], [UR4], desc[UR6] ;  /* 0x00000608040085b4 */ /* 0x0003e20008011000 */
[----:B------:R2:W-:Y:S01]  /*5cc0*/  @!P1 SYNCS.ARRIVE.TRANS64.RED.A0TR RZ, [UR21+0x88], R3 ;  /* 0x00008803ffff99a7 */ /* 0x0005e20008300415 */
[----:B------:R-:W-:Y:S01]  /*5cd0*/  SYNCS.ARRIVE.TRANS64.RED.A1T0 RZ, [UR47], RZ ;  /* 0x000000ffffff79a7 */ /* 0x000fe2000810042f */
[----:B-1----:R-:W-:Y:S01]  /*5ce0*/  UIADD3 UR11, UPT, UPT, UR13, UR16, URZ ;  /* 0x000000100d0b7290 */ /* 0x002fe2000fffe0ff */
[----:B------:R-:W-:Y:S11]  /*5cf0*/  BRA.U UP2, `(.L_x_101) ;  /* 0xfffffff102587547 */ /* 0x000ff6000b83ffff */
[----:B--2---:R-:W-:-:S04]  /*5d00*/  SHF.L.U32 R3, R11, 0x1f, RZ ;  /* 0x0000001f0b037819 */ /* 0x004fc800000006ff */
[----:B------:R-:W1:Y:S02]  /*5d10*/  SYNCS.PHASECHK.TRANS64.TRYWAIT P0, [UR21+0x90], R3 ;  /* 0x00009003ff0075a7 */ /* 0x000e640008001115 */
[----:B-1----:R-:W-:Y:S05]  /*5d20*/  @!P0 BRA `(.L_x_102) ;  /* 0x0000004c00e48947 */ /* 0x002fea0003800000 */
.L_x_197:
[----:B------:R-:W2:Y:S02]  /*5d30*/  SYNCS.PHASECHK.TRANS64.TRYWAIT P0, [UR21+0x98], R3 ;  /* 0x00009803ff0075a7 */ /* 0x000ea40008001115 */
[----:B--2---:R-:W-:Y:S05]  /*5d40*/  @!P0 BRA `(.L_x_103) ;  /* 0x0000004c00f48947 */ /* 0x004fea0003800000 */
.L_x_199:
[----:B------:R-:W2:Y:S02]  /*5d50*/  SYNCS.PHASECHK.TRANS64.TRYWAIT P0, [UR21+0xa0], R3 ;  /* 0x0000a003ff0075a7 */ /* 0x000ea40008001115 */
[----:B--2---:R-:W-:Y:S05]  /*5d60*/  @!P0 BRA `(.L_x_104) ;  /* 0x0000005000048947 */ /* 0x004fea0003800000 */
.L_x_201:
[----:B-1----:R-:W-:-:S07]  /*5d70*/  MOV R0, UR21 ;  /* 0x0000001500007c02 */ /* 0x002fce0008000f00 */
.L_x_105:
[----:B-1----:R-:W-:-:S04]  /*5d80*/  SHF.L.U32 R3, R11, 0x1f, RZ ;  /* 0x0000001f0b037819 */ /* 0x002fc800000006ff */
[----:B------:R1:W2:Y:S03]  /*5d90*/  SYNCS.PHASECHK.TRANS64.TRYWAIT P0, [R0+URZ+0xa8], R3 ;  /* 0x0000a803000075a7 */ /* 0x0002a600080011ff */
[----:B--2---:R-:W-:Y:S05]  /*5da0*/  @!P0 NANOSLEEP.SYNCS 0x989680 ;  /* 0x009896800000895d */ /* 0x004fea0003900000 */
[----:B------:R-:W2:Y:S02]  /*5db0*/  @!P0 SYNCS.PHASECHK.TRANS64 P0, [R0+URZ+0xa8], R3 ;  /* 0x0000a803000085a7 */ /* 0x000ea400080010ff */
[----:B--23--:R-:W-:Y:S05]  /*5dc0*/  @P0 EXIT ;  /* 0x000000000000094d */ /* 0x00cfea0003800000 */
[----:B------:R-:W-:Y:S05]  /*5dd0*/  BRA `(.L_x_105) ;  /* 0xfffffffc00e87947 */ /* 0x000fea000383ffff */
.L_x_90:
[----:B------:R-:W-:-:S06]  /*5de0*/  UISETP.GE.AND UP0, UPT, UR21, 0x4, UPT ;  /* 0x000000041500788c */ /* 0x000fcc000bf06270 */
[----:B------:R-:W-:-:S13]  /*5df0*/  PLOP3.LUT P0, PT, PT, PT, UP0, 0x80, 0x8 ;  /* 0x000000000008781c */ /* 0x000fda0003f0f008 */
[----:B-1----:R-:W-:Y:S05]  /*5e00*/  @!P0 EXIT ;  /* 0x000000000000894d */ /* 0x002fea0003800000 */
[----:B------:R-:W1:Y:S08]  /*5e10*/  S2UR UR4, SR_CgaCtaId ;  /* 0x00000000000479c3 */ /* 0x000e700000008800 */
[----:B------:R-:W-:Y:S01]  /*5e20*/  BAR.SYNC.DEFER_BLOCKING 0x6, 0xa0 ;  /* 0x0182800000007b1d */ /* 0x000fe20000010000 */
[C---:B------:R-:W-:Y:S01]  /*5e30*/  IMAD.SHL.U32 R3, R95.reuse, 0x20, RZ ;  /* 0x000000205f037824 */ /* 0x040fe200078e00ff */
[C---:B------:R-:W-:Y:S01]  /*5e40*/  SHF.L.U32 R37, R95.reuse, 0x10, RZ ;  /* 0x000000105f257819 */ /* 0x040fe200000006ff */
[C---:B------:R-:W-:Y:S01]  /*5e50*/  IMAD.SHL.U32 R94, R95.reuse, 0x4, RZ ;  /* 0x000000045f5e7824 */ /* 0x040fe200078e00ff */
[----:B------:R-:W-:Y:S01]  /*5e60*/  LOP3.LUT R96, R95, 0x60, RZ, 0xc0, !PT ;  /* 0x000000605f607812 */ /* 0x000fe200078ec0ff */
[----:B------:R-:W-:Y:S01]  /*5e70*/  HFMA2 R91, -RZ, RZ, 0, 5.9604644775390625e-08 ;  /* 0x00000001ff5b7431 */ /* 0x000fe200000001ff */
[----:B------:R-:W-:-:S02]  /*5e80*/  UMOV UR43, 0x400 ;  /* 0x00000400002b7882 */ /* 0x000fc40000000000 */
[----:B------:R-:W2:Y:S01]  /*5e90*/  LDC.64 R78, c[0x0][0xcb0] ;  /* 0x00032c00ff4e7b82 */ /* 0x000ea20000000a00 */
[----:B------:R-:W-:Y:S01]  /*5ea0*/  LOP3.LUT R5, R3, 0xc0, RZ, 0xc0, !PT ;  /* 0x000000c003057812 */ /* 0x000fe200078ec0ff */
[----:B------:R-:W-:Y:S01]  /*5eb0*/  HFMA2 R89, -RZ, RZ, 0, 0 ;  /* 0x00000000ff597431 */ /* 0x000fe200000001ff */
[----:B------:R-:W-:Y:S01]  /*5ec0*/  LOP3.LUT R93, R95, 0x2, RZ, 0xc0, !PT ;  /* 0x000000025f5d7812 */ /* 0x000fe200078ec0ff */
[----:B------:R-:W-:Y:S01]  /*5ed0*/  IMAD.MOV.U32 R36, RZ, RZ, RZ ;  /* 0x000000ffff247224 */ /* 0x000fe200078e00ff */
[----:B------:R-:W-:Y:S01]  /*5ee0*/  LOP3.LUT R94, R5, 0x18, R94, 0xf8, !PT ;  /* 0x00000018055e7812 */ /* 0x000fe200078ef85e */
[----:B------:R-:W-:Y:S01]  /*5ef0*/  IMAD.MOV.U32 R87, RZ, RZ, RZ ;  /* 0x000000ffff577224 */ /* 0x000fe200078e00ff */
[----:B------:R-:W-:Y:S01]  /*5f00*/  LOP3.LUT R37, R37, 0x600000, RZ, 0xc0, !PT ;  /* 0x0060000025257812 */ /* 0x000fe200078ec0ff */
[----:B------:R-:W3:Y:S01]  /*5f10*/  LDC.64 R76, c[0x0][0xca8] ;  /* 0x00032a00ff4c7b82 */ /* 0x000ee20000000a00 */
[----:B------:R-:W-:Y:S01]  /*5f20*/  LOP3.LUT R94, R94, 0xf20, R3, 0xf8, !PT ;  /* 0x00000f205e5e7812 */ /* 0x000fe200078ef803 */
[----:B------:R-:W4:Y:S01]  /*5f30*/  LDCU UR59, c[0x0][0x370] ;  /* 0x00006e00ff3b77ac */ /* 0x000f220008000800 */
[----:B------:R-:W-:-:S02]  /*5f40*/  LOP3.LUT R95, R95, 0x4, RZ, 0xc0, !PT ;  /* 0x000000045f5f7812 */ /* 0x000fc400078ec0ff */
[----:B------:R-:W-:Y:S01]  /*5f50*/  MOV R90, RZ ;  /* 0x000000ff005a7202 */ /* 0x000fe20000000f00 */
[----:B------:R-:W2:Y:S01]  /*5f60*/  LDCU UR42, c[0x0][0xf0c] ;  /* 0x0001e180ff2a77ac */ /* 0x000ea20008000800 */
[----:B-1----:R-:W-:Y:S01]  /*5f70*/  ULEA UR43, UR4, UR43, 0x18 ;  /* 0x0000002b042b7291 */ /* 0x002fe2000f8ec0ff */
[----:B------:R-:W1:Y:S03]  /*5f80*/  LDCU UR39, c[0x0][0xf30] ;  /* 0x0001e600ff2777ac */ /* 0x000e660008000800 */
[----:B------:R-:W-:Y:S01]  /*5f90*/  UIADD3 UR4, UPT, UPT, UR43, 0x200, URZ ;  /* 0x000002002b047890 */ /* 0x000fe2000fffe0ff */
[----:B------:R-:W1:Y:S04]  /*5fa0*/  LDCU.64 UR56, c[0x0][0xc88] ;  /* 0x00019100ff3877ac */ /* 0x000e680008000a00 */
[----:B------:R-:W4:Y:S01]  /*5fb0*/  LDS R0, [UR43+0x150] ;  /* 0x0001502bff007984 */ /* 0x000f220008000800 */
[----:B------:R-:W-:Y:S01]  /*5fc0*/  IMAD.U32 R85, RZ, RZ, UR4 ;  /* 0x00000004ff557e24 */ /* 0x000fe2000f8e00ff */
[----:B------:R-:W1:Y:S03]  /*5fd0*/  LDCU.64 UR40, c[0x0][0xf28] ;  /* 0x0001e500ff2877ac */ /* 0x000e660008000a00 */
[----:B------:R-:W-:Y:S01]  /*5fe0*/  IMAD R94, R94, 0x2, R85 ;  /* 0x000000025e5e7824 */ /* 0x000fe200078e0255 */
[----:B------:R-:W1:Y:S03]  /*5ff0*/  LDCU.64 UR62, c[0x0][0xc90] ;  /* 0x00019200ff3e77ac */ /* 0x000e660008000a00 */
[--C-:B------:R-:W-:Y:S01]  /*6000*/  IMAD R93, R93, -0x10, R94.reuse ;  /* 0xfffffff05d5d7824 */ /* 0x100fe200078e025e */
[----:B------:R-:W1:Y:S01]  /*6010*/  LDCU.128 UR52, c[0x0][0xf10] ;  /* 0x0001e200ff3477ac */ /* 0x000e620008000c00 */
[----:B------:R-:W-:Y:S01]  /*6020*/  IMAD R92, R95, -0x10, R94 ;  /* 0xfffffff05f5c7824 */ /* 0x000fe200078e025e */
[----:B------:R-:W1:Y:S01]  /*6030*/  LDCU UR58, c[0x0][0x374] ;  /* 0x00006e80ff3a77ac */ /* 0x000e620008000800 */
[----:B------:R-:W-:Y:S01]  /*6040*/  UMOV UR47, URZ ;  /* 0x000000ff002f7c82 */ /* 0x000fe20008000000 */
[----:B------:R-:W-:Y:S01]  /*6050*/  UMOV UR46, URZ ;  /* 0x000000ff002e7c82 */ /* 0x000fe20008000000 */
[----:B-1234-:R-:W-:-:S07]  /*6060*/  IMAD.IADD R37, R0, 0x1, R37 ;  /* 0x0000000100257824 */ /* 0x01efce00078e0225 */
.L_x_149:
[----:B------:R-:W-:Y:S02]  /*6070*/  LEA R3, R87, UR43, 0x3 ;  /* 0x0000002b57037c11 */ /* 0x000fe4000f8e18ff */
[----:B------:R-:W-:Y:S02]  /*6080*/  SHF.L.U32 R0, R89, 0x1f, RZ ;  /* 0x0000001f59007819 */ /* 0x000fe400000006ff */
[----:B------:R-:W-:Y:S02]  /*6090*/  LEA R5, R87, UR43, 0x4 ;  /* 0x0000002b57057c11 */ /* 0x000fe4000f8e20ff */
[----:B-1----:R-:W1:Y:S02]  /*60a0*/  SYNCS.PHASECHK.TRANS64.TRYWAIT P0, [R3+URZ+0xc0], R0 ;  /* 0x0000c000030075a7 */ /* 0x002e6400080011ff */
[----:B-12---:R-:W-:Y:S05]  /*60b0*/  @!P0 BRA `(.L_x_106) ;  /* 0x0000004c00488947 */ /* 0x006fea0003800000 */
.L_x_202:
[----:B------:R-:W2:Y:S01]  /*60c0*/  LDS.128 R4, [R5+0x130] ;  /* 0x0001300005047984 */ /* 0x000ea20000000c00 */
[----:B------:R-:W-:Y:S01]  /*60d0*/  UISETP.GE.AND UP0, UPT, UR45, 0x1, UPT ;  /* 0x000000012d00788c */ /* 0x000fe2000bf06270 */
[----:B------:R-:W-:Y:S01]  /*60e0*/  @!PT LDS RZ, [RZ] ;  /* 0x00000000fffff984 */ /* 0x000fe20000000800 */
[----:B------:R-:W-:Y:S01]  /*60f0*/  @!PT LDS RZ, [RZ] ;  /* 0x00000000fffff984 */ /* 0x000fe20000000800 */
[----:B------:R-:W-:Y:S01]  /*6100*/  @!PT LDS RZ, [RZ] ;  /* 0x00000000fffff984 */ /* 0x000fe20000000800 */
[----:B------:R-:W-:Y:S01]  /*6110*/  @!PT LDS RZ, [RZ] ;  /* 0x00000000fffff984 */ /* 0x000fe20000000800 */
[----:B------:R3:W-:Y:S06]  /*6120*/  MEMBAR.ALL.CTA ;  /* 0x0000000000007992 */ /* 0x0007ec0000008000 */
[----:B---3--:R-:W3:Y:S01]  /*6130*/  FENCE.VIEW.ASYNC.S ;  /* 0x00000000000073c6 */ /* 0x008ee20000000000 */
[----:B--2---:R-:W-:Y:S11]  /*6140*/  LOP3.LUT P0, RZ, R6, 0x1, RZ, 0xc0, !PT ;  /* 0x0000000106ff7812 */ /* 0x004ff6000780c0ff */
[----:B------:R-:W-:Y:S02]  /*6150*/  @!UPT UIADD3 URZ, UPT, UPT, URZ, URZ, URZ ;  /* 0x000000fffffff290 */ /* 0x000fe4000fffe0ff */
[----:B---3--:R-:W-:Y:S01]  /*6160*/  VOTEU.ANY UP1, P0 ;  /* 0x0000000000ff7886 */ /* 0x008fe20000020100 */
[----:B------:R-:W-:Y:S01]  /*6170*/  PLOP3.LUT P0, PT, PT, PT, UP1, 0x80, 0x8 ;  /* 0x000000000008781c */ /* 0x000fe20003f0f018 */
[----:B------:R-:W-:Y:S11]  /*6180*/  UP2UR UR61, UPR, URZ, 0x2 ;  /* 0x00000002ff3d7883 */ /* 0x000ff60008000000 */
[----:B------:R-:W-:Y:S01]  /*6190*/  @!UPT UIADD3 URZ, UPT, UPT, URZ, URZ, URZ ;  /* 0x000000fffffff290 */ /* 0x000fe2000fffe0ff */
[----:B-1----:R-:W-:Y:S02]  /*61a0*/  @P0 SHF.R.U32.HI R0, RZ, 0x10, R5 ;  /* 0x00000010ff000819 */ /* 0x002fe40000011605 */
        /* <DEDUP_REMOVED lines=12> */
[----:B------:R-:W2:Y:S01]  /*6270*/  LDCU UR10, c[0x0][0xf20] ;  /* 0x0001e400ff0a77ac */ /* 0x000ea20008000800 */
[----:B------:R-:W-:Y:S02]  /*6280*/  UIMAD.WIDE.U32 UR4, UR58, UR55, URZ ;  /* 0x000000373a0472a5 */ /* 0x000fe4000f8e00ff */
[----:B------:R-:W-:Y:S02]  /*6290*/  UIMAD.WIDE.U32 UR6, UR59, UR52, URZ ;  /* 0x000000343b0672a5 */ /* 0x000fe4000f8e00ff */
[----:B------:R-:W-:Y:S02]  /*62a0*/  UISETP.NE.AND UP0, UPT, UR54, 0x1, UPT ;  /* 0x000000013600788c */ /* 0x000fe4000bf05270 */
[----:B------:R-:W-:Y:S02]  /*62b0*/  UIMAD.WIDE.U32 UR8, UR37, UR55, URZ ;  /* 0x00000037250872a5 */ /* 0x000fe4000f8e00ff */
[----:B------:R-:W-:Y:S02]  /*62c0*/  UIMAD.WIDE.U32 UR12, UR38, UR52, URZ ;  /* 0x00000034260c72a5 */ /* 0x000fe4000f8e00ff */
[----:B------:R-:W-:Y:S02]  /*62d0*/  UISETP.NE.AND UP1, UPT, UR42, 0x1, UPT ;  /* 0x000000012a00788c */ /* 0x000fe4000bf25270 */
[----:B------:R-:W-:Y:S01]  /*62e0*/  UISETP.NE.AND UP2, UPT, UR45, 0x1, UPT ;  /* 0x000000012d00788c */ /* 0x000fe2000bf45270 */
[----:B------:R-:W-:Y:S02]  /*62f0*/  UMOV UR4, UR5 ;  /* 0x0000000500047c82 */ /* 0x000fe40008000000 */
[----:B--2---:R-:W-:Y:S03]  /*6300*/  USHF.R.U32.HI UR5, URZ, UR10, UR4 ;  /* 0x0000000aff057299 */ /* 0x004fe60008011604 */
[----:B------:R-:W-:Y:S02]  /*6310*/  UMOV UR4, UR7 ;  /* 0x0000000700047c82 */ /* 0x000fe40008000000 */
[----:B------:R-:W-:Y:S02]  /*6320*/  USHF.R.U32.HI UR7, URZ, UR53, UR4 ;  /* 0x00000035ff077299 */ /* 0x000fe40008011604 */
[----:B------:R-:W-:Y:S02]  /*6330*/  USEL UR4, UR58, UR5, !UP0 ;  /* 0x000000053a047287 */ /* 0x000fe4000c000000 */
[----:B------:R-:W-:Y:S01]  /*6340*/  USEL UR7, UR59, UR7, !UP1 ;  /* 0x000000073b077287 */ /* 0x000fe2000c800000 */
[----:B------:R-:W-:Y:S01]  /*6350*/  UMOV UR5, UR9 ;  /* 0x0000000900057c82 */ /* 0x000fe20008000000 */
[----:B------:R-:W-:Y:S02]  /*6360*/  UIMAD.WIDE.U32 UR8, UR4, UR40, URZ ;  /* 0x00000028040872a5 */ /* 0x000fe4000f8e00ff */
[----:B------:R-:W-:Y:S03]  /*6370*/  USHF.R.U32.HI UR6, URZ, UR10, UR5 ;  /* 0x0000000aff067299 */ /* 0x000fe60008011605 */
[----:B------:R-:W-:Y:S01]  /*6380*/  UMOV UR5, UR13 ;  /* 0x0000000d00057c82 */ /* 0x000fe20008000000 */
[----:B------:R-:W-:Y:S02]  /*6390*/  UIMAD.WIDE.U32 UR12, UR7, UR40, URZ ;  /* 0x00000028070c72a5 */ /* 0x000fe4000f8e00ff */
[----:B------:R-:W-:Y:S02]  /*63a0*/  USHF.R.U32.HI UR10, URZ, UR53, UR5 ;  /* 0x00000035ff0a7299 */ /* 0x000fe40008011605 */
[----:B------:R-:W-:Y:S01]  /*63b0*/  USEL UR6, UR37, UR6, !UP0 ;  /* 0x0000000625067287 */ /* 0x000fe2000c000000 */
[----:B------:R-:W-:Y:S02]  /*63c0*/  UMOV UR5, UR9 ;  /* 0x0000000900057c82 */ /* 0x000fe40008000000 */
[----:B------:R-:W-:Y:S01]  /*63d0*/  UMOV UR8, UR13 ;  /* 0x0000000d00087c82 */ /* 0x000fe20008000000 */
[----:B------:R-:W-:Y:S02]  /*63e0*/  @UP2 USHF.R.U32.HI UR4, URZ, UR41, UR5 ;  /* 0x00000029ff042299 */ /* 0x000fe40008011605 */
[----:B------:R-:W-:Y:S02]  /*63f0*/  @UP2 USHF.R.U32.HI UR7, URZ, UR41, UR8 ;  /* 0x00000029ff072299 */ /* 0x000fe40008011608 */
[----:B------:R-:W-:Y:S02]  /*6400*/  UIMAD UR4, UR45, UR4, URZ ;  /* 0x000000042d0472a4 */ /* 0x000fe4000f8e02ff */
[----:B------:R-:W-:Y:S02]  /*6410*/  UIMAD.WIDE.U32 UR12, UR6, UR40, URZ ;  /* 0x00000028060c72a5 */ /* 0x000fe4000f8e00ff */
[----:B------:R-:W-:Y:S02]  /*6420*/  USEL UR5, UR38, UR10, !UP1 ;  /* 0x0000000a26057287 */ /* 0x000fe4000c800000 */
[----:B------:R-:W-:Y:S02]  /*6430*/  UIMAD UR8, UR45, UR7, URZ ;  /* 0x000000072d0872a4 */ /* 0x000fe4000f8e02ff */
[----:B------:R-:W-:Y:S03]  /*6440*/  UISETP.GE.AND UP0, UPT, UR6, UR4, UPT ;  /* 0x000000040600728c */ /* 0x000fe6000bf06270 */
[----:B------:R-:W-:Y:S01]  /*6450*/  UMOV UR4, UR13 ;  /* 0x0000000d00047c82 */ /* 0x000fe20008000000 */
[----:B------:R-:W-:Y:S02]  /*6460*/  UISETP.GE.OR UP0, UPT, UR5, UR8, UP0 ;  /* 0x000000080500728c */ /* 0x000fe40008706670 */
[----:B------:R-:W-:Y:S02]  /*6470*/  USHF.R.U32.HI UR4, URZ, UR41, UR4 ;  /* 0x00000029ff047299 */ /* 0x000fe40008011604 */
[----:B------:R-:W-:Y:S02]  /*6480*/  UIMAD.WIDE.U32 UR8, UR5, UR40, URZ ;  /* 0x00000028050872a5 */ /* 0x000fe4000f8e00ff */
[----:B------:R-:W-:Y:S02]  /*6490*/  USEL UR12, UR6, UR4, !UP2 ;  /* 0x00000004060c7287 */ /* 0x000fe4000d000000 */
[----:B------:R-:W-:Y:S02]  /*64a0*/  UIADD3 UR8, UPT, UPT, -UR5, URZ, URZ ;  /* 0x000000ff05087290 */ /* 0x000fe4000fffe1ff */
[----:B------:R-:W-:Y:S01]  /*64b0*/  UIADD3 UR10, UPT, UPT, -UR12, URZ, URZ ;  /* 0x000000ff0c0a7290 */ /* 0x000fe2000fffe1ff */
[----:B------:R-:W-:Y:S01]  /*64c0*/  @!UP0 UMOV UR4, UR9 ;  /* 0x0000000900048c82 */ /* 0x000fe20008000000 */
[----:B------:R-:W-:Y:S02]  /*64d0*/  UIADD3 UR9, UPT, UPT, -UR6, URZ, URZ ;  /* 0x000000ff06097290 */ /* 0x000fe4000fffe1ff */
[----:B------:R-:W-:Y:S02]  /*64e0*/  @!UP0 USHF.R.U32.HI UR4, URZ, UR41, UR4 ;  /* 0x00000029ff048299 */ /* 0x000fe40008011604 */
[----:B------:R-:W-:Y:S02]  /*64f0*/  UIMAD UR10, UR45, UR10, UR6 ;  /* 0x0000000a2d0a72a4 */ /* 0x000fe4000f8e0206 */
[----:B------:R-:W-:Y:S04]  /*6500*/  @!UP0 USEL UR4, UR5, UR4, !UP2 ;  /* 0x0000000405048287 */ /* 0x000fe8000d000000 */
[----:B------:R-:W-:Y:S02]  /*6510*/  @!UP0 UIMAD UR10, UR7, UR10, UR4 ;  /* 0x0000000a070a82a4 */ /* 0x000fe4000f8e0204 */
[----:B------:R-:W-:Y:S02]  /*6520*/  @!UP0 UIADD3 UR12, UPT, UPT, UR12, -UR4, URZ ;  /* 0x800000040c0c8290 */ /* 0x000fe4000fffe0ff */
[----:B------:R-:W-:Y:S02]  /*6530*/  UIMAD UR7, UR42, UR8, UR38 ;  /* 0x000000082a0772a4 */ /* 0x000fe4000f8e0226 */
[----:B------:R-:W-:Y:S02]  /*6540*/  @!UP0 UIMAD UR6, UR12, UR45, UR5 ;  /* 0x0000002d0c0682a4 */ /* 0x000fe4000f8e0205 */
[----:B------:R-:W-:Y:S01]  /*6550*/  UIMAD UR4, UR54, UR9, UR37 ;  /* 0x00000009360472a4 */ /* 0x000fe2000f8e0225 */
[----:B------:R-:W-:Y:S02]  /*6560*/  @!UP0 UMOV UR5, UR10 ;  /* 0x0000000a00058c82 */ /* 0x000fe40008000000 */
[----:B------:R-:W-:Y:S02]  /*6570*/  UIMAD UR38, UR5, UR42, UR7 ;  /* 0x0000002a052672a4 */ /* 0x000fe4000f8e0207 */
[----:B------:R-:W-:Y:S11]  /*6580*/  UIMAD UR37, UR6, UR54, UR4 ;  /* 0x00000036062572a4 */ /* 0x000ff6000f8e0204 */
[----:B------:R-:W-:Y:S01]  /*6590*/  @!UPT UIADD3 URZ, UPT, UPT, URZ, URZ, URZ ;  /* 0x000000fffffff290 */ /* 0x000fe2000fffe0ff */
.L_x_107:
[----:B------:R-:W-:Y:S01]  /*65a0*/  UISETP.NE.AND UP0, UPT, UR39, 0x1, UPT ;  /* 0x000000012700788c */ /* 0x000fe2000bf05270 */
[----:B------:R-:W-:Y:S01]  /*65b0*/  LOP3.LUT P0, RZ, R85, 0x1b0, RZ, 0xc0, !PT ;  /* 0x000001b055ff7812 */ /* 0x000fe2000780c0ff */
[----:B------:R-:W-:Y:S01]  /*65c0*/  USHF.L.U32 UR49, UR11, 0x7, URZ ;  /* 0x000000070b317899 */ /* 0x000fe200080006ff */
[----:B------:R-:W-:Y:S01]  /*65d0*/  BSSY.RECONVERGENT B6, `(.L_x_108) ;  /* 0x0000034000067945 */ /* 0x000fe20003800200 */
[----:B------:R-:W-:Y:S01]  /*65e0*/  USHF.L.U32 UR50, UR20, 0x7, URZ ;  /* 0x0000000714327899 */ /* 0x000fe200080006ff */
[----:B------:R-:W-:Y:S06]  /*65f0*/  IADD3 R87, PT, PT, R87, 0x1, RZ ;  /* 0x0000000157577810 */ /* 0x000fec0007ffe0ff */
[----:B------:R-:W2:Y:S01]  /*6600*/  @!UP0 LDCU.128 UR12, c[0x0][0xf10] ;  /* 0x0001e200ff0c87ac */ /* 0x000ea20008000c00 */
[----:B------:R-:W3:Y:S01]  /*6610*/  @!UP0 LDCU UR5, c[0x0][0xf0c] ;  /* 0x0001e180ff0587ac */ /* 0x000ee20008000800 */
[----:B------:R-:W4:Y:S01]  /*6620*/  @!UP0 LDCU UR10, c[0x0][0xf20] ;  /* 0x0001e400ff0a87ac */ /* 0x000f220008000800 */
[----:B--2---:R-:W-:Y:S02]  /*6630*/  UIMAD.WIDE.U32 UR8, UR38, UR12, URZ ;  /* 0x0000000c260872a5 */ /* 0x004fe4000f8e00ff */
[----:B------:R-:W-:Y:S02]  /*6640*/  UIMAD.WIDE.U32 UR6, UR37, UR15, URZ ;  /* 0x0000000f250672a5 */ /* 0x000fe4000f8e00ff */
[----:B------:R-:W-:Y:S03]  /*6650*/  @!UP0 UISETP.NE.AND UP1, UPT, UR14, 0x1, UPT ;  /* 0x000000010e00888c */ /* 0x000fe6000bf25270 */
[----:B------:R-:W-:Y:S01]  /*6660*/  @!UP0 UMOV UR4, UR9 ;  /* 0x0000000900048c82 */ /* 0x000fe20008000000 */
[----:B---3--:R-:W-:Y:S02]  /*6670*/  @!UP0 UISETP.NE.AND UP2, UPT, UR5, 0x1, UPT ;  /* 0x000000010500888c */ /* 0x008fe4000bf45270 */
[----:B------:R-:W-:Y:S01]  /*6680*/  @!UP0 USHF.R.U32.HI UR4, URZ, UR13, UR4 ;  /* 0x0000000dff048299 */ /* 0x000fe20008011604 */
[----:B------:R-:W-:Y:S02]  /*6690*/  @!UP0 UMOV UR6, UR7 ;  /* 0x0000000700068c82 */ /* 0x000fe40008000000 */
[----:B----4-:R-:W-:Y:S02]  /*66a0*/  @!UP0 USHF.R.U32.HI UR6, URZ, UR10, UR6 ;  /* 0x0000000aff068299 */ /* 0x010fe40008011606 */
[----:B------:R-:W-:Y:S02]  /*66b0*/  @!UP0 USEL UR7, UR38, UR4, !UP2 ;  /* 0x0000000426078287 */ /* 0x000fe4000d000000 */
[----:B------:R-:W-:Y:S04]  /*66c0*/  @!UP0 USEL UR6, UR37, UR6, !UP1 ;  /* 0x0000000625068287 */ /* 0x000fe8000c800000 */
[----:B------:R-:W-:Y:S02]  /*66d0*/  @!UP0 UIADD3 UR4, UPT, UPT, -UR7, UR6, URZ ;  /* 0x0000000607048290 */ /* 0x000fe4000fffe1ff */
[----:B------:R-:W-:Y:S02]  /*66e0*/  @!UP0 UIADD3 UR6, UPT, UPT, UR7, -UR6, URZ ;  /* 0x8000000607068290 */ /* 0x000fe4000fffe0ff */
[----:B------:R-:W-:Y:S02]  /*66f0*/  @!UP0 UIMAD UR38, UR4, UR5, UR38 ;  /* 0x00000005042682a4 */ /* 0x000fe4000f8e0226 */
[----:B------:R-:W-:Y:S01]  /*6700*/  @!UP0 UIMAD UR37, UR6, UR14, UR37 ;  /* 0x0000000e062582a4 */ /* 0x000fe2000f8e0225 */
[----:B------:R-:W-:Y:S11]  /*6710*/  @!P0 BRA `(.L_x_109) ;  /* 0x00000000007c8947 */ /* 0x000ff60003800000 */
[----:B------:R-:W2:Y:S01]  /*6720*/  LDCU.64 UR8, c[0x4][0x80] ;  /* 0x01001000ff0877ac */ /* 0x000ea20008000a00 */
[----:B------:R-:W-:Y:S01]  /*6730*/  MOV R2, 0x0 ;  /* 0x0000000000027802 */ /* 0x000fe20000000f00 */
[----:B------:R-:W-:Y:S02]  /*6740*/  HFMA2 R12, -RZ, RZ, 0, 5.9604644775390625e-08 ;  /* 0x00000001ff0c7431 */ /* 0x000fe400000001ff */
[----:B------:R-:W-:Y:S01]  /*6750*/  IMAD.MOV.U32 R8, RZ, RZ, 0x70 ;  /* 0x00000070ff087424 */ /* 0x000fe200078e00ff */
[----:B------:R3:W4:Y:S01]  /*6760*/  LDC.64 R14, c[0x4][R2] ;  /* 0x01000000020e7b82 */ /* 0x0007220000000a00 */
[----:B------:R-:W1:Y:S01]  /*6770*/  LDCU.64 UR6, c[0x4][0x88] ;  /* 0x01001100ff0677ac */ /* 0x000e620008000a00 */
[----:B------:R-:W-:Y:S01]  /*6780*/  IMAD.MOV.U32 R13, RZ, RZ, RZ ;  /* 0x000000ffff0d7224 */ /* 0x000fe200078e00ff */
[----:B------:R-:W1:Y:S01]  /*6790*/  LDCU.64 UR4, c[0x4][0x8] ;  /* 0x01000100ff0477ac */ /* 0x000e620008000a00 */
[----:B--2---:R-:W-:Y:S01]  /*67a0*/  MOV R5, UR9 ;  /* 0x0000000900057c02 */ /* 0x004fe20008000f00 */
[----:B------:R-:W-:Y:S01]  /*67b0*/  IMAD.U32 R4, RZ, RZ, UR8 ;  /* 0x00000008ff047e24 */ /* 0x000fe2000f8e00ff */
[----:B-1----:R-:W-:Y:S01]  /*67c0*/  MOV R7, UR7 ;  /* 0x0000000700077c02 */ /* 0x002fe20008000f00 */
[----:B------:R-:W-:Y:S01]  /*67d0*/  IMAD.U32 R6, RZ, RZ, UR6 ;  /* 0x00000006ff067e24 */ /* 0x000fe2000f8e00ff */
[----:B------:R-:W-:Y:S01]  /*67e0*/  MOV R11, UR5 ;  /* 0x00000005000b7c02 */ /* 0x000fe20008000f00 */
[----:B------:R-:W-:Y:S02]  /*67f0*/  IMAD.U32 R10, RZ, RZ, UR4 ;  /* 0x00000004ff0a7e24 */ /* 0x000fe4000f8e00ff */
[----:B------:R-:W-:Y:S07]  /*6800*/  LEPC R20, `(.L_x_110) ;  /* 0x000000001014794e */ /* 0x000fee0000000000 */
[----:B---345:R-:W-:Y:S05]  /*6810*/  CALL.ABS.NOINC R14 ;  /* 0x000000000e007343 */ /* 0x038fea0003c00000 */
.L_x_110:
[----:B------:R-:W1:Y:S01]  /*6820*/  LDCU.64 UR8, c[0x4][0x80] ;  /* 0x01001000ff0877ac */ /* 0x000e620008000a00 */
[----:B------:R-:W2:Y:S01]  /*6830*/  LDC.64 R2, c[0x4][R2] ;  /* 0x0100000002027b82 */ /* 0x000ea20000000a00 */
[----:B------:R-:W-:Y:S02]  /*6840*/  HFMA2 R12, -RZ, RZ, 0, 5.9604644775390625e-08 ;  /* 0x00000001ff0c7431 */ /* 0x000fe400000001ff */
[----:B------:R-:W-:Y:S02]  /*6850*/  IMAD.MOV.U32 R8, RZ, RZ, 0x70 ;  /* 0x00000070ff087424 */ /* 0x000fe400078e00ff */
[----:B------:R-:W-:Y:S01]  /*6860*/  IMAD.MOV.U32 R13, RZ, RZ, RZ ;  /* 0x000000ffff0d7224 */ /* 0x000fe200078e00ff */
[----:B------:R-:W3:Y:S01]  /*6870*/  LDCU.64 UR6, c[0x4][0x88] ;  /* 0x01001100ff0677ac */ /* 0x000ee20008000a00 */
[----:B------:R-:W4:Y:S01]  /*6880*/  LDCU.64 UR4, c[0x4][0x8] ;  /* 0x01000100ff0477ac */ /* 0x000f220008000a00 */
[----:B-1----:R-:W-:Y:S02]  /*6890*/  MOV R4, UR8 ;  /* 0x0000000800047c02 */ /* 0x002fe40008000f00 */
[----:B------:R-:W-:Y:S02]  /*68a0*/  MOV R5, UR9 ;  /* 0x0000000900057c02 */ /* 0x000fe40008000f00 */
[----:B---3--:R-:W-:Y:S01]  /*68b0*/  MOV R7, UR7 ;  /* 0x0000000700077c02 */ /* 0x008fe20008000f00 */
[----:B------:R-:W-:Y:S01]  /*68c0*/  IMAD.U32 R6, RZ, RZ, UR6 ;  /* 0x00000006ff067e24 */ /* 0x000fe2000f8e00ff */
[----:B----4-:R-:W-:Y:S01]  /*68d0*/  MOV R11, UR5 ;  /* 0x00000005000b7c02 */ /* 0x010fe20008000f00 */
[----:B------:R-:W-:Y:S02]  /*68e0*/  IMAD.U32 R10, RZ, RZ, UR4 ;  /* 0x00000004ff0a7e24 */ /* 0x000fe4000f8e00ff */
[----:B------:R-:W-:Y:S07]  /*68f0*/  LEPC R20, `(.L_x_109) ;  /* 0x000000001014794e */ /* 0x000fee0000000000 */
[----:B--2---:R-:W-:Y:S05]  /*6900*/  CALL.ABS.NOINC R2 ;  /* 0x0000000002007343 */ /* 0x004fea0003c00000 */
.L_x_109:
[----:B------:R-:W-:Y:S05]  /*6910*/  BSYNC.RECONVERGENT B6 ;  /* 0x0000000000067941 */ /* 0x000fea0003800200 */
.L_x_108:
[----:B------:R-:W-:Y:S01]  /*6920*/  R2UR UR4, R84 ;  /* 0x00000000540472ca */ /* 0x000fe200000e0000 */
[----:B------:R-:W-:Y:S01]  /*6930*/  UISETP.NE.U32.AND UP0, UPT, UR62, URZ, UPT ;  /* 0x000000ff3e00728c */ /* 0x000fe2000bf05070 */
[----:B------:R-:W-:Y:S02]  /*6940*/  ISETP.NE.U32.AND P4, PT, R78, RZ, PT ;  /* 0x000000ff4e00720c */ /* 0x000fe40003f85070 */
[----:B------:R-:W-:Y:S01]  /*6950*/  ISETP.NE.U32.AND P2, PT, RZ, UR56, PT ;  /* 0x00000038ff007c0c */ /* 0x000fe2000bf45070 */
[----:B------:R-:W-:Y:S01]  /*6960*/  UISETP.NE.AND.EX UP1, UPT, UR63, URZ, UPT, UP0 ;  /* 0x000000ff3f00728c */ /* 0x000fe2000bf25300 */
[----:B------:R-:W-:Y:S01]  /*6970*/  ISETP.NE.AND.EX P4, PT, R79, RZ, PT, P4 ;  /* 0x000000ff4f00720c */ /* 0x000fe20003f85340 */
[----:B------:R-:W-:Y:S01]  /*6980*/  UPLOP3.LUT UP0, UPT, UPT, UPT, UPT, 0x40, 0x4 ;  /* 0x000000000004789c */ /* 0x000fe20003f0e870 */
[----:B------:R-:W-:Y:S05]  /*6990*/  ISETP.NE.AND.EX P2, PT, RZ, UR57, PT, P2 ;  /* 0x00000039ff007c0c */ /* 0x000fea000bf45320 */
[----:B------:R-:W-:Y:S06]  /*69a0*/  UISETP.NE.AND UP2, UPT, UR4, URZ, UPT ;  /* 0x000000ff0400728c */ /* 0x000fec000bf45270 */
[----:B------:R-:W-:Y:S05]  /*69b0*/  PLOP3.LUT P1, PT, PT, PT, UP2, 0x80, 0x8 ;  /* 0x000000000008781c */ /* 0x000fea0003f2f028 */
[----:B------:R-:W-:Y:S06]  /*69c0*/  @UP2 UPLOP3.LUT UP0, UPT, UPT, UPT, UP1, 0x80, 0x8 ;  /* 0x000000000008289c */ /* 0x000fec0003f0f010 */
[----:B------:R-:W-:Y:S01]  /*69d0*/  PLOP3.LUT P0, PT, PT, PT, UP0, 0x80, 0x8 ;  /* 0x000000000008781c */ /* 0x000fe20003f0f008 */
[----:B------:R-:W-:Y:S01]  /*69e0*/  @!UPT UIADD3 URZ, UPT, UPT, URZ, URZ, URZ ;  /* 0x000000fffffff290 */ /* 0x000fe2000fffe0ff */
[----:B------:R-:W-:Y:S11]  /*69f0*/  BRA.U !UP1, `(.L_x_111) ;  /* 0x00000001093c7547 */ /* 0x000ff6000b800000 */
[----:B------:R-:W-:Y:S01]  /*6a00*/  UISETP.NE.U32.AND UP0, UPT, UR56, URZ, UPT ;  /* 0x000000ff3800728c */ /* 0x000fe2000bf05070 */
[----:B-1----:R-:W-:Y:S01]  /*6a10*/  HFMA2 R0, -RZ, RZ, 0, 5.9604644775390625e-08 ;  /* 0x00000001ff007431 */ /* 0x002fe200000001ff */
[----:B------:R-:W1:Y:S01]  /*6a20*/  LDCU.64 UR8, c[0x0][0x358] ;  /* 0x00006b00ff0877ac */ /* 0x000e620008000a00 */
[----:B------:R-:W-:Y:S01]  /*6a30*/  IMAD.MOV.U32 R80, RZ, RZ, 0x1 ;  /* 0x00000001ff507424 */ /* 0x000fe200078e00ff */
[----:B------:R-:W-:Y:S06]  /*6a40*/  UISETP.NE.AND.EX UP0, UPT, UR57, URZ, UPT, UP0 ;  /* 0x000000ff3900728c */ /* 0x000fec000bf05300 */
        /* <DEDUP_REMOVED lines=9> */
[----:B--23--:R-:W-:Y:S02]  /*6ae0*/  @!P3 IMAD.U32 R41, RZ, RZ, UR4 ;  /* 0x00000004ff29be24 */ /* 0x00cfe4000f8e00ff */
.L_x_111:
[----:B------:R-:W-:Y:S05]  /*6af0*/  @!P4 BRA `(.L_x_112) ;  /* 0x000000000024c947 */ /* 0x000fea0003800000 */
[----:B------:R-:W-:Y:S01]  /*6b00*/  ISETP.NE.U32.AND P3, PT, R76, RZ, PT ;  /* 0x000000ff4c00720c */ /* 0x000fe20003f65070 */
[----:B------:R-:W2:Y:S03]  /*6b10*/  LDCU.64 UR4, c[0x0][0x358] ;  /* 0x00006b00ff0477ac */ /* 0x000ea60008000a00 */
[----:B------:R-:W-:Y:S11]  /*6b20*/  ISETP.NE.AND.EX P3, PT, R77, RZ, PT, P3 ;  /* 0x000000ff4d00720c */ /* 0x000ff60003f65330 */
[----:B------:R-:W-:Y:S02]  /*6b30*/  @!UPT UIADD3 URZ, UPT, UPT, URZ, URZ, URZ ;  /* 0x000000fffffff290 */ /* 0x000fe4000fffe0ff */
[----:B------:R-:W3:Y:S01]  /*6b40*/  @P3 LDC.64 R2, c[0x0][0xca8] ;  /* 0x00032a00ff023b82 */ /* 0x000ee20000000a00 */
[----:B-1----:R-:W-:Y:S04]  /*6b50*/  @P3 IMAD R0, R78, UR36, RZ ;  /* 0x000000244e003c24 */ /* 0x002fe8000f8e02ff */
[----:B---3--:R-:W-:Y:S05]  /*6b60*/  @P3 IMAD.WIDE R2, R0, 0x4, R2 ;  /* 0x0000000400023825 */ /* 0x008fea00078e0202 */
[----:B--2--5:R2:W5:Y:S02]  /*6b70*/  @P3 LDG.E R38, desc[UR4][R2.64] ;  /* 0x0000000402263981 */ /* 0x024564000c1e1900 */
[----:B--2---:R-:W3:Y:S02]  /*6b80*/  @!P3 LDC R38, c[0x0][0xca0] ;  /* 0x00032800ff26bb82 */ /* 0x004ee40000000800 */
.L_x_112:
[----:B-----5:R-:W-:Y:S01]  /*6b90*/  FSETP.NEU.AND P3, PT, R41, RZ, PT ;  /* 0x000000ff2900720b */ /* 0x020fe20003f6d000 */
[----:B------:R-:W-:Y:S01]  /*6ba0*/  BSSY B1, `(.L_x_113) ;  /* 0x0000039000017945 */ /* 0x000fe20003800000 */
[----:B------:R-:W-:Y:S01]  /*6bb0*/  SEL R5, RZ, 0xffffffff, P2 ;  /* 0xffffffffff057807 */ /* 0x000fe20001000000 */
[----:B------:R-:W-:Y:S01]  /*6bc0*/  IMAD.MOV.U32 R46, RZ, RZ, 0x1 ;  /* 0x00000001ff2e7424 */ /* 0x000fe200078e00ff */
[----:B------:R-:W-:Y:S01]  /*6bd0*/  @P1 LOP3.LUT P2, RZ, R80, 0xff, RZ, 0xc0, !PT ;  /* 0x000000ff50ff1812 */ /* 0x000fe2000784c0ff */
[C---:B------:R-:W-:Y:S01]  /*6be0*/  IMAD R39, R36.reuse, 0x80, R37 ;  /* 0x0000008024277824 */ /* 0x040fe200078e0225 */
[----:B-1----:R-:W-:Y:S01]  /*6bf0*/  @P1 SEL R0, RZ, 0xffffffff, P3 ;  /* 0xffffffffff001807 */ /* 0x002fe20001800000 */
[----:B------:R-:W-:Y:S01]  /*6c00*/  IMAD R88, R95, -0x10, R93 ;  /* 0xfffffff05f587824 */ /* 0x000fe200078e025d */
[----:B------:R-:W-:Y:S01]  /*6c10*/  LOP3.LUT R91, R91, 0x1, RZ, 0x3c, !PT ;  /* 0x000000015b5b7812 */ /* 0x000fe200078e3cff */
[----:B------:R-:W-:Y:S01]  /*6c20*/  IMAD.MOV.U32 R47, RZ, RZ, RZ ;  /* 0x000000ffff2f7224 */ /* 0x000fe200078e00ff */
[----:B------:R-:W-:Y:S02]  /*6c30*/  @P0 SEL R0, R5, R0, !P2 ;  /* 0x0000000005000207 */ /* 0x000fe40005000000 */
[----:B------:R-:W-:Y:S02]  /*6c40*/  CS2R R74, SRZ ;  /* 0x00000000004a7805 */ /* 0x000fe4000001ff00 */
[----:B------:R-:W-:Y:S02]  /*6c50*/  LEA R98, R36, UR43, 0x3 ;  /* 0x0000002b24627c11 */ /* 0x000fe4000f8e18ff */
[----:B------:R-:W-:Y:S02]  /*6c60*/  CS2R R72, SRZ ;  /* 0x0000000000487805 */ /* 0x000fe4000001ff00 */
[----:B------:R-:W-:Y:S02]  /*6c70*/  @P1 LOP3.LUT R0, R0, 0x1, RZ, 0xc0, !PT ;  /* 0x0000000100001812 */ /* 0x000fe400078ec0ff */
[----:B------:R-:W-:Y:S02]  /*6c80*/  CS2R R66, SRZ ;  /* 0x0000000000427805 */ /* 0x000fe4000001ff00 */
[----:B------:R-:W-:Y:S02]  /*6c90*/  SHF.L.U32 R3, R90, 0x1f, RZ ;  /* 0x0000001f5a037819 */ /* 0x000fe400000006ff */
[----:B------:R-:W-:Y:S02]  /*6ca0*/  CS2R R64, SRZ ;  /* 0x0000000000407805 */ /* 0x000fe4000001ff00 */
[----:B------:R-:W-:Y:S02]  /*6cb0*/  ISETP.NE.U32.OR P5, PT, R0, 0x1, !P1 ;  /* 0x000000010000780c */ /* 0x000fe40004fa5470 */
[----:B------:R-:W-:Y:S02]  /*6cc0*/  CS2R R58, SRZ ;  /* 0x00000000003a7805 */ /* 0x000fe4000001ff00 */
[----:B------:R-:W-:Y:S02]  /*6cd0*/  PLOP3.LUT P2, PT, PT, PT, UP1, 0x80, 0x8 ;  /* 0x000000000008781c */ /* 0x000fe40003f4f018 */
[----:B------:R-:W-:Y:S02]  /*6ce0*/  CS2R R56, SRZ ;  /* 0x0000000000387805 */ /* 0x000fe4000001ff00 */
[----:B------:R-:W-:Y:S02]  /*6cf0*/  LOP3.LUT P4, R86, R80, 0xff, RZ, 0xc0, !PT ;  /* 0x000000ff50567812 */ /* 0x000fe4000788c0ff */
[----:B------:R-:W-:Y:S02]  /*6d00*/  CS2R R50, SRZ ;  /* 0x0000000000327805 */ /* 0x000fe4000001ff00 */
[----:B------:R-:W-:Y:S02]  /*6d10*/  SEL R0, RZ, 0xffffffff, P3 ;  /* 0xffffffffff007807 */ /* 0x000fe40001800000 */
[----:B------:R-:W-:Y:S02]  /*6d20*/  CS2R R48, SRZ ;  /* 0x0000000000307805 */ /* 0x000fe4000001ff00 */
[----:B------:R-:W-:Y:S02]  /*6d30*/  P2R R97, PR, RZ, 0x20 ;  /* 0x00000020ff617803 */ /* 0x000fe40000000000 */
[----:B------:R-:W-:Y:S02]  /*6d40*/  @P5 SHF.L.U32 R2, R91, 0x1f, RZ ;  /* 0x0000001f5b025819 */ /* 0x000fe400000006ff */
[----:B------:R-:W-:Y:S02]  /*6d50*/  @P2 SEL R0, R5, R0, !P4 ;  /* 0x0000000005002207 */ /* 0x000fe40006000000 */
[----:B------:R-:W1:Y:S02]  /*6d60*/  @P5 SYNCS.PHASECHK.TRANS64.TRYWAIT P1, [UR43+0x70], R2 ;  /* 0x00007002ff0055a7 */ /* 0x000e64000802112b */
[----:B------:R-:W-:Y:S04]  /*6d70*/  LOP3.LUT R0, R0, 0x1, RZ, 0xc0, !PT ;  /* 0x0000000100007812 */ /* 0x000fe800078ec0ff */
[----:B------:R-:W-:Y:S04]  /*6d80*/  ISETP.NE.U32.AND P2, PT, R0, 0x1, PT ;  /* 0x000000010000780c */ /* 0x000fe80003f45070 */
[----:B------:R-:W-:Y:S01]  /*6d90*/  P2R R60, PR, RZ, 0x4 ;  /* 0x00000004ff3c7803 */ /* 0x000fe20000000000 */
[----:B------:R2:W4:Y:S01]  /*6da0*/  SYNCS.PHASECHK.TRANS64.TRYWAIT P0, [R98+URZ+0xe0], R3 ;  /* 0x0000e003620075a7 */ /* 0x00052200080011ff */
[----:B-1----:R-:W-:Y:S01]  /*6db0*/  @P5 SEL R46, RZ, 0x1, !P1 ;  /* 0x00000001ff2e5807 */ /* 0x002fe20004800000 */
[----:B--2---:R-:W-:Y:S06]  /*6dc0*/  @!P5 BRA `(.L_x_114) ;  /* 0x000000000058d947 */ /* 0x004fec0003800000 */
[----:B------:R-:W-:Y:S01]  /*6dd0*/  IMAD.MOV.U32 R75, RZ, RZ, RZ ;  /* 0x000000ffff4b7224 */ /* 0x000fe200078e00ff */
[----:B------:R-:W-:Y:S01]  /*6de0*/  ISETP.NE.AND P1, PT, R46, RZ, PT ;  /* 0x000000ff2e00720c */ /* 0x000fe20003f25270 */
[----:B------:R-:W-:Y:S01]  /*6df0*/  BSSY B0, `(.L_x_115) ;  /* 0x000000c000007945 */ /* 0x000fe20003800000 */
[----:B------:R-:W-:Y:S02]  /*6e00*/  CS2R R50, SRZ ;  /* 0x0000000000327805 */ /* 0x000fe4000001ff00 */
[----:B------:R-:W-:Y:S02]  /*6e10*/  CS2R R48, SRZ ;  /* 0x0000000000307805 */ /* 0x000fe4000001ff00 */
[----:B------:R-:W-:Y:S02]  /*6e20*/  CS2R R58, SRZ ;  /* 0x00000000003a7805 */ /* 0x000fe4000001ff00 */
[----:B------:R-:W-:Y:S02]  /*6e30*/  CS2R R56, SRZ ;  /* 0x0000000000387805 */ /* 0x000fe4000001ff00 */
[----:B------:R-:W-:Y:S02]  /*6e40*/  CS2R R66, SRZ ;  /* 0x0000000000427805 */ /* 0x000fe4000001ff00 */
[----:B------:R-:W-:Y:S02]  /*6e50*/  CS2R R64, SRZ ;  /* 0x0000000000407805 */ /* 0x000fe4000001ff00 */
[----:B------:R-:W-:Y:S01]  /*6e60*/  CS2R R72, SRZ ;  /* 0x0000000000487805 */ /* 0x000fe2000001ff00 */
[----:B------:R-:W-:Y:S06]  /*6e70*/  @P1 BRA `(.L_x_116) ;  /* 0x00000000000c1947 */ /* 0x000fec0003800000 */
[----:B------:R-:W-:Y:S04]  /*6e80*/  SHF.L.U32 R5, R91, 0x1f, RZ ;  /* 0x0000001f5b057819 */ /* 0x000fe800000006ff */
[----:B------:R-:W1:Y:S02]  /*6e90*/  SYNCS.PHASECHK.TRANS64.TRYWAIT P1, [UR43+0x70], R5 ;  /* 0x00007005ff0075a7 */ /* 0x000e64000802112b */
[----:B-1----:R-:W-:Y:S05]  /*6ea0*/  @!P1 BRA `(.L_x_117) ;  /* 0x0000003c00e09947 */ /* 0x002fea0003800000 */
.L_x_116:
[----:B------:R-:W-:Y:S05]  /*6eb0*/  BSYNC B0 ;  /* 0x0000000000007941 */ /* 0x000fea0003800000 */
.L_x_115:
[----:B------:R-:W-:Y:S01]  /*6ec0*/  ISETP.NE.AND P1, PT, R60, RZ, PT ;  /* 0x000000ff3c00720c */ /* 0x000fe20003f25270 */
[----:B------:R-:W-:Y:S11]  /*6ed0*/  HFMA2 R47, -RZ, RZ, 0, 5.9604644775390625e-08 ;  /* 0x00000001ff2f7431 */ /* 0x000ff600000001ff */
[----:B------:R-:W-:Y:S01]  /*6ee0*/  @!UPT UIADD3 URZ, UPT, UPT, URZ, URZ, URZ ;  /* 0x000000fffffff290 */ /* 0x000fe2000fffe0ff */
[----:B------:R2:W1:Y:S04]  /*6ef0*/  @P1 LDS.128 R48, [R94] ;  /* 0x000000005e301984 */ /* 0x0004680000000c00 */
[----:B------:R2:W1:Y:S04]  /*6f00*/  @P1 LDS.128 R56, [R93+0x10] ;  /* 0x000010005d381984 */ /* 0x0004680000000c00 */
[----:B------:R2:W1:Y:S04]  /*6f10*/  @P1 LDS.128 R64, [R92+0x20] ;  /* 0x000020005c401984 */ /* 0x0004680000000c00 */
[----:B------:R2:W1:Y:S02]  /*6f20*/  @P1 LDS.128 R72, [R88+0x30] ;  /* 0x0000300058481984 */ /* 0x0004640000000c00 */
.L_x_114:
[----:B------:R-:W-:Y:S05]  /*6f30*/  BSYNC B1 ;  /* 0x0000000000017941 */ /* 0x000fea0003800000 */
.L_x_113:
[----:B-1----:R-:W-:Y:S04]  /*6f40*/  SHF.R.U32.HI R0, RZ, 0x15, R39 ;  /* 0x00000015ff007819 */ /* 0x002fe80000011627 */
[----:B------:R-:W-:Y:S01]  /*6f50*/  LOP3.LUT P1, RZ, R0, 0x3, R81, 0x48, !PT ;  /* 0x0000000300ff7812 */ /* 0x000fe20007824851 */
[----:B------:R-:W-:Y:S01]  /*6f60*/  @!UPT UIADD3 URZ, UPT, UPT, URZ, URZ, URZ ;  /* 0x000000fffffff290 */ /* 0x000fe2000fffe0ff */
[----:B----4-:R-:W-:Y:S11]  /*6f70*/  @P0 BRA `(.L_x_118) ;  /* 0x0000000000080947 */ /* 0x010ff60003800000 */
[----:B------:R-:W1:Y:S02]  /*6f80*/  SYNCS.PHASECHK.TRANS64.TRYWAIT P0, [R98+URZ+0xe0], R3 ;  /* 0x0000e003620075a7 */ /* 0x000e6400080011ff */
[----:B-1----:R-:W-:Y:S05]  /*6f90*/  @!P0 BRA `(.L_x_119) ;  /* 0x0000003c00bc8947 */ /* 0x002fea0003800000 */
.L_x_118:
[----:B------:R-:W-:Y:S05]  /*6fa0*/  @!P1 BRA `(.L_x_120) ;  /* 0x0000000000409947 */ /* 0x000fea0003800000 */
[----:B------:R-:W4:Y:S01]  /*6fb0*/  LDCU.64 UR8, c[0x4][0x70] ;  /* 0x01000e00ff0877ac */ /* 0x000f220008000a00 */
[----:B-1----:R-:W-:Y:S01]  /*6fc0*/  MOV R3, 0x0 ;  /* 0x0000000000037802 */ /* 0x002fe20000000f00 */
[----:B------:R-:W-:Y:S02]  /*6fd0*/  HFMA2 R12, -RZ, RZ, 0, 5.9604644775390625e-08 ;  /* 0x00000001ff0c7431 */ /* 0x000fe400000001ff */
[----:B------:R-:W-:Y:S02]  /*6fe0*/  IMAD.MOV.U32 R8, RZ, RZ, 0x192 ;  /* 0x00000192ff087424 */ /* 0x000fe400078e00ff */
[----:B------:R-:W-:Y:S01]  /*6ff0*/  IMAD.MOV.U32 R13, RZ, RZ, RZ ;  /* 0x000000ffff0d7224 */ /* 0x000fe200078e00ff */
[----:B------:R-:W1:Y:S01]  /*7000*/  LDCU.64 UR6, c[0x4][0x78] ;  /* 0x01000f00ff0677ac */ /* 0x000e620008000a00 */
[----:B------:R-:W2:Y:S01]  /*7010*/  LDC.64 R2, c[0x4][R3] ;  /* 0x0100000003027b82 */ /* 0x000ea20000000a00 */
[----:B------:R-:W5:Y:S01]  /*7020*/  LDCU.64 UR4, c[0x4][0x10] ;  /* 0x01000200ff0477ac */ /* 0x000f620008000a00 */
[----:B----4-:R-:W-:Y:S01]  /*7030*/  MOV R5, UR9 ;  /* 0x0000000900057c02 */ /* 0x010fe20008000f00 */
[----:B------:R-:W-:Y:S01]  /*7040*/  IMAD.U32 R4, RZ, RZ, UR8 ;  /* 0x00000008ff047e24 */ /* 0x000fe2000f8e00ff */
[----:B-1----:R-:W-:Y:S01]  /*7050*/  MOV R7, UR7 ;  /* 0x0000000700077c02 */ /* 0x002fe20008000f00 */
[----:B------:R-:W-:Y:S01]  /*7060*/  IMAD.U32 R6, RZ, RZ, UR6 ;  /* 0x00000006ff067e24 */ /* 0x000fe2000f8e00ff */
[----:B-----5:R-:W-:Y:S01]  /*7070*/  MOV R11, UR5 ;  /* 0x00000005000b7c02 */ /* 0x020fe20008000f00 */
[----:B------:R-:W-:Y:S02]  /*7080*/  IMAD.U32 R10, RZ, RZ, UR4 ;  /* 0x00000004ff0a7e24 */ /* 0x000fe4000f8e00ff */
[----:B------:R-:W-:Y:S07]  /*7090*/  LEPC R20, `(.L_x_120) ;  /* 0x000000001014794e */ /* 0x000fee0000000000 */
[----:B--23--:R-:W-:Y:S05]  /*70a0*/  CALL.ABS.NOINC R2 ;  /* 0x0000000002007343 */ /* 0x00cfea0003c00000 */
.L_x_120:
[C---:B------:R-:W-:Y:S01]  /*70b0*/  SHF.L.U32 R40, R48.reuse, 0x10, RZ ;  /* 0x0000001030287819 */ /* 0x040fe200000006ff */
[----:B------:R-:W-:Y:S05]  /*70c0*/  WARPSYNC.ALL ;  /* 0x0000000000007948 */ /* 0x000fea0003800000 */
[----:B------:R-:W-:Y:S01]  /*70d0*/  R2UR UR4, R39 ;  /* 0x00000000270472ca */ /* 0x000fe200000e0000 */
[----:B------:R-:W-:Y:S01]  /*70e0*/  BSSY.RECONVERGENT B0, `(.L_x_121) ;  /* 0x0000088000007945 */ /* 0x000fe20003800200 */
[----:B------:R-:W-:Y:S02]  /*70f0*/  LOP3.LUT R43, R48, 0xffff0000, RZ, 0xc0, !PT ;  /* 0xffff0000302b7812 */ /* 0x000fe400078ec0ff */
[----:B------:R-:W-:Y:S02]  /*7100*/  SHF.L.U32 R42, R49, 0x10, RZ ;  /* 0x00000010312a7819 */ /* 0x000fe400000006ff */
[----:B------:R-:W-:Y:S02]  /*7110*/  SHF.L.U32 R45, R51, 0x10, RZ ;  /* 0x00000010332d7819 */ /* 0x000fe400000006ff */
[----:B------:R-:W-:Y:S02]  /*7120*/  LOP3.LUT R44, R75, 0xffff0000, RZ, 0xc0, !PT ;  /* 0xffff00004b2c7812 */ /* 0x000fe400078ec0ff */
[----:B------:R-:W-:Y:S03]  /*7130*/  ISETP.NE.AND P0, PT, R96, RZ, PT ;  /* 0x000000ff6000720c */ /* 0x000fe60003f05270 */
[----:B------:R-:W3:Y:S02]  /*7140*/  LDTM.x32 R4, tmem[UR4] ;  /* 0x00000004000479ee */ /* 0x000ee400082c0000 */
[C---:B---3--:R-:W-:Y:S01]  /*7150*/  FMUL R0, R38.reuse, R4 ;  /* 0x0000000426007220 */ /* 0x048fe20000400000 */
[C---:B------:R-:W-:Y:S01]  /*7160*/  FMUL R2, R38.reuse, R5 ;  /* 0x0000000526027220 */ /* 0x040fe20000400000 */
[C---:B-1----:R-:W-:Y:S01]  /*7170*/  FMUL R3, R38.reuse, R6 ;  /* 0x0000000626037220 */ /* 0x042fe20000400000 */
[----:B------:R-:W-:Y:S01]  /*7180*/  FMUL R7, R38, R7 ;  /* 0x0000000726077220 */ /* 0x000fe20000400000 */
[----:B------:R-:W-:Y:S01]  /*7190*/  FFMA R0, R41, R40, R0 ;  /* 0x0000002829007223 */ /* 0x000fe20000000000 */
[----:B------:R-:W-:Y:S01]  /*71a0*/  LOP3.LUT R40, R49, 0xffff0000, RZ, 0xc0, !PT ;  /* 0xffff000031287812 */ /* 0x000fe200078ec0ff */
[C---:B------:R-:W-:Y:S01]  /*71b0*/  FFMA R2, R41.reuse, R43, R2 ;  /* 0x0000002b29027223 */ /* 0x040fe20000000002 */
[C---:B------:R-:W-:Y:S01]  /*71c0*/  SHF.L.U32 R43, R50.reuse, 0x10, RZ ;  /* 0x00000010322b7819 */ /* 0x040fe200000006ff */
[C---:B------:R-:W-:Y:S01]  /*71d0*/  FFMA R3, R41.reuse, R42, R3 ;  /* 0x0000002a29037223 */ /* 0x040fe20000000003 */
[----:B------:R-:W-:Y:S01]  /*71e0*/  LOP3.LUT R42, R50, 0xffff0000, RZ, 0xc0, !PT ;  /* 0xffff0000322a7812 */ /* 0x000fe200078ec0ff */
[----:B------:R-:W-:Y:S01]  /*71f0*/  FMUL R4, R38, R8 ;  /* 0x0000000826047220 */ /* 0x000fe20000400000 */
[----:B------:R-:W-:Y:S01]  /*7200*/  F2FP.BF16.F32.PACK_AB R52, R2, R0 ;  /* 0x000000000234723e */ /* 0x000fe200000010ff */
[----:B------:R-:W-:Y:S01]  /*7210*/  FFMA R7, R41, R40, R7 ;  /* 0x0000002829077223 */ /* 0x000fe20000000007 */
[----:B------:R-:W-:Y:S01]  /*7220*/  LOP3.LUT R40, R51, 0xffff0000, RZ, 0xc0, !PT ;  /* 0xffff000033287812 */ /* 0x000fe200078ec0ff */
[C---:B------:R-:W-:Y:S01]  /*7230*/  FMUL R5, R38.reuse, R9 ;  /* 0x0000000926057220 */ /* 0x040fe20000400000 */
[C---:B------:R-:W-:Y:S01]  /*7240*/  FMUL R6, R38.reuse, R10 ;  /* 0x0000000a26067220 */ /* 0x040fe20000400000 */
[----:B------:R-:W-:Y:S01]  /*7250*/  FMUL R11, R38, R11 ;  /* 0x0000000b260b7220 */ /* 0x000fe20000400000 */
[----:B------:R-:W-:Y:S01]  /*7260*/  F2FP.BF16.F32.PACK_AB R53, R7, R3 ;  /* 0x000000030735723e */ /* 0x000fe200000010ff */
[C---:B------:R-:W-:Y:S01]  /*7270*/  FFMA R4, R41.reuse, R43, R4 ;  /* 0x0000002b29047223 */ /* 0x040fe20000000004 */
[C---:B------:R-:W-:Y:S01]  /*7280*/  SHF.L.U32 R43, R56.reuse, 0x10, RZ ;  /* 0x00000010382b7819 */ /* 0x040fe200000006ff */
[----:B------:R-:W-:Y:S01]  /*7290*/  FFMA R5, R41, R42, R5 ;  /* 0x0000002a29057223 */ /* 0x000fe20000000005 */
[----:B------:R-:W-:Y:S01]  /*72a0*/  LOP3.LUT R42, R57, 0xffff0000, RZ, 0xc0, !PT ;  /* 0xffff0000392a7812 */ /* 0x000fe200078ec0ff */
[----:B------:R-:W-:Y:S01]  /*72b0*/  FFMA R6, R41, R45, R6 ;  /* 0x0000002d29067223 */ /* 0x000fe20000000006 */
[----:B------:R-:W-:Y:S01]  /*72c0*/  SHF.L.U32 R45, R57, 0x10, RZ ;  /* 0x00000010392d7819 */ /* 0x000fe200000006ff */
[----:B------:R-:W-:Y:S01]  /*72d0*/  FFMA R11, R41, R40, R11 ;  /* 0x00000028290b7223 */ /* 0x000fe2000000000b */
[----:B------:R-:W-:Y:S01]  /*72e0*/  LOP3.LUT R40, R56, 0xffff0000, RZ, 0xc0, !PT ;  /* 0xffff000038287812 */ /* 0x000fe200078ec0ff */
[C---:B------:R-:W-:Y:S01]  /*72f0*/  FMUL R8, R38.reuse, R12 ;  /* 0x0000000c26087220 */ /* 0x040fe20000400000 */
[----:B------:R-:W-:Y:S01]  /*7300*/  F2FP.BF16.F32.PACK_AB R54, R5, R4 ;  /* 0x000000040536723e */ /* 0x000fe200000010ff */
[C---:B------:R-:W-:Y:S01]  /*7310*/  FMUL R9, R38.reuse, R13 ;  /* 0x0000000d26097220 */ /* 0x040fe20000400000 */
[----:B------:R-:W-:Y:S01]  /*7320*/  F2FP.BF16.F32.PACK_AB R55, R11, R6 ;  /* 0x000000060b37723e */ /* 0x000fe200000010ff */
[C---:B------:R-:W-:Y:S01]  /*7330*/  FMUL R10, R38.reuse, R14 ;  /* 0x0000000e260a7220 */ /* 0x040fe20000400000 */
[----:B------:R-:W-:Y:S01]  /*7340*/  FMUL R15, R38, R15 ;  /* 0x0000000f260f7220 */ /* 0x000fe20000400000 */
[----:B------:R-:W-:Y:S01]  /*7350*/  FFMA R8, R41, R43, R8 ;  /* 0x0000002b29087223 */ /* 0x000fe20000000008 */
[----:B------:R-:W-:Y:S01]  /*7360*/  SHF.L.U32 R43, R59, 0x10, RZ ;  /* 0x000000103b2b7819 */ /* 0x000fe200000006ff */
[C---:B------:R-:W-:Y:S01]  /*7370*/  FFMA R9, R41.reuse, R40, R9 ;  /* 0x0000002829097223 */ /* 0x040fe20000000009 */
[C---:B------:R-:W-:Y:S01]  /*7380*/  SHF.L.U32 R40, R58.reuse, 0x10, RZ ;  /* 0x000000103a287819 */ /* 0x040fe200000006ff */
        /* <DEDUP_REMOVED lines=8> */
[----:B------:R-:W-:Y:S01]  /*7410*/  FMUL R14, R38, R18 ;  /* 0x00000012260e7220 */ /* 0x000fe20000400000 */
[----:B------:R-:W-:Y:S01]  /*7420*/  FFMA R12, R41, R40, R12 ;  /* 0x00000028290c7223 */ /* 0x000fe2000000000c */
[----:B------:R-:W-:Y:S01]  /*7430*/  LOP3.LUT R40, R59, 0xffff0000, RZ, 0xc0, !PT ;  /* 0xffff00003b287812 */ /* 0x000fe200078ec0ff */
[C---:B------:R-:W-:Y:S01]  /*7440*/  FFMA R13, R41.reuse, R42, R13 ;  /* 0x0000002a290d7223 */ /* 0x040fe2000000000d */
[----:B------:R-:W-:Y:S01]  /*7450*/  LOP3.LUT R42, R64, 0xffff0000, RZ, 0xc0, !PT ;  /* 0xffff0000402a7812 */ /* 0x000fe200078ec0ff */
[----:B------:R-:W-:Y:S01]  /*7460*/  FMUL R19, R38, R19 ;  /* 0x0000001326137220 */ /* 0x000fe20000400000 */
[----:B------:R-:W-:Y:S01]  /*7470*/  FFMA R14, R41, R43, R14 ;  /* 0x0000002b290e7223 */ /* 0x000fe2000000000e */
[----:B------:R-:W-:Y:S01]  /*7480*/  SHF.L.U32 R43, R64, 0x10, RZ ;  /* 0x00000010402b7819 */ /* 0x000fe200000006ff */
[----:B------:R1:W-:Y:S01]  /*7490*/  STS.128 [R94], R52 ;  /* 0x000000345e007388 */ /* 0x0003e20000000c00 */
[----:B------:R-:W-:Y:S01]  /*74a0*/  F2FP.BF16.F32.PACK_AB R70, R13, R12 ;  /* 0x0000000c0d46723e */ /* 0x000fe200000010ff */
[C---:B------:R-:W-:Y:S01]  /*74b0*/  FMUL R16, R38.reuse, R20 ;  /* 0x0000001426107220 */ /* 0x040fe20000400000 */
        /* <DEDUP_REMOVED lines=8> */
[C---:B------:R-:W-:Y:S01]  /*7540*/  FFMA R17, R41.reuse, R42, R17 ;  /* 0x0000002a29117223 */ /* 0x040fe20000000011 */
[----:B------:R-:W-:Y:S01]  /*7550*/  FFMA R18, R41, R45, R18 ;  /* 0x0000002d29127223 */ /* 0x000fe20000000012 */
[----:B------:R1:W-:Y:S01]  /*7560*/  STS.128 [R93+0x10], R68 ;  /* 0x000010445d007388 */ /* 0x0003e20000000c00 */
[----:B------:R-:W-:Y:S01]  /*7570*/  SHF.L.U32 R45, R67, 0x10, RZ ;  /* 0x00000010432d7819 */ /* 0x000fe200000006ff */
[----:B------:R-:W-:Y:S01]  /*7580*/  FFMA R23, R41, R40, R23 ;  /* 0x0000002829177223 */ /* 0x000fe20000000017 */
[----:B------:R-:W-:Y:S01]  /*7590*/  LOP3.LUT R40, R66, 0xffff0000, RZ, 0xc0, !PT ;  /* 0xffff000042287812 */ /* 0x000fe200078ec0ff */
[C---:B------:R-:W-:Y:S01]  /*75a0*/  FMUL R20, R38.reuse, R24 ;  /* 0x0000001826147220 */ /* 0x040fe20000400000 */
[----:B------:R-:W-:Y:S01]  /*75b0*/  LOP3.LUT R42, R67, 0xffff0000, RZ, 0xc0, !PT ;  /* 0xffff0000432a7812 */ /* 0x000fe200078ec0ff */
[C---:B------:R-:W-:Y:S01]  /*75c0*/  FMUL R21, R38.reuse, R25 ;  /* 0x0000001926157220 */ /* 0x040fe20000400000 */
[----:B------:R-:W-:Y:S01]  /*75d0*/  F2FP.BF16.F32.PACK_AB R100, R17, R16 ;  /* 0x000000101164723e */ /* 0x000fe200000010ff */
[C---:B------:R-:W-:Y:S01]  /*75e0*/  FMUL R22, R38.reuse, R26 ;  /* 0x0000001a26167220 */ /* 0x040fe20000400000 */
[----:B------:R-:W-:Y:S01]  /*75f0*/  FMUL R27, R38, R27 ;  /* 0x0000001b261b7220 */ /* 0x000fe20000400000 */
[C---:B------:R-:W-:Y:S01]  /*7600*/  FFMA R20, R41.reuse, R43, R20 ;  /* 0x0000002b29147223 */ /* 0x040fe20000000014 */
[C---:B------:R-:W-:Y:S01]  /*7610*/  FFMA R21, R41.reuse, R40, R21 ;  /* 0x0000002829157223 */ /* 0x040fe20000000015 */
[C---:B------:R-:W-:Y:S01]  /*7620*/  FFMA R22, R41.reuse, R45, R22 ;  /* 0x0000002d29167223 */ /* 0x040fe20000000016 */
[----:B------:R-:W-:Y:S01]  /*7630*/  FFMA R27, R41, R42, R27 ;  /* 0x0000002a291b7223 */ /* 0x000fe2000000001b */
[----:B------:R-:W-:Y:S01]  /*7640*/  SHF.L.U32 R40, R72, 0x10, RZ ;  /* 0x0000001048287819 */ /* 0x000fe200000006ff */
[----:B------:R-:W-:Y:S01]  /*7650*/  FMUL R24, R38, R28 ;  /* 0x0000001c26187220 */ /* 0x000fe20000400000 */
[----:B------:R-:W-:Y:S01]  /*7660*/  LOP3.LUT R42, R72, 0xffff0000, RZ, 0xc0, !PT ;  /* 0xffff0000482a7812 */ /* 0x000fe200078ec0ff */
[C---:B------:R-:W-:Y:S01]  /*7670*/  FMUL R25, R38.reuse, R29 ;  /* 0x0000001d26197220 */ /* 0x040fe20000400000 */
[----:B------:R-:W-:Y:S01]  /*7680*/  SHF.L.U32 R43, R73, 0x10, RZ ;  /* 0x00000010492b7819 */ /* 0x000fe200000006ff */
[C---:B------:R-:W-:Y:S01]  /*7690*/  FMUL R26, R38.reuse, R30 ;  /* 0x0000001e261a7220 */ /* 0x040fe20000400000 */
[C---:B------:R-:W-:Y:S01]  /*76a0*/  FFMA R24, R41.reuse, R40, R24 ;  /* 0x0000002829187223 */ /* 0x040fe20000000018 */
[----:B------:R-:W-:Y:S01]  /*76b0*/  FFMA R25, R41, R42, R25 ;  /* 0x0000002a29197223 */ /* 0x000fe20000000019 */
[----:B------:R-:W-:Y:S01]  /*76c0*/  LOP3.LUT R40, R73, 0xffff0000, RZ, 0xc0, !PT ;  /* 0xffff000049287812 */ /* 0x000fe200078ec0ff */
[----:B------:R-:W-:Y:S01]  /*76d0*/  FFMA R26, R41, R43, R26 ;  /* 0x0000002b291a7223 */ /* 0x000fe2000000001a */
[----:B------:R-:W-:Y:S01]  /*76e0*/  FMUL R31, R38, R31 ;  /* 0x0000001f261f7220 */ /* 0x000fe20000400000 */
[----:B------:R-:W-:Y:S01]  /*76f0*/  SHF.L.U32 R43, R74, 0x10, RZ ;  /* 0x000000104a2b7819 */ /* 0x000fe200000006ff */
[----:B------:R-:W-:Y:S01]  /*7700*/  FMUL R28, R38, R32 ;  /* 0x00000020261c7220 */ /* 0x000fe20000400000 */
[----:B------:R-:W-:Y:S01]  /*7710*/  LOP3.LUT R42, R74, 0xffff0000, RZ, 0xc0, !PT ;  /* 0xffff00004a2a7812 */ /* 0x000fe200078ec0ff */
[C---:B------:R-:W-:Y:S01]  /*7720*/  FMUL R29, R38.reuse, R33 ;  /* 0x00000021261d7220 */ /* 0x040fe20000400000 */
[----:B------:R-:W-:Y:S01]  /*7730*/  SHF.L.U32 R45, R75, 0x10, RZ ;  /* 0x000000104b2d7819 */ /* 0x000fe200000006ff */
[C---:B------:R-:W-:Y:S01]  /*7740*/  FMUL R30, R38.reuse, R34 ;  /* 0x00000022261e7220 */ /* 0x040fe20000400000 */
[----:B------:R-:W-:Y:S01]  /*7750*/  FFMA R31, R41, R40, R31 ;  /* 0x00000028291f7223 */ /* 0x000fe2000000001f */
[----:B------:R-:W-:Y:S01]  /*7760*/  FMUL R35, R38, R35 ;  /* 0x0000002326237220 */ /* 0x000fe20000400000 */
[----:B------:R-:W-:Y:S01]  /*7770*/  F2FP.BF16.F32.PACK_AB R101, R23, R18 ;  /* 0x000000121765723e */ /* 0x000fe200000010ff */
[----:B------:R-:W-:Y:S01]  /*7780*/  FFMA R28, R41, R43, R28 ;  /* 0x0000002b291c7223 */ /* 0x000fe2000000001c */
[----:B------:R-:W-:Y:S01]  /*7790*/  F2FP.BF16.F32.PACK_AB R102, R21, R20 ;  /* 0x000000141566723e */ /* 0x000fe200000010ff */
[----:B------:R-:W-:Y:S01]  /*77a0*/  FFMA R29, R41, R42, R29 ;  /* 0x0000002a291d7223 */ /* 0x000fe2000000001d */
[----:B------:R-:W-:Y:S01]  /*77b0*/  F2FP.BF16.F32.PACK_AB R103, R27, R22 ;  /* 0x000000161b67723e */ /* 0x000fe200000010ff */
[C---:B------:R-:W-:Y:S01]  /*77c0*/  FFMA R30, R41.reuse, R45, R30 ;  /* 0x0000002d291e7223 */ /* 0x040fe2000000001e */
[----:B------:R-:W-:Y:S01]  /*77d0*/  FFMA R35, R41, R44, R35 ;  /* 0x0000002c29237223 */ /* 0x000fe20000000023 */
[----:B------:R-:W-:Y:S02]  /*77e0*/  F2FP.BF16.F32.PACK_AB R104, R25, R24 ;  /* 0x000000181968723e */ /* 0x000fe400000010ff */
[----:B------:R1:W-:Y:S01]  /*77f0*/  STS.128 [R92+0x20], R100 ;  /* 0x000020645c007388 */ /* 0x0003e20000000c00 */
[----:B------:R-:W-:Y:S02]  /*7800*/  F2FP.BF16.F32.PACK_AB R105, R31, R26 ;  /* 0x0000001a1f69723e */ /* 0x000fe400000010ff */
[----:B------:R-:W-:Y:S02]  /*7810*/  F2FP.BF16.F32.PACK_AB R106, R29, R28 ;  /* 0x0000001c1d6a723e */ /* 0x000fe400000010ff */
[----:B------:R-:W-:Y:S05]  /*7820*/  F2FP.BF16.F32.PACK_AB R107, R35, R30 ;  /* 0x0000001e236b723e */ /* 0x000fea00000010ff */
[----:B------:R1:W-:Y:S01]  /*7830*/  STS.128 [R88+0x30], R104 ;  /* 0x0000306858007388 */ /* 0x0003e20000000c00 */
[----:B------:R-:W-:Y:S01]  /*7840*/  @!PT LDS RZ, [RZ] ;  /* 0x00000000fffff984 */ /* 0x000fe20000000800 */
[----:B------:R-:W-:Y:S01]  /*7850*/  @!PT LDS RZ, [RZ] ;  /* 0x00000000fffff984 */ /* 0x000fe20000000800 */
[----:B------:R-:W-:Y:S01]  /*7860*/  @!PT LDS RZ, [RZ] ;  /* 0x00000000fffff984 */ /* 0x000fe20000000800 */
[----:B------:R-:W-:Y:S01]  /*7870*/  @!PT LDS RZ, [RZ] ;  /* 0x00000000fffff984 */ /* 0x000fe20000000800 */
[----:B------:R3:W-:Y:S07]  /*7880*/  MEMBAR.ALL.CTA ;  /* 0x0000000000007992 */ /* 0x0007ee0000008000 */
[----:B---3--:R-:W3:Y:S02]  /*7890*/  FENCE.VIEW.ASYNC.S ;  /* 0x00000000000073c6 */ /* 0x008ee40000000000 */
[----:B---3--:R-:W-:Y:S06]  /*78a0*/  BAR.SYNC.DEFER_BLOCKING 0x1, 0x80 ;  /* 0x0042000000007b1d */ /* 0x008fec0000010000 */
[----:B------:R-:W-:Y:S05]  /*78b0*/  @P0 BRA `(.L_x_122) ;  /* 0x0000000000280947 */ /* 0x000fea0003800000 */
[----:B------:R-:W3:Y:S01]  /*78c0*/  LDCU.64 UR6, c[0x0][0x348] ;  /* 0x00006900ff0677ac */ /* 0x000ee20008000a00 */
[----:B------:R-:W-:Y:S01]  /*78d0*/  UIADD3 UR4, UPT, UPT, UR43, 0x200, URZ ;  /* 0x000002002b047890 */ /* 0x000fe2000fffe0ff */
[----:B------:R-:W-:Y:S05]  /*78e0*/  UMOV UR51, UR36 ;  /* 0x0000002400337c82 */ /* 0x000fea0008000000 */
[----:B------:R-:W-:Y:S04]  /*78f0*/  MOV R85, UR4 ;  /* 0x0000000400557c02 */ /* 0x000fe80008000f00 */
[----:B------:R-:W-:Y:S01]  /*7900*/  R2UR UR48, R85 ;  /* 0x00000000553072ca */ /* 0x000fe200000e0000 */
[----:B---3--:R-:W-:Y:S04]  /*7910*/  UIADD3 UR4, UP0, UPT, UR6, 0xa80, URZ ;  /* 0x00000a8006047890 */ /* 0x008fe8000ff1e0ff */
[----:B------:R-:W-:Y:S09]  /*7920*/  UIADD3.X UR5, UPT, UPT, URZ, UR7, URZ, UP0, !UPT ;  /* 0x00000007ff057290 */ /* 0x000ff200087fe4ff */
[----:B------:R3:W-:Y:S01]  /*7930*/  UTMASTG.3D [UR48], [UR4] ;  /* 0x00000030040073b5 */ /* 0x0007e20008010000 */
[----:B------:R0:W-:Y:S01]  /*7940*/  UTMACMDFLUSH ;  /* 0x00000000000079b7 */ /* 0x0001e20000000000 */
[----:B---3--:R-:W-:Y:S04]  /*7950*/  DEPBAR.LE SB0, 0x1 ;  /* 0x000080400000791a */ /* 0x008fe80000000000 */
.L_x_122:
[----:B------:R-:W-:Y:S05]  /*7960*/  BSYNC.RECONVERGENT B0 ;  /* 0x0000000000007941 */ /* 0x000fea0003800200 */
.L_x_121:
[----:B------:R-:W-:Y:S01]  /*7970*/  BAR.SYNC.DEFER_BLOCKING 0x1, 0x80 ;  /* 0x0042000000007b1d */ /* 0x000fe20000010000 */
[----:B------:R-:W-:Y:S01]  /*7980*/  ISETP.NE.AND P1, PT, R97, RZ, PT ;  /* 0x000000ff6100720c */ /* 0x000fe20003f25270 */
[----:B------:R-:W-:Y:S01]  /*7990*/  UISETP.NE.AND UP0, UPT, UR47, URZ, UPT ;  /* 0x000000ff2f00728c */ /* 0x000fe2000bf05270 */
[----:B------:R-:W-:Y:S11]  /*79a0*/  LEA R3, R47, UR43, 0x3 ;  /* 0x0000002b2f037c11 */ /* 0x000ff6000f8e18ff */
[----:B------:R-:W-:Y:S01]  /*79b0*/  @P1 SHF.L.U32 R4, R91, 0x1f, RZ ;  /* 0x0000001f5b041819 */ /* 0x000fe200000006ff */
[----:B------:R-:W-:Y:S06]  /*79c0*/  BRA.U !UP0, `(.L_x_123) ;  /* 0x0000000108247547 */ /* 0x000fec000b800000 */
[----:B------:R-:W3:Y:S01]  /*79d0*/  S2R R0, SR_CgaCtaId ;  /* 0x0000000000007919 */ /* 0x000ee20000008800 */
[----:B------:R-:W-:Y:S01]  /*79e0*/  IMAD.U32 R2, RZ, RZ, UR46 ;  /* 0x0000002eff027e24 */ /* 0x000fe2000f8e00ff */
[----:B------:R-:W-:Y:S04]  /*79f0*/  UIADD3 UR4, UPT, UPT, UR46, 0x1, URZ ;  /* 0x000000012e047890 */ /* 0x000fe8000fffe0ff */
[----:B------:R-:W-:Y:S01]  /*7a00*/  @P1 LEA R2, R2, UR43, 0x3 ;  /* 0x0000002b02021c11 */ /* 0x000fe2000f8e18ff */
[----:B------:R-:W-:Y:S04]  /*7a10*/  UISETP.NE.AND UP0, UPT, UR4, 0x4, UPT ;  /* 0x000000040400788c */ /* 0x000fe8000bf05270 */
[----:B------:R-:W-:Y:S01]  /*7a20*/  @P1 VIADD R5, R2, 0x90 ;  /* 0x0000009002051836 */ /* 0x000fe20000000000 */
[----:B------:R-:W-:Y:S04]  /*7a30*/  USEL UR46, UR4, URZ, UP0 ;  /* 0x000000ff042e7287 */ /* 0x000fe80008000000 */
[----:B---3--:R-:W-:Y:S04]  /*7a40*/  @P1 PRMT R0, R0, 0x654, R5 ;  /* 0x0000065400001816 */ /* 0x008fe80000000005 */
[----:B------:R3:W-:Y:S04]  /*7a50*/  @P1 SYNCS.ARRIVE.TRANS64.RED.A1T0 RZ, [R0+URZ], RZ ;  /* 0x000000ff00ff19a7 */ /* 0x0007e800081004ff */
.L_x_123:
[----:B------:R-:W4:Y:S01]  /*7a60*/  @P1 SYNCS.PHASECHK.TRANS64.TRYWAIT P0, [R3+URZ+0x70], R4 ;  /* 0x00007004030015a7 */ /* 0x000f2200080011ff */
[----:B------:R-:W-:Y:S01]  /*7a70*/  BSSY B1, `(.L_x_124) ;  /* 0x0000016000017945 */ /* 0x000fe20003800000 */
[----:B----4-:R-:W-:Y:S03]  /*7a80*/  @P1 SEL R46, RZ, 0x1, !P0 ;  /* 0x00000001ff2e1807 */ /* 0x010fe60004000000 */
[----:B------:R-:W-:Y:S05]  /*7a90*/  @!P1 BRA `(.L_x_125) ;  /* 0x00000000004c9947 */ /* 0x000fea0003800000 */
[----:B------:R-:W-:Y:S01]  /*7aa0*/  ISETP.NE.AND P0, PT, R46, RZ, PT ;  /* 0x000000ff2e00720c */ /* 0x000fe20003f05270 */
[----:B------:R-:W-:Y:S01]  /*7ab0*/  BSSY B0, `(.L_x_126) ;  /* 0x000000b000007945 */ /* 0x000fe20003800000 */
[----:B------:R-:W-:Y:S11]  /*7ac0*/  ISETP.NE.AND P1, PT, R60, RZ, PT ;  /* 0x000000ff3c00720c */ /* 0x000ff60003f25270 */
[----:B------:R-:W-:Y:S02]  /*7ad0*/  @!UPT UIADD3 URZ, UPT, UPT, URZ, URZ, URZ ;  /* 0x000000fffffff290 */ /* 0x000fe4000fffe0ff */
[C---:B------:R-:W-:Y:S01]  /*7ae0*/  @P1 IMAD R6, R47.reuse, 0x2000, R94 ;  /* 0x000020002f061824 */ /* 0x040fe200078e025e */
[C---:B------:R-:W-:Y:S01]  /*7af0*/  @P1 LEA R4, R47.reuse, R92, 0xd ;  /* 0x0000005c2f041211 */ /* 0x040fe200078e68ff */
[C---:B------:R-:W-:Y:S02]  /*7b00*/  @P1 IMAD R5, R47.reuse, 0x2000, R93 ;  /* 0x000020002f051824 */ /* 0x040fe400078e025d */
[----:B------:R-:W-:Y:S01]  /*7b10*/  @P1 IMAD R2, R47, 0x2000, R88 ;  /* 0x000020002f021824 */ /* 0x000fe200078e0258 */
[----:B------:R-:W-:Y:S06]  /*7b20*/  @P0 BRA `(.L_x_127) ;  /* 0x00000000000c0947 */ /* 0x000fec0003800000 */
[----:B---3--:R-:W-:Y:S04]  /*7b30*/  SHF.L.U32 R0, R91, 0x1f, RZ ;  /* 0x0000001f5b007819 */ /* 0x008fe800000006ff */
[----:B------:R-:W3:Y:S02]  /*7b40*/  SYNCS.PHASECHK.TRANS64.TRYWAIT P0, [R3+URZ+0x70], R0 ;  /* 0x00007000030075a7 */ /* 0x000ee400080011ff */
[----:B---3--:R-:W-:Y:S05]  /*7b50*/  @!P0 BRA `(.L_x_128) ;  /* 0x0000003000e08947 */ /* 0x008fea0003800000 */
.L_x_127:
[----:B------:R-:W-:Y:S05]  /*7b60*/  BSYNC B0 ;  /* 0x0000000000007941 */ /* 0x000fea0003800000 */
.L_x_126:
[----:B------:R-:W-:Y:S02]  /*7b70*/  ISETP.NE.AND P0, PT, R60, RZ, PT ;  /* 0x000000ff3c00720c */ /* 0x000fe40003f05270 */
[----:B------:R-:W-:Y:S11]  /*7b80*/  IADD3 R47, PT, PT, R47, 0x1, RZ ;  /* 0x000000012f2f7810 */ /* 0x000ff60007ffe0ff */
[----:B------:R4:W1:Y:S04]  /*7b90*/  @P0 LDS.128 R48, [R6] ;  /* 0x0000000006300984 */ /* 0x0008680000000c00 */
[----:B------:R4:W1:Y:S04]  /*7ba0*/  @P0 LDS.128 R56, [R5+0x10] ;  /* 0x0000100005380984 */ /* 0x0008680000000c00 */
[----:B------:R4:W1:Y:S04]  /*7bb0*/  @P0 LDS.128 R64, [R4+0x20] ;  /* 0x0000200004400984 */ /* 0x0008680000000c00 */
[----:B------:R4:W1:Y:S02]  /*7bc0*/  @P0 LDS.128 R72, [R2+0x30] ;  /* 0x0000300002480984 */ /* 0x0008640000000c00 */
.L_x_125:
[----:B------:R-:W-:Y:S05]  /*7bd0*/  BSYNC B1 ;  /* 0x0000000000017941 */ /* 0x000fea0003800000 */
.L_x_124:
[----:B---3--:R-:W-:Y:S05]  /*7be0*/  VIADD R0, R39, 0x20 ;  /* 0x0000002027007836 */ /* 0x008fea0000000000 */
[----:B------:R-:W-:Y:S04]  /*7bf0*/  SHF.R.U32.HI R0, RZ, 0x15, R0 ;  /* 0x00000015ff007819 */ /* 0x000fe80000011600 */
[----:B------:R-:W-:Y:S11]  /*7c00*/  LOP3.LUT P0, RZ, R0, 0x3, R81, 0x48, !PT ;  /* 0x0000000300ff7812 */ /* 0x000ff60007804851 */
[----:B------:R-:W-:Y:S02]  /*7c10*/  @!UPT UIADD3 URZ, UPT, UPT, URZ, URZ, URZ ;  /* 0x000000fffffff290 */ /* 0x000fe4000fffe0ff */
[----:B------:R-:W-:Y:S05]  /*7c20*/  @!P0 BRA `(.L_x_129) ;  /* 0x0000000000408947 */ /* 0x000fea0003800000 */
[----:B------:R-:W3:Y:S01]  /*7c30*/  LDCU.64 UR8, c[0x4][0x70] ;  /* 0x01000e00ff0877ac */ /* 0x000ee20008000a00 */
[----:B------:R-:W-:Y:S01]  /*7c40*/  MOV R3, 0x0 ;  /* 0x0000000000037802 */ /* 0x000fe20000000f00 */
[----:B------:R-:W-:Y:S02]  /*7c50*/  HFMA2 R12, -RZ, RZ, 0, 5.9604644775390625e-08 ;  /* 0x00000001ff0c7431 */ /* 0x000fe400000001ff */
[----:B------:R-:W-:Y:S02]  /*7c60*/  IMAD.MOV.U32 R8, RZ, RZ, 0x192 ;  /* 0x00000192ff087424 */ /* 0x000fe400078e00ff */
[----:B------:R-:W-:Y:S01]  /*7c70*/  IMAD.MOV.U32 R13, RZ, RZ, RZ ;  /* 0x000000ffff0d7224 */ /* 0x000fe200078e00ff */
[----:B------:R-:W5:Y:S01]  /*7c80*/  LDCU.64 UR6, c[0x4][0x78] ;  /* 0x01000f00ff0677ac */ /* 0x000f620008000a00 */
[----:B----4-:R-:W4:Y:S01]  /*7c90*/  LDC.64 R2, c[0x4][R3] ;  /* 0x0100000003027b82 */ /* 0x010f220000000a00 */
[----:B------:R-:W2:Y:S01]  /*7ca0*/  LDCU.64 UR4, c[0x4][0x10] ;  /* 0x01000200ff0477ac */ /* 0x000ea20008000a00 */
[----:B---3--:R-:W-:Y:S01]  /*7cb0*/  MOV R5, UR9 ;  /* 0x0000000900057c02 */ /* 0x008fe20008000f00 */
[----:B------:R-:W-:Y:S01]  /*7cc0*/  IMAD.U32 R4, RZ, RZ, UR8 ;  /* 0x00000008ff047e24 */ /* 0x000fe2000f8e00ff */
[----:B-----5:R-:W-:Y:S01]  /*7cd0*/  MOV R7, UR7 ;  /* 0x0000000700077c02 */ /* 0x020fe20008000f00 */
[----:B------:R-:W-:Y:S01]  /*7ce0*/  IMAD.U32 R6, RZ, RZ, UR6 ;  /* 0x00000006ff067e24 */ /* 0x000fe2000f8e00ff */
[----:B--2---:R-:W-:Y:S01]  /*7cf0*/  MOV R11, UR5 ;  /* 0x00000005000b7c02 */ /* 0x004fe20008000f00 */
[----:B------:R-:W-:Y:S02]  /*7d00*/  IMAD.U32 R10, RZ, RZ, UR4 ;  /* 0x00000004ff0a7e24 */ /* 0x000fe4000f8e00ff */
[----:B------:R-:W-:Y:S07]  /*7d10*/  LEPC R20, `(.L_x_129) ;  /* 0x000000001014794e */ /* 0x000fee0000000000 */
[----:B-1--4-:R-:W-:Y:S05]  /*7d20*/  CALL.ABS.NOINC R2 ;  /* 0x0000000002007343 */ /* 0x012fea0003c00000 */
.L_x_129:
[C---:B-1----:R-:W-:Y:S01]  /*7d30*/  SHF.L.U32 R40, R48.reuse, 0x10, RZ ;  /* 0x0000001030287819 */ /* 0x042fe200000006ff */
[----:B------:R-:W-:Y:S05]  /*7d40*/  WARPSYNC.ALL ;  /* 0x0000000000007948 */ /* 0x000fea0003800000 */
[----:B------:R-:W-:Y:S01]  /*7d50*/  R2UR UR4, R39 ;  /* 0x00000000270472ca */ /* 0x000fe200000e0000 */
[----:B------:R-:W1:Y:S01]  /*7d60*/  S2R R99, SR_CgaCtaId ;  /* 0x0000000000637919 */ /* 0x000e620000008800 */
[----:B------:R-:W-:Y:S01]  /*7d70*/  LOP3.LUT R43, R48, 0xffff0000, RZ, 0xc0, !PT ;  /* 0xffff0000302b7812 */ /* 0x000fe200078ec0ff */
[----:B------:R-:W-:Y:S01]  /*7d80*/  BSSY.RECONVERGENT B0, `(.L_x_130) ;  /* 0x000008e000007945 */ /* 0x000fe20003800200 */
[----:B------:R-:W-:Y:S02]  /*7d90*/  LOP3.LUT R42, R49, 0xffff0000, RZ, 0xc0, !PT ;  /* 0xffff0000312a7812 */ /* 0x000fe400078ec0ff */
[----:B------:R-:W-:Y:S02]  /*7da0*/  LOP3.LUT R44, R50, 0xffff0000, RZ, 0xc0, !PT ;  /* 0xffff0000322c7812 */ /* 0x000fe400078ec0ff */
[----:B------:R-:W-:Y:S02]  /*7db0*/  SHF.L.U32 R45, R59, 0x10, RZ ;  /* 0x000000103b2d7819 */ /* 0x000fe400000006ff */
[----:B------:R-:W-:Y:S02]  /*7dc0*/  ISETP.NE.AND P6, PT, R97, RZ, PT ;  /* 0x000000ff6100720c */ /* 0x000fe40003fc5270 */
[----:B------:R-:W-:Y:S01]  /*7dd0*/  ISETP.NE.AND P0, PT, R96, RZ, PT ;  /* 0x000000ff6000720c */ /* 0x000fe20003f05270 */
[----:B----4-:R-:W3:Y:S01]  /*7de0*/  LDTM.x32 R4, tmem[UR4+0x20] ;  /* 0x00002004000479ee */ /* 0x010ee200082c0000 */
[----:B------:R-:W-:Y:S02]  /*7df0*/  MOV R61, UR46 ;  /* 0x0000002e003d7c02 */ /* 0x000fe40008000f00 */
[----:B------:R-:W-:Y:S07]  /*7e00*/  LEA R62, R47, UR43, 0x3 ;  /* 0x0000002b2f3e7c11 */ /* 0x000fee000f8e18ff */
[----:B------:R-:W-:Y:S04]  /*7e10*/  @P6 LEA R61, R61, UR43, 0x3 ;  /* 0x0000002b3d3d6c11 */ /* 0x000fe8000f8e18ff */
[----:B------:R-:W-:Y:S02]  /*7e20*/  @P6 IADD3 R104, PT, PT, R61, 0x90, RZ ;  /* 0x000000903d686810 */ /* 0x000fe40007ffe0ff */
[----:B------:R-:W-:Y:S02]  /*7e30*/  @P6 SHF.L.U32 R61, R91, 0x1f, RZ ;  /* 0x0000001f5b3d6819 */ /* 0x000fe400000006ff */
[----:B-1----:R-:W-:Y:S01]  /*7e40*/  @P6 PRMT R104, R99, 0x654, R104 ;  /* 0x0000065463686816 */ /* 0x002fe20000000068 */
[C---:B---3--:R-:W-:Y:S01]  /*7e50*/  FMUL R0, R38.reuse, R4 ;  /* 0x0000000426007220 */ /* 0x048fe20000400000 */
[C---:B------:R-:W-:Y:S01]  /*7e60*/  FMUL R2, R38.reuse, R5 ;  /* 0x0000000526027220 */ /* 0x040fe20000400000 */
[C---:B------:R-:W-:Y:S01]  /*7e70*/  FMUL R3, R38.reuse, R6 ;  /* 0x0000000626037220 */ /* 0x040fe20000400000 */
[C---:B------:R-:W-:Y:S01]  /*7e80*/  FMUL R7, R38.reuse, R7 ;  /* 0x0000000726077220 */ /* 0x040fe20000400000 */
[----:B------:R-:W-:Y:S01]  /*7e90*/  FFMA R0, R41, R40, R0 ;  /* 0x0000002829007223 */ /* 0x000fe20000000000 */
[----:B------:R-:W-:Y:S01]  /*7ea0*/  SHF.L.U32 R40, R49, 0x10, RZ ;  /* 0x0000001031287819 */ /* 0x000fe200000006ff */
[----:B------:R-:W-:Y:S01]  /*7eb0*/  FFMA R2, R41, R43, R2 ;  /* 0x0000002b29027223 */ /* 0x000fe20000000002 */
[----:B------:R-:W-:Y:S01]  /*7ec0*/  SHF.L.U32 R43, R51, 0x10, RZ ;  /* 0x00000010332b7819 */ /* 0x000fe200000006ff */
[C---:B------:R-:W-:Y:S01]  /*7ed0*/  FMUL R4, R38.reuse, R8 ;  /* 0x0000000826047220 */ /* 0x040fe20000400000 */
[----:B------:R-:W-:Y:S01]  /*7ee0*/  FMUL R5, R38, R9 ;  /* 0x0000000926057220 */ /* 0x000fe20000400000 */
[C---:B------:R-:W-:Y:S01]  /*7ef0*/  FFMA R3, R41.reuse, R40, R3 ;  /* 0x0000002829037223 */ /* 0x040fe20000000003 */
[----:B------:R-:W-:Y:S01]  /*7f00*/  SHF.L.U32 R40, R50, 0x10, RZ ;  /* 0x0000001032287819 */ /* 0x000fe200000006ff */
[----:B------:R-:W-:Y:S01]  /*7f10*/  FFMA R7, R41, R42, R7 ;  /* 0x0000002a29077223 */ /* 0x000fe20000000007 */
[----:B------:R-:W-:Y:S01]  /*7f20*/  LOP3.LUT R42, R51, 0xffff0000, RZ, 0xc0, !PT ;  /* 0xffff0000332a7812 */ /* 0x000fe200078ec0ff */
[----:B------:R-:W-:Y:S01]  /*7f30*/  FMUL R6, R38, R10 ;  /* 0x0000000a26067220 */ /* 0x000fe20000400000 */
[----:B------:R-:W-:Y:S01]  /*7f40*/  F2FP.BF16.F32.PACK_AB R52, R2, R0 ;  /* 0x000000000234723e */ /* 0x000fe200000010ff */
        /* <DEDUP_REMOVED lines=18> */
[C---:B------:R-:W-:Y:S01]  /*8070*/  LOP3.LUT R42, R58.reuse, 0xffff0000, RZ, 0xc0, !PT ;  /* 0xffff00003a2a7812 */ /* 0x040fe200078ec0ff */
[----:B------:R-:W-:Y:S01]  /*8080*/  FFMA R10, R41, R43, R10 ;  /* 0x0000002b290a7223 */ /* 0x000fe2000000000a */
[----:B------:R-:W-:Y:S01]  /*8090*/  SHF.L.U32 R43, R58, 0x10, RZ ;  /* 0x000000103a2b7819 */ /* 0x000fe200000006ff */
[C---:B------:R-:W-:Y:S01]  /*80a0*/  FMUL R15, R38.reuse, R15 ;  /* 0x0000000f260f7220 */ /* 0x040fe20000400000 */
[----:B------:R-:W-:Y:S01]  /*80b0*/  F2FP.BF16.F32.PACK_AB R68, R9, R8 ;  /* 0x000000080944723e */ /* 0x000fe200000010ff */
[C---:B------:R-:W-:Y:S01]  /*80c0*/  FMUL R12, R38.reuse, R16 ;  /* 0x00000010260c7220 */ /* 0x040fe20000400000 */
[----:B------:R-:W-:Y:S01]  /*80d0*/  FMUL R13, R38, R17 ;  /* 0x00000011260d7220 */ /* 0x000fe20000400000 */
[----:B------:R-:W-:Y:S01]  /*80e0*/  FFMA R15, R41, R40, R15 ;  /* 0x00000028290f7223 */ /* 0x000fe2000000000f */
[----:B------:R-:W-:Y:S01]  /*80f0*/  LOP3.LUT R40, R59, 0xffff0000, RZ, 0xc0, !PT ;  /* 0xffff00003b287812 */ /* 0x000fe200078ec0ff */
[----:B------:R-:W-:Y:S01]  /*8100*/  FFMA R12, R41, R43, R12 ;  /* 0x0000002b290c7223 */ /* 0x000fe2000000000c */
[----:B------:R-:W-:Y:S01]  /*8110*/  SHF.L.U32 R43, R64, 0x10, RZ ;  /* 0x00000010402b7819 */ /* 0x000fe200000006ff */
[----:B------:R-:W-:Y:S01]  /*8120*/  FMUL R14, R38, R18 ;  /* 0x00000012260e7220 */ /* 0x000fe20000400000 */
[----:B------:R-:W-:Y:S01]  /*8130*/  F2FP.BF16.F32.PACK_AB R69, R15, R10 ;  /* 0x0000000a0f45723e */ /* 0x000fe200000010ff */
[----:B------:R1:W-:Y:S01]  /*8140*/  STS.128 [R94+0x2000], R52 ;  /* 0x002000345e007388 */ /* 0x0003e20000000c00 */
[----:B------:R-:W-:Y:S01]  /*8150*/  FFMA R13, R41, R42, R13 ;  /* 0x0000002a290d7223 */ /* 0x000fe2000000000d */
[----:B------:R-:W-:Y:S01]  /*8160*/  LOP3.LUT R42, R64, 0xffff0000, RZ, 0xc0, !PT ;  /* 0xffff0000402a7812 */ /* 0x000fe200078ec0ff */
[C---:B------:R-:W-:Y:S01]  /*8170*/  FMUL R19, R38.reuse, R19 ;  /* 0x0000001326137220 */ /* 0x040fe20000400000 */
[C---:B------:R-:W-:Y:S01]  /*8180*/  FMUL R16, R38.reuse, R20 ;  /* 0x0000001426107220 */ /* 0x040fe20000400000 */
[C---:B------:R-:W-:Y:S01]  /*8190*/  FMUL R17, R38.reuse, R21 ;  /* 0x0000001526117220 */ /* 0x040fe20000400000 */
[----:B------:R-:W-:Y:S01]  /*81a0*/  F2FP.BF16.F32.PACK_AB R70, R13, R12 ;  /* 0x0000000c0d46723e */ /* 0x000fe200000010ff */
[----:B------:R-:W-:Y:S01]  /*81b0*/  FFMA R14, R41, R45, R14 ;  /* 0x0000002d290e7223 */ /* 0x000fe2000000000e */
[----:B------:R-:W-:Y:S01]  /*81c0*/  SHF.L.U32 R45, R65, 0x10, RZ ;  /* 0x00000010412d7819 */ /* 0x000fe200000006ff */
[----:B------:R-:W-:Y:S01]  /*81d0*/  FFMA R19, R41, R40, R19 ;  /* 0x0000002829137223 */ /* 0x000fe20000000013 */
[----:B------:R-:W-:Y:S01]  /*81e0*/  LOP3.LUT R40, R65, 0xffff0000, RZ, 0xc0, !PT ;  /* 0xffff000041287812 */ /* 0x000fe200078ec0ff */
[----:B------:R-:W-:Y:S01]  /*81f0*/  FFMA R16, R41, R43, R16 ;  /* 0x0000002b29107223 */ /* 0x000fe20000000010 */
[----:B------:R-:W-:Y:S01]  /*8200*/  SHF.L.U32 R43, R67, 0x10, RZ ;  /* 0x00000010432b7819 */ /* 0x000fe200000006ff */
[C---:B------:R-:W-:Y:S01]  /*8210*/  FMUL R18, R38.reuse, R22 ;  /* 0x0000001626127220 */ /* 0x040fe20000400000 */
[----:B------:R-:W-:Y:S01]  /*8220*/  F2FP.BF16.F32.PACK_AB R71, R19, R14 ;  /* 0x0000000e1347723e */ /* 0x000fe200000010ff */
[C---:B------:R-:W-:Y:S01]  /*8230*/  FFMA R17, R41.reuse, R42, R17 ;  /* 0x0000002a29117223 */ /* 0x040fe20000000011 */
[----:B------:R-:W-:Y:S01]  /*8240*/  FMUL R23, R38, R23 ;  /* 0x0000001726177220 */ /* 0x000fe20000400000 */
[----:B------:R-:W-:Y:S01]  /*8250*/  SHF.L.U32 R42, R66, 0x10, RZ ;  /* 0x00000010422a7819 */ /* 0x000fe200000006ff */
[----:B------:R-:W-:Y:S01]  /*8260*/  FMUL R20, R38, R24 ;  /* 0x0000001826147220 */ /* 0x000fe20000400000 */
[----:B------:R3:W-:Y:S01]  /*8270*/  STS.128 [R93+0x2010], R68 ;  /* 0x002010445d007388 */ /* 0x0007e20000000c00 */
[----:B------:R-:W-:Y:S01]  /*8280*/  FFMA R18, R41, R45, R18 ;  /* 0x0000002d29127223 */ /* 0x000fe20000000012 */
[----:B------:R-:W-:Y:S01]  /*8290*/  SHF.L.U32 R45, R75, 0x10, RZ ;  /* 0x000000104b2d7819 */ /* 0x000fe200000006ff */
[C---:B------:R-:W-:Y:S01]  /*82a0*/  FFMA R23, R41.reuse, R40, R23 ;  /* 0x0000002829177223 */ /* 0x040fe20000000017 */
[----:B------:R-:W-:Y:S01]  /*82b0*/  LOP3.LUT R40, R66, 0xffff0000, RZ, 0xc0, !PT ;  /* 0xffff000042287812 */ /* 0x000fe200078ec0ff */
[----:B------:R-:W-:Y:S01]  /*82c0*/  FFMA R20, R41, R42, R20 ;  /* 0x0000002a29147223 */ /* 0x000fe20000000014 */
[----:B------:R-:W-:Y:S01]  /*82d0*/  LOP3.LUT R42, R67, 0xffff0000, RZ, 0xc0, !PT ;  /* 0xffff0000432a7812 */ /* 0x000fe200078ec0ff */
[C---:B------:R-:W-:Y:S01]  /*82e0*/  FMUL R21, R38.reuse, R25 ;  /* 0x0000001926157220 */ /* 0x040fe20000400000 */
[C---:B------:R-:W-:Y:S01]  /*82f0*/  FMUL R22, R38.reuse, R26 ;  /* 0x0000001a26167220 */ /* 0x040fe20000400000 */
[C---:B------:R-:W-:Y:S01]  /*8300*/  FMUL R27, R38.reuse, R27 ;  /* 0x0000001b261b7220 */ /* 0x040fe20000400000 */
[----:B------:R-:W-:Y:S01]  /*8310*/  FMUL R24, R38, R28 ;  /* 0x0000001c26187220 */ /* 0x000fe20000400000 */
        /* <DEDUP_REMOVED lines=8> */
[----:B------:R-:W-:Y:S01]  /*83a0*/  FFMA R24, R41, R40, R24 ;  /* 0x0000002829187223 */ /* 0x000fe20000000018 */
[----:B------:R-:W-:Y:S01]  /*83b0*/  LOP3.LUT R40, R73, 0xffff0000, RZ, 0xc0, !PT ;  /* 0xffff000049287812 */ /* 0x000fe200078ec0ff */
[C---:B------:R-:W-:Y:S01]  /*83c0*/  FFMA R25, R41.reuse, R42, R25 ;  /* 0x0000002a29197223 */ /* 0x040fe20000000019 */
[----:B------:R-:W-:Y:S01]  /*83d0*/  FMUL R31, R38, R31 ;  /* 0x0000001f261f7220 */ /* 0x000fe20000400000 */
[C---:B------:R-:W-:Y:S01]  /*83e0*/  FFMA R26, R41.reuse, R43, R26 ;  /* 0x0000002b291a7223 */ /* 0x040fe2000000001a */
[----:B------:R-:W-:Y:S01]  /*83f0*/  SHF.L.U32 R43, R74, 0x10, RZ ;  /* 0x000000104a2b7819 */ /* 0x000fe200000006ff */
[----:B------:R-:W-:Y:S01]  /*8400*/  FMUL R28, R38, R32 ;  /* 0x00000020261c7220 */ /* 0x000fe20000400000 */
[----:B------:R-:W-:Y:S01]  /*8410*/  LOP3.LUT R42, R74, 0xffff0000, RZ, 0xc0, !PT ;  /* 0xffff00004a2a7812 */ /* 0x000fe200078ec0ff */
[C---:B------:R-:W-:Y:S01]  /*8420*/  FMUL R29, R38.reuse, R33 ;  /* 0x00000021261d7220 */ /* 0x040fe20000400000 */
[C---:B------:R-:W-:Y:S01]  /*8430*/  FMUL R30, R38.reuse, R34 ;  /* 0x00000022261e7220 */ /* 0x040fe20000400000 */
[----:B------:R-:W-:Y:S01]  /*8440*/  FFMA R31, R41, R40, R31 ;  /* 0x00000028291f7223 */ /* 0x000fe2000000001f */
[----:B------:R-:W-:Y:S01]  /*8450*/  FMUL R35, R38, R35 ;  /* 0x0000002326237220 */ /* 0x000fe20000400000 */
[----:B-1----:R-:W-:Y:S01]  /*8460*/  F2FP.BF16.F32.PACK_AB R52, R17, R16 ;  /* 0x000000101134723e */ /* 0x002fe200000010ff */
[----:B------:R-:W-:Y:S01]  /*8470*/  FFMA R28, R41, R43, R28 ;  /* 0x0000002b291c7223 */ /* 0x000fe2000000001c */
[----:B------:R-:W-:Y:S01]  /*8480*/  F2FP.BF16.F32.PACK_AB R53, R23, R18 ;  /* 0x000000121735723e */ /* 0x000fe200000010ff */
[----:B------:R-:W-:Y:S01]  /*8490*/  FFMA R29, R41, R42, R29 ;  /* 0x0000002a291d7223 */ /* 0x000fe2000000001d */
[----:B------:R-:W-:Y:S01]  /*84a0*/  F2FP.BF16.F32.PACK_AB R54, R21, R20 ;  /* 0x000000141536723e */ /* 0x000fe200000010ff */
[----:B------:R-:W-:Y:S01]  /*84b0*/  FFMA R30, R41, R45, R30 ;  /* 0x0000002d291e7223 */ /* 0x000fe2000000001e */
[----:B------:R-:W-:Y:S01]  /*84c0*/  F2FP.BF16.F32.PACK_AB R55, R27, R22 ;  /* 0x000000161b37723e */ /* 0x000fe200000010ff */
[----:B------:R-:W-:Y:S01]  /*84d0*/  FFMA R35, R41, R44, R35 ;  /* 0x0000002c29237223 */ /* 0x000fe20000000023 */
[----:B------:R-:W-:Y:S02]  /*84e0*/  F2FP.BF16.F32.PACK_AB R100, R25, R24 ;  /* 0x000000181964723e */ /* 0x000fe400000010ff */
[----:B------:R-:W-:Y:S01]  /*84f0*/  F2FP.BF16.F32.PACK_AB R101, R31, R26 ;  /* 0x0000001a1f65723e */ /* 0x000fe200000010ff */
[----:B------:R3:W-:Y:S01]  /*8500*/  STS.128 [R92+0x2020], R52 ;  /* 0x002020345c007388 */ /* 0x0007e20000000c00 */
        /* <DEDUP_REMOVED lines=8> */
[----:B-1----:R-:W1:Y:S02]  /*8590*/  FENCE.VIEW.ASYNC.S ;  /* 0x00000000000073c6 */ /* 0x002e640000000000 */
[----:B-1----:R-:W-:Y:S06]  /*85a0*/  BAR.SYNC.DEFER_BLOCKING 0x1, 0x80 ;  /* 0x0042000000007b1d */ /* 0x002fec0000010000 */
[----:B------:R-:W-:Y:S05]  /*85b0*/  @P0 BRA `(.L_x_131) ;  /* 0x0000000000280947 */ /* 0x000fea0003800000 */
[----:B------:R-:W1:Y:S01]  /*85c0*/  LDCU.64 UR6, c[0x0][0x348] ;  /* 0x00006900ff0677ac */ /* 0x000e620008000a00 */
[----:B------:R-:W-:Y:S02]  /*85d0*/  UIADD3 UR9, UPT, UPT, UR49, 0x20, URZ ;  /* 0x0000002031097890 */ /* 0x000fe4000fffe0ff */
[----:B------:R-:W-:Y:S01]  /*85e0*/  UIADD3 UR8, UPT, UPT, UR43, 0x2200, URZ ;  /* 0x000022002b087890 */ /* 0x000fe2000fffe0ff */
[----:B------:R-:W-:Y:S01]  /*85f0*/  UMOV UR10, UR50 ;  /* 0x00000032000a7c82 */ /* 0x000fe20008000000 */
[----:B------:R-:W-:Y:S01]  /*8600*/  UMOV UR11, UR36 ;  /* 0x00000024000b7c82 */ /* 0x000fe20008000000 */
[----:B-1----:R-:W-:Y:S04]  /*8610*/  UIADD3 UR4, UP0, UPT, UR6, 0xa80, URZ ;  /* 0x00000a8006047890 */ /* 0x002fe8000ff1e0ff */
[----:B------:R-:W-:Y:S09]  /*8620*/  UIADD3.X UR5, UPT, UPT, URZ, UR7, URZ, UP0, !UPT ;  /* 0x00000007ff057290 */ /* 0x000ff200087fe4ff */
[----:B------:R1:W-:Y:S01]  /*8630*/  UTMASTG.3D [UR8], [UR4] ;  /* 0x00000008040073b5 */ /* 0x0003e20008010000 */
[----:B------:R0:W-:Y:S01]  /*8640*/  UTMACMDFLUSH ;  /* 0x00000000000079b7 */ /* 0x0001e20000000000 */
[----:B-1----:R-:W-:Y:S04]  /*8650*/  DEPBAR.LE SB0, 0x1 ;  /* 0x000080400000791a */ /* 0x002fe80000000000 */
.L_x_131:
[----:B------:R-:W-:Y:S05]  /*8660*/  BSYNC.RECONVERGENT B0 ;  /* 0x0000000000007941 */ /* 0x000fea0003800200 */
.L_x_130:
[----:B------:R-:W-:Y:S01]  /*8670*/  BAR.SYNC.DEFER_BLOCKING 0x1, 0x80 ;  /* 0x0042000000007b1d */ /* 0x000fe20000010000 */
[----:B------:R-:W-:Y:S04]  /*8680*/  UIADD3 UR4, UPT, UPT, UR46, 0x1, URZ ;  /* 0x000000012e047890 */ /* 0x000fe8000fffe0ff */
[----:B------:R-:W-:Y:S04]  /*8690*/  UISETP.NE.AND UP0, UPT, UR4, 0x4, UPT ;  /* 0x000000040400788c */ /* 0x000fe8000bf05270 */
[----:B------:R-:W-:Y:S01]  /*86a0*/  USEL UR44, UR4, URZ, UP0 ;  /* 0x000000ff042c7287 */ /* 0x000fe20008000000 */
[----:B------:R1:W-:Y:S01]  /*86b0*/  @P6 SYNCS.ARRIVE.TRANS64.RED.A1T0 RZ, [R104+URZ], RZ ;  /* 0x000000ff68ff69a7 */ /* 0x0003e200081004ff */
[----:B------:R-:W-:Y:S01]  /*86c0*/  BSSY B1, `(.L_x_132) ;  /* 0x0000017000017945 */ /* 0x000fe20003800000 */
[----:B------:R-:W4:Y:S02]  /*86d0*/  @P6 SYNCS.PHASECHK.TRANS64.TRYWAIT P0, [R62+URZ+0x70], R61 ;  /* 0x0000703d3e0065a7 */ /* 0x000f2400080011ff */
[----:B----4-:R-:W-:Y:S01]  /*86e0*/  @P6 SEL R46, RZ, 0x1, !P0 ;  /* 0x00000001ff2e6807 */ /* 0x010fe20004000000 */
[----:B-1----:R-:W-:Y:S06]  /*86f0*/  @!P6 BRA `(.L_x_133) ;  /* 0x00000000004ce947 */ /* 0x002fec0003800000 */
        /* <DEDUP_REMOVED lines=9> */
[----:B------:R-:W-:Y:S04]  /*8790*/  SHF.L.U32 R5, R91, 0x1f, RZ ;  /* 0x0000001f5b057819 */ /* 0x000fe800000006ff */
[----:B------:R-:W1:Y:S02]  /*87a0*/  SYNCS.PHASECHK.TRANS64.TRYWAIT P0, [R62+URZ+0x70], R5 ;  /* 0x000070053e0075a7 */ /* 0x000e6400080011ff */
[----:B-1----:R-:W-:Y:S05]  /*87b0*/  @!P0 BRA `(.L_x_136) ;  /* 0x0000002400dc8947 */ /* 0x002fea0003800000 */
.L_x_135:
[----:B------:R-:W-:Y:S05]  /*87c0*/  BSYNC B0 ;  /* 0x0000000000007941 */ /* 0x000fea0003800000 */
.L_x_134:
[----:B------:R-:W-:Y:S02]  /*87d0*/  ISETP.NE.AND P0, PT, R60, RZ, PT ;  /* 0x000000ff3c00720c */ /* 0x000fe40003f05270 */
[----:B------:R-:W-:Y:S11]  /*87e0*/  IADD3 R47, PT, PT, R47, 0x1, RZ ;  /* 0x000000012f2f7810 */ /* 0x000ff60007ffe0ff */
[----:B------:R4:W1:Y:S04]  /*87f0*/  @P0 LDS.128 R48, [R4] ;  /* 0x0000000004300984 */ /* 0x0008680000000c00 */
[----:B------:R4:W1:Y:S04]  /*8800*/  @P0 LDS.128 R56, [R3+0x10] ;  /* 0x0000100003380984 */ /* 0x0008680000000c00 */
[----:B------:R4:W1:Y:S04]  /*8810*/  @P0 LDS.128 R64, [R2+0x20] ;  /* 0x0000200002400984 */ /* 0x0008680000000c00 */
[----:B------:R4:W1:Y:S02]  /*8820*/  @P0 LDS.128 R72, [R0+0x30] ;  /* 0x0000300000480984 */ /* 0x0008640000000c00 */
.L_x_133:
[----:B------:R-:W-:Y:S05]  /*8830*/  BSYNC B1 ;  /* 0x0000000000017941 */ /* 0x000fea0003800000 */
.L_x_132:
[----:B----4-:R-:W-:Y:S05]  /*8840*/  VIADD R0, R39, 0x40 ;  /* 0x0000004027007836 */ /* 0x010fea0000000000 */
[----:B------:R-:W-:Y:S04]  /*8850*/  SHF.R.U32.HI R0, RZ, 0x15, R0 ;  /* 0x00000015ff007819 */ /* 0x000fe80000011600 */
[----:B------:R-:W-:Y:S11]  /*8860*/  LOP3.LUT P0, RZ, R0, 0x3, R81, 0x48, !PT ;  /* 0x0000000300ff7812 */ /* 0x000ff60007804851 */
[----:B------:R-:W-:Y:S02]  /*8870*/  @!UPT UIADD3 URZ, UPT, UPT, URZ, URZ, URZ ;  /* 0x000000fffffff290 */ /* 0x000fe4000fffe0ff */
[----:B------:R-:W-:Y:S05]  /*8880*/  @!P0 BRA `(.L_x_137) ;  /* 0x0000000000408947 */ /* 0x000fea0003800000 */
[----:B------:R-:W1:Y:S01]  /*8890*/  LDCU.64 UR8, c[0x4][0x70] ;  /* 0x01000e00ff0877ac */ /* 0x000e620008000a00 */
[----:B------:R-:W-:Y:S01]  /*88a0*/  MOV R3, 0x0 ;  /* 0x0000000000037802 */ /* 0x000fe20000000f00 */
[----:B------:R-:W-:Y:S02]  /*88b0*/  HFMA2 R12, -RZ, RZ, 0, 5.9604644775390625e-08 ;  /* 0x00000001ff0c7431 */ /* 0x000fe400000001ff */
[----:B------:R-:W-:Y:S02]  /*88c0*/  IMAD.MOV.U32 R8, RZ, RZ, 0x192 ;  /* 0x00000192ff087424 */ /* 0x000fe400078e00ff */
[----:B------:R-:W-:Y:S01]  /*88d0*/  IMAD.MOV.U32 R13, RZ, RZ, RZ ;  /* 0x000000ffff0d7224 */ /* 0x000fe200078e00ff */
[----:B------:R-:W4:Y:S01]  /*88e0*/  LDCU.64 UR6, c[0x4][0x78] ;  /* 0x01000f00ff0677ac */ /* 0x000f220008000a00 */
[----:B------:R-:W2:Y:S01]  /*88f0*/  LDC.64 R2, c[0x4][R3] ;  /* 0x0100000003027b82 */ /* 0x000ea20000000a00 */
[----:B------:R-:W5:Y:S01]  /*8900*/  LDCU.64 UR4, c[0x4][0x10] ;  /* 0x01000200ff0477ac */ /* 0x000f620008000a00 */
[----:B-1----:R-:W-:Y:S01]  /*8910*/  MOV R5, UR9 ;  /* 0x0000000900057c02 */ /* 0x002fe20008000f00 */
[----:B------:R-:W-:Y:S01]  /*8920*/  IMAD.U32 R4, RZ, RZ, UR8 ;  /* 0x00000008ff047e24 */ /* 0x000fe2000f8e00ff */
[----:B----4-:R-:W-:Y:S01]  /*8930*/  MOV R7, UR7 ;  /* 0x0000000700077c02 */ /* 0x010fe20008000f00 */
[----:B------:R-:W-:Y:S01]  /*8940*/  IMAD.U32 R6, RZ, RZ, UR6 ;  /* 0x00000006ff067e24 */ /* 0x000fe2000f8e00ff */
[----:B-----5:R-:W-:Y:S01]  /*8950*/  MOV R11, UR5 ;  /* 0x00000005000b7c02 */ /* 0x020fe20008000f00 */
[----:B------:R-:W-:Y:S02]  /*8960*/  IMAD.U32 R10, RZ, RZ, UR4 ;  /* 0x00000004ff0a7e24 */ /* 0x000fe4000f8e00ff */
[----:B------:R-:W-:Y:S07]  /*8970*/  LEPC R20, `(.L_x_137) ;  /* 0x000000001014794e */ /* 0x000fee0000000000 */
[----:B--23--:R-:W-:Y:S05]  /*8980*/  CALL.ABS.NOINC R2 ;  /* 0x0000000002007343 */ /* 0x00cfea0003c00000 */
.L_x_137:
[C---:B-1----:R-:W-:Y:S01]  /*8990*/  SHF.L.U32 R40, R48.reuse, 0x10, RZ ;  /* 0x0000001030287819 */ /* 0x042fe200000006ff */
[----:B------:R-:W-:Y:S05]  /*89a0*/  WARPSYNC.ALL ;  /* 0x0000000000007948 */ /* 0x000fea0003800000 */
[----:B------:R-:W-:Y:S01]  /*89b0*/  R2UR UR4, R39 ;  /* 0x00000000270472ca */ /* 0x000fe200000e0000 */
[----:B------:R-:W-:Y:S01]  /*89c0*/  BSSY.RECONVERGENT B0, `(.L_x_138) ;  /* 0x000008f000007945 */ /* 0x000fe20003800200 */
[----:B------:R-:W-:Y:S02]  /*89d0*/  LOP3.LUT R43, R48, 0xffff0000, RZ, 0xc0, !PT ;  /* 0xffff0000302b7812 */ /* 0x000fe400078ec0ff */
[----:B------:R-:W-:Y:S02]  /*89e0*/  SHF.L.U32 R42, R49, 0x10, RZ ;  /* 0x00000010312a7819 */ /* 0x000fe400000006ff */
[C---:B------:R-:W-:Y:S02]  /*89f0*/  SHF.L.U32 R45, R51.reuse, 0x10, RZ ;  /* 0x00000010332d7819 */ /* 0x040fe400000006ff */
[----:B------:R-:W-:Y:S02]  /*8a00*/  LOP3.LUT R44, R51, 0xffff0000, RZ, 0xc0, !PT ;  /* 0xffff0000332c7812 */ /* 0x000fe400078ec0ff */
[----:B------:R-:W-:Y:S02]  /*8a10*/  ISETP.NE.AND P6, PT, R97, RZ, PT ;  /* 0x000000ff6100720c */ /* 0x000fe40003fc5270 */
[----:B------:R-:W-:Y:S01]  /*8a20*/  ISETP.NE.AND P0, PT, R96, RZ, PT ;  /* 0x000000ff6000720c */ /* 0x000fe20003f05270 */
[----:B------:R-:W1:Y:S01]  /*8a30*/  LDTM.x32 R4, tmem[UR4+0x40] ;  /* 0x00004004000479ee */ /* 0x000e6200082c0000 */
[----:B------:R-:W-:Y:S09]  /*8a40*/  MOV R61, UR44 ;  /* 0x0000002c003d7c02 */ /* 0x000ff20008000f00 */
[----:B------:R-:W-:Y:S02]  /*8a50*/  @P6 LEA R61, R61, UR43, 0x3 ;  /* 0x0000002b3d3d6c11 */ /* 0x000fe4000f8e18ff */
[----:B------:R-:W-:Y:S02]  /*8a60*/  @P6 SHF.L.U32 R104, R91, 0x1f, RZ ;  /* 0x0000001f5b686819 */ /* 0x000fe400000006ff */
[----:B------:R-:W-:Y:S02]  /*8a70*/  @P6 IADD3 R62, PT, PT, R61, 0x90, RZ ;  /* 0x000000903d3e6810 */ /* 0x000fe40007ffe0ff */
[----:B------:R-:W-:Y:S02]  /*8a80*/  LEA R61, R47, UR43, 0x3 ;  /* 0x0000002b2f3d7c11 */ /* 0x000fe4000f8e18ff */
[----:B------:R-:W-:Y:S01]  /*8a90*/  @P6 PRMT R62, R99, 0x654, R62 ;  /* 0x00000654633e6816 */ /* 0x000fe2000000003e */
[C---:B-1----:R-:W-:Y:S01]  /*8aa0*/  FMUL R0, R38.reuse, R4 ;  /* 0x0000000426007220 */ /* 0x042fe20000400000 */
[C---:B------:R-:W-:Y:S01]  /*8ab0*/  FMUL R2, R38.reuse, R5 ;  /* 0x0000000526027220 */ /* 0x040fe20000400000 */
[C---:B------:R-:W-:Y:S01]  /*8ac0*/  FMUL R3, R38.reuse, R6 ;  /* 0x0000000626037220 */ /* 0x040fe20000400000 */
        /* <DEDUP_REMOVED lines=8> */
[----:B---3--:R-:W-:Y:S01]  /*8b50*/  F2FP.BF16.F32.PACK_AB R68, R2, R0 ;  /* 0x000000000244723e */ /* 0x008fe200000010ff */
[----:B------:R-:W-:Y:S01]  /*8b60*/  FMUL R5, R38, R9 ;  /* 0x0000000926057220 */ /* 0x000fe20000400000 */
[C---:B------:R-:W-:Y:S01]  /*8b70*/  FFMA R7, R41.reuse, R40, R7 ;  /* 0x0000002829077223 */ /* 0x040fe20000000007 */
[----:B------:R-:W-:Y:S01]  /*8b80*/  SHF.L.U32 R40, R56, 0x10, RZ ;  /* 0x0000001038287819 */ /* 0x000fe200000006ff */
[C---:B------:R-:W-:Y:S01]  /*8b90*/  FMUL R6, R38.reuse, R10 ;  /* 0x0000000a26067220 */ /* 0x040fe20000400000 */
[C---:B------:R-:W-:Y:S01]  /*8ba0*/  FMUL R11, R38.reuse, R11 ;  /* 0x0000000b260b7220 */ /* 0x040fe20000400000 */
[----:B------:R-:W-:Y:S01]  /*8bb0*/  FFMA R4, R41, R43, R4 ;  /* 0x0000002b29047223 */ /* 0x000fe20000000004 */
[----:B------:R-:W-:Y:S01]  /*8bc0*/  SHF.L.U32 R43, R57, 0x10, RZ ;  /* 0x00000010392b7819 */ /* 0x000fe200000006ff */
[----:B------:R-:W-:Y:S01]  /*8bd0*/  FMUL R8, R38, R12 ;  /* 0x0000000c26087220 */ /* 0x000fe20000400000 */
[----:B------:R-:W-:Y:S01]  /*8be0*/  F2FP.BF16.F32.PACK_AB R69, R7, R3 ;  /* 0x000000030745723e */ /* 0x000fe200000010ff */
[C---:B------:R-:W-:Y:S01]  /*8bf0*/  FFMA R5, R41.reuse, R42, R5 ;  /* 0x0000002a29057223 */ /* 0x040fe20000000005 */
[----:B------:R-:W-:Y:S01]  /*8c00*/  LOP3.LUT R42, R56, 0xffff0000, RZ, 0xc0, !PT ;  /* 0xffff0000382a7812 */ /* 0x000fe200078ec0ff */
[----:B------:R-:W-:Y:S01]  /*8c10*/  FFMA R6, R41, R45, R6 ;  /* 0x0000002d29067223 */ /* 0x000fe20000000006 */
[----:B------:R-:W-:Y:S01]  /*8c20*/  SHF.L.U32 R45, R65, 0x10, RZ ;  /* 0x00000010412d7819 */ /* 0x000fe200000006ff */
[----:B------:R-:W-:Y:S01]  /*8c30*/  FFMA R11, R41, R44, R11 ;  /* 0x0000002c290b7223 */ /* 0x000fe2000000000b */
[----:B------:R-:W-:Y:S01]  /*8c40*/  F2FP.BF16.F32.PACK_AB R70, R5, R4 ;  /* 0x000000040546723e */ /* 0x000fe200000010ff */
[----:B------:R-:W-:Y:S01]  /*8c50*/  FFMA R8, R41, R40, R8 ;  /* 0x0000002829087223 */ /* 0x000fe20000000008 */
[----:B------:R-:W-:Y:S01]  /*8c60*/  LOP3.LUT R40, R57, 0xffff0000, RZ, 0xc0, !PT ;  /* 0xffff000039287812 */ /* 0x000fe200078ec0ff */
[C---:B------:R-:W-:Y:S01]  /*8c70*/  FMUL R9, R38.reuse, R13 ;  /* 0x0000000d26097220 */ /* 0x040fe20000400000 */
[----:B------:R-:W-:Y:S01]  /*8c80*/  F2FP.BF16.F32.PACK_AB R71, R11, R6 ;  /* 0x000000060b47723e */ /* 0x000fe200000010ff */
[C---:B------:R-:W-:Y:S01]  /*8c90*/  FMUL R10, R38.reuse, R14 ;  /* 0x0000000e260a7220 */ /* 0x040fe20000400000 */
[----:B------:R-:W-:Y:S01]  /*8ca0*/  LOP3.LUT R44, R75, 0xffff0000, RZ, 0xc0, !PT ;  /* 0xffff00004b2c7812 */ /* 0x000fe200078ec0ff */
[----:B------:R-:W-:Y:S01]  /*8cb0*/  FMUL R15, R38, R15 ;  /* 0x0000000f260f7220 */ /* 0x000fe20000400000 */
        /* <DEDUP_REMOVED lines=8> */
[----:B------:R-:W-:Y:S01]  /*8d40*/  FMUL R13, R38, R17 ;  /* 0x00000011260d7220 */ /* 0x000fe20000400000 */
[----:B------:R-:W-:Y:S01]  /*8d50*/  F2FP.BF16.F32.PACK_AB R53, R15, R10 ;  /* 0x0000000a0f35723e */ /* 0x000fe200000010ff */
[C---:B------:R-:W-:Y:S01]  /*8d60*/  FFMA R12, R41.reuse, R42, R12 ;  /* 0x0000002a290c7223 */ /* 0x040fe2000000000c */
[----:B------:R-:W-:Y:S01]  /*8d70*/  LOP3.LUT R42, R64, 0xffff0000, RZ, 0xc0, !PT ;  /* 0xffff0000402a7812 */ /* 0x000fe200078ec0ff */
[C---:B------:R-:W-:Y:S01]  /*8d80*/  FMUL R14, R38.reuse, R18 ;  /* 0x00000012260e7220 */ /* 0x040fe20000400000 */
[----:B------:R-:W-:Y:S01]  /*8d90*/  FFMA R13, R41, R40, R13 ;  /* 0x00000028290d7223 */ /* 0x000fe2000000000d */
[----:B------:R-:W-:Y:S01]  /*8da0*/  LOP3.LUT R40, R59, 0xffff0000, RZ, 0xc0, !PT ;  /* 0xffff00003b287812 */ /* 0x000fe200078ec0ff */
[----:B------:R1:W-:Y:S01]  /*8db0*/  STS.128 [R94+0x4000], R68 ;  /* 0x004000445e007388 */ /* 0x0003e20000000c00 */
[----:B------:R-:W-:Y:S01]  /*8dc0*/  FMUL R19, R38, R19 ;  /* 0x0000001326137220 */ /* 0x000fe20000400000 */
[----:B------:R-:W-:Y:S01]  /*8dd0*/  FFMA R14, R41, R43, R14 ;  /* 0x0000002b290e7223 */ /* 0x000fe2000000000e */
[----:B------:R-:W-:Y:S01]  /*8de0*/  SHF.L.U32 R43, R64, 0x10, RZ ;  /* 0x00000010402b7819 */ /* 0x000fe200000006ff */
[C---:B------:R-:W-:Y:S01]  /*8df0*/  FMUL R16, R38.reuse, R20 ;  /* 0x0000001426107220 */ /* 0x040fe20000400000 */
        /* <DEDUP_REMOVED lines=18> */
[C---:B------:R-:W-:Y:S01]  /*8f20*/  FMUL R22, R38.reuse, R26 ;  /* 0x0000001a26167220 */ /* 0x040fe20000400000 */
[----:B------:R-:W-:Y:S01]  /*8f30*/  FMUL R27, R38, R27 ;  /* 0x0000001b261b7220 */ /* 0x000fe20000400000 */
[----:B------:R-:W-:Y:S01]  /*8f40*/  FFMA R20, R41, R43, R20 ;  /* 0x0000002b29147223 */ /* 0x000fe20000000014 */
[----:B------:R-:W-:Y:S01]  /*8f50*/  SHF.L.U32 R43, R73, 0x10, RZ ;  /* 0x00000010492b7819 */ /* 0x000fe200000006ff */
[C---:B------:R-:W-:Y:S01]  /*8f60*/  FFMA R21, R41.reuse, R40, R21 ;  /* 0x0000002829157223 */ /* 0x040fe20000000015 */
[C---:B------:R-:W-:Y:S01]  /*8f70*/  FFMA R22, R41.reuse, R45, R22 ;  /* 0x0000002d29167223 */ /* 0x040fe20000000016 */
[C---:B------:R-:W-:Y:S01]  /*8f80*/  FFMA R27, R41.reuse, R42, R27 ;  /* 0x0000002a291b7223 */ /* 0x040fe2000000001b */
[----:B------:R-:W-:Y:S01]  /*8f90*/  SHF.L.U32 R40, R72, 0x10, RZ ;  /* 0x0000001048287819 */ /* 0x000fe200000006ff */
[----:B------:R-:W-:Y:S01]  /*8fa0*/  FMUL R24, R38, R28 ;  /* 0x0000001c26187220 */ /* 0x000fe20000400000 */
[----:B------:R-:W-:Y:S01]  /*8fb0*/  LOP3.LUT R42, R72, 0xffff0000, RZ, 0xc0, !PT ;  /* 0xffff0000482a7812 */ /* 0x000fe200078ec0ff */
[C---:B------:R-:W-:Y:S01]  /*8fc0*/  FMUL R25, R38.reuse, R29 ;  /* 0x0000001d26197220 */ /* 0x040fe20000400000 */
[C---:B------:R-:W-:Y:S01]  /*8fd0*/  FMUL R26, R38.reuse, R30 ;  /* 0x0000001e261a7220 */ /* 0x040fe20000400000 */
[----:B------:R-:W-:Y:S01]  /*8fe0*/  FFMA R24, R41, R40, R24 ;  /* 0x0000002829187223 */ /* 0x000fe20000000018 */
[----:B------:R-:W-:Y:S01]  /*8ff0*/  LOP3.LUT R40, R73, 0xffff0000, RZ, 0xc0, !PT ;  /* 0xffff000049287812 */ /* 0x000fe200078ec0ff */
[C---:B------:R-:W-:Y:S01]  /*9000*/  FFMA R25, R41.reuse, R42, R25 ;  /* 0x0000002a29197223 */ /* 0x040fe20000000019 */
        /* <DEDUP_REMOVED lines=42> */
.L_x_139:
[----:B------:R-:W-:Y:S05]  /*92b0*/  BSYNC.RECONVERGENT B0 ;  /* 0x0000000000007941 */ /* 0x000fea0003800200 */
.L_x_138:
        /* <DEDUP_REMOVED lines=21> */
.L_x_143:
[----:B------:R-:W-:Y:S05]  /*9410*/  BSYNC B0 ;  /* 0x0000000000007941 */ /* 0x000fea0003800000 */
.L_x_142:
[----:B------:R-:W-:Y:S11]  /*9420*/  ISETP.NE.AND P0, PT, R60, RZ, PT ;  /* 0x000000ff3c00720c */ /* 0x000ff60003f05270 */
[----:B------:R-:W-:Y:S02]  /*9430*/  @!UPT UIADD3 URZ, UPT, UPT, URZ, URZ, URZ ;  /* 0x000000fffffff290 */ /* 0x000fe4000fffe0ff */
[----:B------:R4:W1:Y:S04]  /*9440*/  @P0 LDS.128 R48, [R3] ;  /* 0x0000000003300984 */ /* 0x0008680000000c00 */
[----:B------:R4:W1:Y:S04]  /*9450*/  @P0 LDS.128 R56, [R2+0x10] ;  /* 0x0000100002380984 */ /* 0x0008680000000c00 */
[----:B------:R4:W1:Y:S04]  /*9460*/  @P0 LDS.128 R64, [R0+0x20] ;  /* 0x0000200000400984 */ /* 0x0008680000000c00 */
[----:B------:R4:W1:Y:S02]  /*9470*/  @P0 LDS.128 R72, [R47+0x30] ;  /* 0x000030002f480984 */ /* 0x0008640000000c00 */
.L_x_141:
[----:B------:R-:W-:Y:S05]  /*9480*/  BSYNC B1 ;  /* 0x0000000000017941 */ /* 0x000fea0003800000 */
.L_x_140:
[----:B----4-:R-:W-:Y:S05]  /*9490*/  VIADD R0, R39, 0x60 ;  /* 0x0000006027007836 */ /* 0x010fea0000000000 */
[----:B------:R-:W-:Y:S04]  /*94a0*/  SHF.R.U32.HI R0, RZ, 0x15, R0 ;  /* 0x00000015ff007819 */ /* 0x000fe80000011600 */
[----:B------:R-:W-:Y:S11]  /*94b0*/  LOP3.LUT P0, RZ, R0, 0x3, R81, 0x48, !PT ;  /* 0x0000000300ff7812 */ /* 0x000ff60007804851 */
[----:B------:R-:W-:Y:S02]  /*94c0*/  @!UPT UIADD3 URZ, UPT, UPT, URZ, URZ, URZ ;  /* 0x000000fffffff290 */ /* 0x000fe4000fffe0ff */
[----:B------:R-:W-:Y:S05]  /*94d0*/  @!P0 BRA `(.L_x_145) ;  /* 0x0000000000408947 */ /* 0x000fea0003800000 */
[----:B------:R-:W4:Y:S01]  /*94e0*/  LDCU.64 UR8, c[0x4][0x70] ;  /* 0x01000e00ff0877ac */ /* 0x000f220008000a00 */
[----:B------:R-:W-:Y:S01]  /*94f0*/  MOV R3, 0x0 ;  /* 0x0000000000037802 */ /* 0x000fe20000000f00 */
[----:B------:R-:W-:Y:S02]  /*9500*/  HFMA2 R12, -RZ, RZ, 0, 5.9604644775390625e-08 ;  /* 0x00000001ff0c7431 */ /* 0x000fe400000001ff */
[----:B------:R-:W-:Y:S02]  /*9510*/  IMAD.MOV.U32 R8, RZ, RZ, 0x192 ;  /* 0x00000192ff087424 */ /* 0x000fe400078e00ff */
[----:B------:R-:W-:Y:S01]  /*9520*/  IMAD.MOV.U32 R13, RZ, RZ, RZ ;  /* 0x000000ffff0d7224 */ /* 0x000fe200078e00ff */
[----:B------:R-:W5:Y:S01]  /*9530*/  LDCU.64 UR6, c[0x4][0x78] ;  /* 0x01000f00ff0677ac */ /* 0x000f620008000a00 */
[----:B------:R-:W2:Y:S01]  /*9540*/  LDC.64 R2, c[0x4][R3] ;  /* 0x0100000003027b82 */ /* 0x000ea20000000a00 */
[----:B------:R-:W3:Y:S01]  /*9550*/  LDCU.64 UR4, c[0x4][0x10] ;  /* 0x01000200ff0477ac */ /* 0x000ee20008000a00 */
[----:B----4-:R-:W-:Y:S01]  /*9560*/  MOV R5, UR9 ;  /* 0x0000000900057c02 */ /* 0x010fe20008000f00 */
[----:B-1----:R-:W-:Y:S01]  /*9570*/  IMAD.U32 R4, RZ, RZ, UR8 ;  /* 0x00000008ff047e24 */ /* 0x002fe2000f8e00ff */
[----:B-----5:R-:W-:Y:S01]  /*9580*/  MOV R7, UR7 ;  /* 0x0000000700077c02 */ /* 0x020fe20008000f00 */
[----:B------:R-:W-:Y:S01]  /*9590*/  IMAD.U32 R6, RZ, RZ, UR6 ;  /* 0x00000006ff067e24 */ /* 0x000fe2000f8e00ff */
[----:B---3--:R-:W-:Y:S01]  /*95a0*/  MOV R11, UR5 ;  /* 0x00000005000b7c02 */ /* 0x008fe20008000f00 */
[----:B------:R-:W-:Y:S02]  /*95b0*/  IMAD.U32 R10, RZ, RZ, UR4 ;  /* 0x00000004ff0a7e24 */ /* 0x000fe4000f8e00ff */
[----:B------:R-:W-:Y:S07]  /*95c0*/  LEPC R20, `(.L_x_145) ;  /* 0x000000001014794e */ /* 0x000fee0000000000 */
[----:B--2---:R-:W-:Y:S05]  /*95d0*/  CALL.ABS.NOINC R2 ;  /* 0x0000000002007343 */ /* 0x004fea0003c00000 */
.L_x_145:
[----:B------:R-:W-:Y:S01]  /*95e0*/  ISETP.NE.AND P0, PT, R96, RZ, PT ;  /* 0x000000ff6000720c */ /* 0x000fe20003f05270 */
[----:B------:R-:W-:Y:S05]  /*95f0*/  WARPSYNC.ALL ;  /* 0x0000000000007948 */ /* 0x000fea0003800000 */
[----:B------:R-:W-:Y:S01]  /*9600*/  R2UR UR4, R39 ;  /* 0x00000000270472ca */ /* 0x000fe200000e0000 */
[----:B------:R-:W-:Y:S01]  /*9610*/  BSSY.RECONVERGENT B0, `(.L_x_146) ;  /* 0x000008c000007945 */ /* 0x000fe20003800200 */
[C---:B-1----:R-:W-:Y:S02]  /*9620*/  SHF.L.U32 R40, R48.reuse, 0x10, RZ ;  /* 0x0000001030287819 */ /* 0x042fe400000006ff */
[----:B------:R-:W-:Y:S02]  /*9630*/  LOP3.LUT R42, R48, 0xffff0000, RZ, 0xc0, !PT ;  /* 0xffff0000302a7812 */ /* 0x000fe400078ec0ff */
[C---:B------:R-:W-:Y:S02]  /*9640*/  SHF.L.U32 R43, R49.reuse, 0x10, RZ ;  /* 0x00000010312b7819 */ /* 0x040fe400000006ff */
[----:B------:R-:W-:Y:S02]  /*9650*/  LOP3.LUT R44, R49, 0xffff0000, RZ, 0xc0, !PT ;  /* 0xffff0000312c7812 */ /* 0x000fe400078ec0ff */
[C---:B------:R-:W-:Y:S02]  /*9660*/  SHF.L.U32 R45, R50.reuse, 0x10, RZ ;  /* 0x00000010322d7819 */ /* 0x040fe400000006ff */
[----:B------:R-:W-:Y:S01]  /*9670*/  LOP3.LUT R46, R50, 0xffff0000, RZ, 0xc0, !PT ;  /* 0xffff0000322e7812 */ /* 0x000fe200078ec0ff */
[----:B------:R-:W1:Y:S01]  /*9680*/  LDTM.x32 R4, tmem[UR4+0x60] ;  /* 0x00006004000479ee */ /* 0x000e6200082c0000 */
[C---:B------:R-:W-:Y:S01]  /*9690*/  SHF.L.U32 R47, R51.reuse, 0x10, RZ ;  /* 0x00000010332f7819 */ /* 0x040fe200000006ff */
[----:B------:R-:W-:Y:S01]  /*96a0*/  NOP ;  /* 0x0000000000007918 */ /* 0x000fe20000000000 */
[----:B------:R-:W-:Y:S02]  /*96b0*/  LOP3.LUT R48, R51, 0xffff0000, RZ, 0xc0, !PT ;  /* 0xffff000033307812 */ /* 0x000fe400078ec0ff */
[C---:B------:R-:W-:Y:S02]  /*96c0*/  SHF.L.U32 R49, R56.reuse, 0x10, RZ ;  /* 0x0000001038317819 */ /* 0x040fe400000006ff */
[----:B------:R-:W-:Y:S02]  /*96d0*/  LOP3.LUT R51, R56, 0xffff0000, RZ, 0xc0, !PT ;  /* 0xffff000038337812 */ /* 0x000fe400078ec0ff */
[C---:B------:R-:W-:Y:S02]  /*96e0*/  SHF.L.U32 R50, R57.reuse, 0x10, RZ ;  /* 0x0000001039327819 */ /* 0x040fe400000006ff */
[----:B---3--:R-:W-:Y:S02]  /*96f0*/  LOP3.LUT R52, R57, 0xffff0000, RZ, 0xc0, !PT ;  /* 0xffff000039347812 */ /* 0x008fe400078ec0ff */
[C---:B------:R-:W-:Y:S02]  /*9700*/  SHF.L.U32 R53, R58.reuse, 0x10, RZ ;  /* 0x000000103a357819 */ /* 0x040fe400000006ff */
[----:B------:R-:W-:Y:S02]  /*9710*/  LOP3.LUT R54, R58, 0xffff0000, RZ, 0xc0, !PT ;  /* 0xffff00003a367812 */ /* 0x000fe400078ec0ff */
[C---:B------:R-:W-:Y:S02]  /*9720*/  SHF.L.U32 R55, R59.reuse, 0x10, RZ ;  /* 0x000000103b377819 */ /* 0x040fe400000006ff */
[----:B------:R-:W-:Y:S02]  /*9730*/  IADD3 R98, PT, PT, R98, 0xf0, RZ ;  /* 0x000000f062627810 */ /* 0x000fe40007ffe0ff */
[----:B------:R-:W-:Y:S02]  /*9740*/  LOP3.LUT R56, R59, 0xffff0000, RZ, 0xc0, !PT ;  /* 0xffff00003b387812 */ /* 0x000fe400078ec0ff */
[----:B------:R-:W-:Y:S01]  /*9750*/  SHF.L.U32 R57, R64, 0x10, RZ ;  /* 0x0000001040397819 */ /* 0x000fe200000006ff */
[----:B-1----:R-:W-:Y:S01]  /*9760*/  FMUL R4, R38, R4 ;  /* 0x0000000426047220 */ /* 0x002fe20000400000 */
[----:B------:R-:W-:Y:S01]  /*9770*/  LOP3.LUT R58, R64, 0xffff0000, RZ, 0xc0, !PT ;  /* 0xffff0000403a7812 */ /* 0x000fe200078ec0ff */
[----:B------:R-:W-:Y:S01]  /*9780*/  FMUL R5, R38, R5 ;  /* 0x0000000526057220 */ /* 0x000fe20000400000 */
[----:B------:R-:W-:Y:S01]  /*9790*/  LOP3.LUT R98, R98, 0xfefffff8, RZ, 0xc0, !PT ;  /* 0xfefffff862627812 */ /* 0x000fe200078ec0ff */
[C---:B------:R-:W-:Y:S01]  /*97a0*/  FFMA R4, R41.reuse, R40, R4 ;  /* 0x0000002829047223 */ /* 0x040fe20000000004 */
[C---:B------:R-:W-:Y:S01]  /*97b0*/  FMUL R6, R38.reuse, R6 ;  /* 0x0000000626067220 */ /* 0x040fe20000400000 */
[----:B------:R-:W-:Y:S01]  /*97c0*/  FFMA R5, R41, R42, R5 ;  /* 0x0000002a29057223 */ /* 0x000fe20000000005 */
[----:B------:R-:W-:Y:S01]  /*97d0*/  SHF.L.U32 R59, R65, 0x10, RZ ;  /* 0x00000010413b7819 */ /* 0x000fe200000006ff */
[----:B------:R1:W-:Y:S01]  /*97e0*/  SYNCS.ARRIVE.TRANS64.RED.A1T0 RZ, [R98+URZ], RZ ;  /* 0x000000ff62ff79a7 */ /* 0x0003e200081004ff */
[----:B------:R-:W-:Y:S01]  /*97f0*/  FFMA R6, R41, R43, R6 ;  /* 0x0000002b29067223 */ /* 0x000fe20000000006 */
[C---:B------:R-:W-:Y:S01]  /*9800*/  FMUL R7, R38.reuse, R7 ;  /* 0x0000000726077220 */ /* 0x040fe20000400000 */
[----:B------:R-:W-:Y:S01]  /*9810*/  F2FP.BF16.F32.PACK_AB R100, R5, R4 ;  /* 0x000000040564723e */ /* 0x000fe200000010ff */
[C---:B------:R-:W-:Y:S01]  /*9820*/  FMUL R8, R38.reuse, R8 ;  /* 0x0000000826087220 */ /* 0x040fe20000400000 */
[----:B------:R-:W-:Y:S01]  /*9830*/  FMUL R9, R38, R9 ;  /* 0x0000000926097220 */ /* 0x000fe20000400000 */
[----:B------:R-:W-:Y:S01]  /*9840*/  LOP3.LUT R60, R65, 0xffff0000, RZ, 0xc0, !PT ;  /* 0xffff0000413c7812 */ /* 0x000fe200078ec0ff */
[C---:B------:R-:W-:Y:S01]  /*9850*/  FFMA R7, R41.reuse, R44, R7 ;  /* 0x0000002c29077223 */ /* 0x040fe20000000007 */
[C---:B------:R-:W-:Y:S01]  /*9860*/  FFMA R8, R41.reuse, R45, R8 ;  /* 0x0000002d29087223 */ /* 0x040fe20000000008 */
[----:B------:R-:W-:Y:S01]  /*9870*/  SHF.L.U32 R61, R66, 0x10, RZ ;  /* 0x00000010423d7819 */ /* 0x000fe200000006ff */
[----:B------:R-:W-:Y:S01]  /*9880*/  FFMA R9, R41, R46, R9 ;  /* 0x0000002e29097223 */ /* 0x000fe20000000009 */
[C---:B------:R-:W-:Y:S01]  /*9890*/  FMUL R10, R38.reuse, R10 ;  /* 0x0000000a260a7220 */ /* 0x040fe20000400000 */
[----:B------:R-:W-:Y:S01]  /*98a0*/  F2FP.BF16.F32.PACK_AB R101, R7, R6 ;  /* 0x000000060765723e */ /* 0x000fe200000010ff */
[C---:B------:R-:W-:Y:S01]  /*98b0*/  FMUL R11, R38.reuse, R11 ;  /* 0x0000000b260b7220 */ /* 0x040fe20000400000 */
[----:B------:R-:W-:Y:S01]  /*98c0*/  FMUL R0, R38, R12 ;  /* 0x0000000c26007220 */ /* 0x000fe20000400000 */
[----:B------:R-:W-:Y:S01]  /*98d0*/  F2FP.BF16.F32.PACK_AB R102, R9, R8 ;  /* 0x000000080966723e */ /* 0x000fe200000010ff */
[C---:B------:R-:W-:Y:S01]  /*98e0*/  FFMA R10, R41.reuse, R47, R10 ;  /* 0x0000002f290a7223 */ /* 0x040fe2000000000a */
[C---:B------:R-:W-:Y:S01]  /*98f0*/  FFMA R11, R41.reuse, R48, R11 ;  /* 0x00000030290b7223 */ /* 0x040fe2000000000b */
[----:B------:R-:W-:Y:S01]  /*9900*/  LOP3.LUT R62, R66, 0xffff0000, RZ, 0xc0, !PT ;  /* 0xffff0000423e7812 */ /* 0x000fe200078ec0ff */
[----:B------:R-:W-:Y:S01]  /*9910*/  FFMA R0, R41, R49, R0 ;  /* 0x0000003129007223 */ /* 0x000fe20000000000 */
[C---:B------:R-:W-:Y:S01]  /*9920*/  FMUL R2, R38.reuse, R13 ;  /* 0x0000000d26027220 */ /* 0x040fe20000400000 */
[----:B------:R-:W-:Y:S01]  /*9930*/  SHF.L.U32 R63, R67, 0x10, RZ ;  /* 0x00000010433f7819 */ /* 0x000fe200000006ff */
[C---:B------:R-:W-:Y:S01]  /*9940*/  FMUL R3, R38.reuse, R14 ;  /* 0x0000000e26037220 */ /* 0x040fe20000400000 */
[----:B------:R-:W-:Y:S01]  /*9950*/  F2FP.BF16.F32.PACK_AB R103, R11, R10 ;  /* 0x0000000a0b67723e */ /* 0x000fe200000010ff */
[----:B------:R-:W-:Y:S01]  /*9960*/  FFMA R2, R41, R51, R2 ;  /* 0x0000003329027223 */ /* 0x000fe20000000002 */
[C---:B------:R-:W-:Y:S01]  /*9970*/  FMUL R15, R38.reuse, R15 ;  /* 0x0000000f260f7220 */ /* 0x040fe20000400000 */
[C---:B------:R-:W-:Y:S01]  /*9980*/  FMUL R12, R38.reuse, R16 ;  /* 0x00000010260c7220 */ /* 0x040fe20000400000 */
[----:B------:R-:W-:Y:S01]  /*9990*/  FMUL R13, R38, R17 ;  /* 0x00000011260d7220 */ /* 0x000fe20000400000 */
[----:B------:R1:W-:Y:S01]  /*99a0*/  STS.128 [R94+0x6000], R100 ;  /* 0x006000645e007388 */ /* 0x0003e20000000c00 */
[----:B------:R-:W-:Y:S01]  /*99b0*/  LOP3.LUT R64, R67, 0xffff0000, RZ, 0xc0, !PT ;  /* 0xffff000043407812 */ /* 0x000fe200078ec0ff */
[C---:B------:R-:W-:Y:S01]  /*99c0*/  FFMA R3, R41.reuse, R50, R3 ;  /* 0x0000003229037223 */ /* 0x040fe20000000003 */
[----:B------:R-:W-:Y:S01]  /*99d0*/  SHF.L.U32 R65, R72, 0x10, RZ ;  /* 0x0000001048417819 */ /* 0x000fe200000006ff */
[C---:B------:R-:W-:Y:S01]  /*99e0*/  FFMA R15, R41.reuse, R52, R15 ;  /* 0x00000034290f7223 */ /* 0x040fe2000000000f */
[----:B------:R-:W-:Y:S01]  /*99f0*/  F2FP.BF16.F32.PACK_AB R104, R2, R0 ;  /* 0x000000000268723e */ /* 0x000fe200000010ff */
[C---:B------:R-:W-:Y:S01]  /*9a00*/  FFMA R12, R41.reuse, R53, R12 ;  /* 0x00000035290c7223 */ /* 0x040fe2000000000c */
[C---:B------:R-:W-:Y:S01]  /*9a10*/  FFMA R13, R41.reuse, R54, R13 ;  /* 0x00000036290d7223 */ /* 0x040fe2000000000d */
[C---:B------:R-:W-:Y:S01]  /*9a20*/  FMUL R14, R38.reuse, R18 ;  /* 0x00000012260e7220 */ /* 0x040fe20000400000 */
[C---:B------:R-:W-:Y:S01]  /*9a30*/  FMUL R19, R38.reuse, R19 ;  /* 0x0000001326137220 */ /* 0x040fe20000400000 */
[C---:B------:R-:W-:Y:S01]  /*9a40*/  FMUL R16, R38.reuse, R20 ;  /* 0x0000001426107220 */ /* 0x040fe20000400000 */
[C---:B------:R-:W-:Y:S01]  /*9a50*/  FMUL R17, R38.reuse, R21 ;  /* 0x0000001526117220 */ /* 0x040fe20000400000 */
[C---:B------:R-:W-:Y:S01]  /*9a60*/  FFMA R14, R41.reuse, R55, R14 ;  /* 0x00000037290e7223 */ /* 0x040fe2000000000e */
        /* <DEDUP_REMOVED lines=9> */
[----:B------:R-:W-:Y:S01]  /*9b00*/  FFMA R23, R41, R60, R23 ;  /* 0x0000003c29177223 */ /* 0x000fe20000000017 */
[C---:B------:R-:W-:Y:S01]  /*9b10*/  FMUL R27, R38.reuse, R27 ;  /* 0x0000001b261b7220 */ /* 0x040fe20000400000 */
[----:B------:R-:W-:Y:S01]  /*9b20*/  F2FP.BF16.F32.PACK_AB R105, R15, R3 ;  /* 0x000000030f69723e */ /* 0x000fe200000010ff */
[----:B------:R-:W-:Y:S01]  /*9b30*/  FFMA R20, R41, R61, R20 ;  /* 0x0000003d29147223 */ /* 0x000fe20000000014 */
[----:B------:R-:W-:Y:S01]  /*9b40*/  F2FP.BF16.F32.PACK_AB R106, R13, R12 ;  /* 0x0000000c0d6a723e */ /* 0x000fe200000010ff */
[----:B------:R-:W-:Y:S01]  /*9b50*/  FMUL R24, R38, R28 ;  /* 0x0000001c26187220 */ /* 0x000fe20000400000 */
[----:B------:R-:W-:Y:S01]  /*9b60*/  F2FP.BF16.F32.PACK_AB R107, R19, R14 ;  /* 0x0000000e136b723e */ /* 0x000fe200000010ff */
[----:B------:R-:W-:Y:S01]  /*9b70*/  FFMA R21, R41, R62, R21 ;  /* 0x0000003e29157223 */ /* 0x000fe20000000015 */
[----:B------:R-:W-:Y:S01]  /*9b80*/  LOP3.LUT R66, R72, 0xffff0000, RZ, 0xc0, !PT ;  /* 0xffff000048427812 */ /* 0x000fe200078ec0ff */
[C---:B------:R-:W-:Y:S01]  /*9b90*/  FMUL R25, R38.reuse, R29 ;  /* 0x0000001d26197220 */ /* 0x040fe20000400000 */
[----:B------:R-:W-:Y:S01]  /*9ba0*/  SHF.L.U32 R67, R73, 0x10, RZ ;  /* 0x0000001049437819 */ /* 0x000fe200000006ff */
[----:B------:R1:W-:Y:S01]  /*9bb0*/  STS.128 [R93+0x6010], R104 ;  /* 0x006010685d007388 */ /* 0x0003e20000000c00 */
[----:B------:R-:W-:Y:S01]  /*9bc0*/  FFMA R22, R41, R63, R22 ;  /* 0x0000003f29167223 */ /* 0x000fe20000000016 */
[----:B------:R-:W-:Y:S01]  /*9bd0*/  LOP3.LUT R68, R73, 0xffff0000, RZ, 0xc0, !PT ;  /* 0xffff000049447812 */ /* 0x000fe200078ec0ff */
[----:B------:R-:W-:Y:S01]  /*9be0*/  FMUL R26, R38, R30 ;  /* 0x0000001e261a7220 */ /* 0x000fe20000400000 */
[C---:B------:R-:W-:Y:S01]  /*9bf0*/  FFMA R27, R41.reuse, R64, R27 ;  /* 0x00000040291b7223 */ /* 0x040fe2000000001b */
[----:B------:R-:W-:Y:S01]  /*9c00*/  SHF.L.U32 R69, R74, 0x10, RZ ;  /* 0x000000104a457819 */ /* 0x000fe200000006ff */
[----:B------:R-:W-:Y:S01]  /*9c10*/  FMUL R31, R38, R31 ;  /* 0x0000001f261f7220 */ /* 0x000fe20000400000 */
[C---:B------:R-:W-:Y:S01]  /*9c20*/  FFMA R24, R41.reuse, R65, R24 ;  /* 0x0000004129187223 */ /* 0x040fe20000000018 */
[----:B------:R-:W-:Y:S01]  /*9c30*/  LOP3.LUT R70, R74, 0xffff0000, RZ, 0xc0, !PT ;  /* 0xffff00004a467812 */ /* 0x000fe200078ec0ff */
[C---:B------:R-:W-:Y:S01]  /*9c40*/  FMUL R28, R38.reuse, R32 ;  /* 0x00000020261c7220 */ /* 0x040fe20000400000 */
[----:B------:R-:W-:Y:S01]  /*9c50*/  FFMA R25, R41, R66, R25 ;  /* 0x0000004229197223 */ /* 0x000fe20000000019 */
[----:B------:R-:W-:Y:S01]  /*9c60*/  SHF.L.U32 R71, R75, 0x10, RZ ;  /* 0x000000104b477819 */ /* 0x000fe200000006ff */
[C---:B------:R-:W-:Y:S01]  /*9c70*/  FMUL R29, R38.reuse, R33 ;  /* 0x00000021261d7220 */ /* 0x040fe20000400000 */
[----:B------:R-:W-:Y:S01]  /*9c80*/  FFMA R26, R41, R67, R26 ;  /* 0x00000043291a7223 */ /* 0x000fe2000000001a */
[----:B------:R-:W-:Y:S01]  /*9c90*/  LOP3.LUT R72, R75, 0xffff0000, RZ, 0xc0, !PT ;  /* 0xffff00004b487812 */ /* 0x000fe200078ec0ff */
        /* <DEDUP_REMOVED lines=26> */
[----:B------:R-:W-:Y:S02]  /*9e40*/  UIADD3 UR9, UPT, UPT, UR49, 0x60, URZ ;  /* 0x0000006031097890 */ /* 0x000fe4000fffe0ff */
[----:B------:R-:W-:Y:S01]  /*9e50*/  UIADD3 UR8, UPT, UPT, UR43, 0x6200, URZ ;  /* 0x000062002b087890 */ /* 0x000fe2000fffe0ff */
[----:B------:R-:W-:Y:S01]  /*9e60*/  UMOV UR10, UR50 ;  /* 0x00000032000a7c82 */ /* 0x000fe20008000000 */
[----:B------:R-:W-:Y:S01]  /*9e70*/  UMOV UR11, UR36 ;  /* 0x00000024000b7c82 */ /* 0x000fe20008000000 */
[----:B---3--:R-:W-:Y:S04]  /*9e80*/  UIADD3 UR4, UP0, UPT, UR6, 0xa80, URZ ;  /* 0x00000a8006047890 */ /* 0x008fe8000ff1e0ff */
[----:B------:R-:W-:Y:S09]  /*9e90*/  UIADD3.X UR5, UPT, UPT, URZ, UR7, URZ, UP0, !UPT ;  /* 0x00000007ff057290 */ /* 0x000ff200087fe4ff */
[----:B------:R3:W-:Y:S01]  /*9ea0*/  UTMASTG.3D [UR8], [UR4] ;  /* 0x00000008040073b5 */ /* 0x0007e20008010000 */
[----:B------:R0:W-:Y:S01]  /*9eb0*/  UTMACMDFLUSH ;  /* 0x00000000000079b7 */ /* 0x0001e20000000000 */
[----:B---3--:R-:W-:Y:S04]  /*9ec0*/  DEPBAR.LE SB0, 0x1 ;  /* 0x000080400000791a */ /* 0x008fe80000000000 */
.L_x_147:
[----:B------:R-:W-:Y:S05]  /*9ed0*/  BSYNC.RECONVERGENT B0 ;  /* 0x0000000000007941 */ /* 0x000fea0003800200 */
.L_x_146:
[----:B------:R-:W-:Y:S01]  /*9ee0*/  BAR.SYNC.DEFER_BLOCKING 0x1, 0x80 ;  /* 0x0042000000007b1d */ /* 0x000fe20000010000 */
[----:B------:R-:W-:Y:S01]  /*9ef0*/  UISETP.NE.AND UP0, UPT, UR47, -0x4, UPT ;  /* 0xfffffffc2f00788c */ /* 0x000fe2000bf05270 */
[----:B------:R-:W-:Y:S08]  /*9f00*/  IADD3 R0, PT, PT, R36, 0x1, RZ ;  /* 0x0000000124007810 */ /* 0x000ff00007ffe0ff */
[----:B------:R-:W-:Y:S05]  /*9f10*/  BRA.U !UP0, `(.L_x_148) ;  /* 0x0000000108247547 */ /* 0x000fea000b800000 */
[----:B------:R-:W-:Y:S01]  /*9f20*/  ISETP.NE.AND P0, PT, R97, RZ, PT ;  /* 0x000000ff6100720c */ /* 0x000fe20003f05270 */
[----:B------:R-:W-:Y:S01]  /*9f30*/  IMAD.U32 R2, RZ, RZ, UR46 ;  /* 0x0000002eff027e24 */ /* 0x000fe2000f8e00ff */
[----:B------:R-:W-:Y:S04]  /*9f40*/  UIADD3 UR4, UPT, UPT, UR46, 0x1, URZ ;  /* 0x000000012e047890 */ /* 0x000fe8000fffe0ff */
[----:B------:R-:W-:Y:S04]  /*9f50*/  UISETP.NE.AND UP0, UPT, UR4, 0x4, UPT ;  /* 0x000000040400788c */ /* 0x000fe8000bf05270 */
[----:B------:R-:W-:Y:S03]  /*9f60*/  USEL UR46, UR4, URZ, UP0 ;  /* 0x000000ff042e7287 */ /* 0x000fe60008000000 */
[----:B------:R-:W-:Y:S05]  /*9f70*/  @P0 LEA R2, R2, UR43, 0x3 ;  /* 0x0000002b02020c11 */ /* 0x000fea000f8e18ff */
[----:B------:R-:W-:Y:S05]  /*9f80*/  @P0 VIADD R2, R2, 0x90 ;  /* 0x0000009002020836 */ /* 0x000fea0000000000 */
[----:B------:R-:W-:Y:S04]  /*9f90*/  @P0 PRMT R2, R99, 0x654, R2 ;  /* 0x0000065463020816 */ /* 0x000fe80000000002 */
[----:B------:R3:W-:Y:S03]  /*9fa0*/  @P0 SYNCS.ARRIVE.TRANS64.RED.A1T0 RZ, [R2+URZ], RZ ;  /* 0x000000ff02ff09a7 */ /* 0x0007e600081004ff */
.L_x_148:
[----:B------:R-:W-:Y:S01]  /*9fb0*/  R2UR UR5, R83 ;  /* 0x00000000530572ca */ /* 0x000fe200000e0000 */
[----:B------:R-:W-:Y:S01]  /*9fc0*/  UISETP.NE.AND UP0, UPT, UR61, URZ, UPT ;  /* 0x000000ff3d00728c */ /* 0x000fe2000bf05270 */
[----:B------:R-:W-:Y:S01]  /*9fd0*/  R2UR UR4, R82 ;  /* 0x00000000520472ca */ /* 0x000fe200000e0000 */
[----:B------:R-:W-:Y:S01]  /*9fe0*/  UIADD3 UR47, UPT, UPT, UR47, 0x4, URZ ;  /* 0x000000042f2f7890 */ /* 0x000fe2000fffe0ff */
[----:B------:R-:W-:Y:S01]  /*9ff0*/  ISETP.NE.AND P0, PT, R87, 0x2, PT ;  /* 0x000000025700780c */ /* 0x000fe20003f05270 */
[----:B------:R-:W-:Y:S01]  /*a000*/  UMOV UR36, UR60 ;  /* 0x0000003c00247c82 */ /* 0x000fe20008000000 */
[----:B------:R-:W-:Y:S02]  /*a010*/  ISETP.NE.AND P1, PT, R0, 0x2, PT ;  /* 0x000000020000780c */ /* 0x000fe40003f25270 */
[----:B---3--:R-:W-:Y:S02]  /*a020*/  SEL R2, RZ, 0x1, P0 ;  /* 0x00000001ff027807 */ /* 0x008fe40000000000 */
[----:B------:R-:W-:Y:S02]  /*a030*/  SEL R3, RZ, 0x1, P1 ;  /* 0x00000001ff037807 */ /* 0x000fe40000800000 */
[----:B------:R-:W-:Y:S01]  /*a040*/  LOP3.LUT R89, R89, R2, RZ, 0x3c, !PT ;  /* 0x0000000259597212 */ /* 0x000fe200078e3cff */
[----:B------:R-:W-:Y:S01]  /*a050*/  UIADD3 UR20, UPT, UPT, UR38, UR5, URZ ;  /* 0x0000000526147290 */ /* 0x000fe2000fffe0ff */
[----:B------:R-:W-:Y:S01]  /*a060*/  LOP3.LUT R90, R90, R3, RZ, 0x3c, !PT ;  /* 0x000000035a5a7212 */ /* 0x000fe200078e3cff */
[----:B------:R-:W-:Y:S01]  /*a070*/  UIADD3 UR11, UPT, UPT, UR37, UR4, URZ ;  /* 0x00000004250b7290 */ /* 0x000fe2000fffe0ff */
[----:B------:R-:W-:Y:S02]  /*a080*/  SEL R87, R87, RZ, P0 ;  /* 0x000000ff57577207 */ /* 0x000fe40000000000 */
[----:B------:R-:W-:Y:S01]  /*a090*/  SEL R36, R0, RZ, P1 ;  /* 0x000000ff00247207 */ /* 0x000fe20000800000 */
[----:B------:R-:W-:Y:S08]  /*a0a0*/  BRA.U UP0, `(.L_x_149) ;  /* 0xffffffbd00f07547 */ /* 0x000ff0000b83ffff */
[----:B------:R-:W-:-:S13]  /*a0b0*/  R2UR UR4, R84 ;  /* 0x00000000540472ca */ /* 0x000fda00000e0000 */
[----:B------:R-:W-:-:S09]  /*a0c0*/  UISETP.NE.AND UP0, UPT, UR4, URZ, UPT ;  /* 0x000000ff0400728c */ /* 0x000fd2000bf05270 */
[----:B------:R-:W-:Y:S05]  /*a0d0*/  BRA.U !UP0, `(.L_x_150) ;  /* 0x0000000108487547 */ /* 0x000fea000b800000 */
[----:B------:R-:W3:Y:S02]  /*a0e0*/  LDCU.64 UR4, c[0x0][0xc90] ;  /* 0x00019200ff0477ac */ /* 0x000ee40008000a00 */
[----:B---3--:R-:W-:-:S04]  /*a0f0*/  UISETP.NE.U32.AND UP0, UPT, UR4, URZ, UPT ;  /* 0x000000ff0400728c */ /* 0x008fc8000bf05070 */
[----:B------:R-:W-:-:S09]  /*a100*/  UISETP.NE.AND.EX UP0, UPT, UR5, URZ, UPT, UP0 ;  /* 0x000000ff0500728c */ /* 0x000fd2000bf05300 */
[----:B------:R-:W-:Y:S05]  /*a110*/  BRA.U UP0, `(.L_x_151) ;  /* 0x00000001000c7547 */ /* 0x000fea000b800000 */
[----:B------:R-:W-:-:S13]  /*a120*/  FSETP.NEU.AND P0, PT, R41, RZ, PT ;  /* 0x000000ff2900720b */ /* 0x000fda0003f0d000 */
[----:B------:R-:W-:Y:S05]  /*a130*/  @!P0 EXIT ;  /* 0x000000000000894d */ /* 0x000fea0003800000 */
[----:B------:R-:W-:Y:S05]  /*a140*/  BRA `(.L_x_150) ;  /* 0x00000000002c7947 */ /* 0x000fea0003800000 */
.L_x_151:
[----:B------:R-:W-:Y:S01]  /*a150*/  ISETP.NE.AND P0, PT, R86, RZ, PT ;  /* 0x000000ff5600720c */ /* 0x000fe20003f05270 */
[----:B------:R-:W-:-:S12]  /*a160*/  BSSY.RECONVERGENT B0, `(.L_x_150) ;  /* 0x0000009000007945 */ /* 0x000fd80003800200 */
[----:B------:R-:W-:Y:S05]  /*a170*/  @P0 BRA `(.L_x_152) ;  /* 0x0000000000140947 */ /* 0x000fea0003800000 */
[----:B------:R-:W3:Y:S02]  /*a180*/  LDCU.64 UR4, c[0x0][0xc88] ;  /* 0x00019100ff0477ac */ /* 0x000ee40008000a00 */
[----:B---3--:R-:W-:-:S04]  /*a190*/  ISETP.NE.U32.AND P0, PT, RZ, UR4, PT ;  /* 0x00000004ff007c0c */ /* 0x008fc8000bf05070 */
[----:B------:R-:W-:-:S13]  /*a1a0*/  ISETP.NE.AND.EX P0, PT, RZ, UR5, PT, P0 ;  /* 0x00000005ff007c0c */ /* 0x000fda000bf05300 */
[----:B------:R-:W-:Y:S05]  /*a1b0*/  @!P0 EXIT ;  /* 0x000000000000894d */ /* 0x000fea0003800000 */
[----:B------:R-:W-:Y:S05]  /*a1c0*/  BRA `(.L_x_153) ;  /* 0x0000000000087947 */ /* 0x000fea0003800000 */
.L_x_152:
[----:B------:R-:W-:-:S13]  /*a1d0*/  FSETP.NEU.AND P0, PT, R41, RZ, PT ;  /* 0x000000ff2900720b */ /* 0x000fda0003f0d000 */
[----:B------:R-:W-:Y:S05]  /*a1e0*/  @!P0 EXIT ;  /* 0x000000000000894d */ /* 0x000fea0003800000 */
.L_x_153:
[----:B------:R-:W-:Y:S05]  /*a1f0*/  BSYNC.RECONVERGENT B0 ;  /* 0x0000000000007941 */ /* 0x000fea0003800200 */
.L_x_150:
[----:B------:R-:W3:Y:S01]  /*a200*/  S2UR UR5, SR_CgaCtaId ;  /* 0x00000000000579c3 */ /* 0x000ee20000008800 */
[----:B------:R-:W-:Y:S01]  /*a210*/  ULEA UR4, UR46, UR43, 0x3 ;  /* 0x0000002b2e047291 */ /* 0x000fe2000f8e18ff */
[----:B------:R-:W-:-:S04]  /*a220*/  DEPBAR.LE SB0, 0x0 ;  /* 0x000080000000791a */ /* 0x000fc80000000000 */
[----:B------:R-:W-:-:S04]  /*a230*/  UIADD3 UR4, UPT, UPT, UR4, 0x90, URZ ;  /* 0x0000009004047890 */ /* 0x000fc8000fffe0ff */
[----:B---3--:R-:W-:-:S09]  /*a240*/  UPRMT UR4, UR5, 0x654, UR4 ;  /* 0x0000065405047896 */ /* 0x008fd20008000004 */
[----:B------:R-:W-:Y:S01]  /*a250*/  SYNCS.ARRIVE.TRANS64.RED.A1T0 RZ, [UR4], RZ ;  /* 0x000000ffffff79a7 */ /* 0x000fe20008100404 */
[----:B------:R-:W-:Y:S05]  /*a260*/  EXIT ;  /* 0x000000000000794d */ /* 0x000fea0003800000 */
.L_x_24:
[----:B-1----:R1:W3:Y:S02]  /*a270*/  SYNCS.PHASECHK.TRANS64.TRYWAIT P0, [R0+URZ+0x110], R3 ;  /* 0x00011003000075a7 */ /* 0x0022e400080011ff */
[----:B---3--:R-:W-:Y:S05]  /*a280*/  @!P0 NANOSLEEP.SYNCS 0x989680 ;  /* 0x009896800000895d */ /* 0x008fea0003900000 */
[----:B------:R-:W3:Y:S02]  /*a290*/  @!P0 SYNCS.PHASECHK.TRANS64 P0, [R0+URZ+0x110], R3 ;  /* 0x00011003000085a7 */ /* 0x000ee400080010ff */
[----:B---3--:R-:W-:Y:S05]  /*a2a0*/  @!P0 BRA `(.L_x_24) ;  /* 0xfffffffc00f08947 */ /* 0x008fea000383ffff */
[----:B------:R-:W-:Y:S05]  /*a2b0*/  BRA `(.L_x_154) ;  /* 0xffffff78002c7947 */ /* 0x000fea000383ffff */
.L_x_27:
[----:B-1----:R-:W-:-:S07]  /*a2c0*/  MOV R0, UR5 ;  /* 0x0000000500007c02 */ /* 0x002fce0008000f00 */
.L_x_155:
[----:B-1----:R1:W3:Y:S02]  /*a2d0*/  SYNCS.PHASECHK.TRANS64.TRYWAIT P0, [R0+URZ+0x38], R3 ;  /* 0x00003803000075a7 */ /* 0x0022e400080011ff */
[----:B---3--:R-:W-:Y:S05]  /*a2e0*/  @!P0 NANOSLEEP.SYNCS 0x989680 ;  /* 0x009896800000895d */ /* 0x008fea0003900000 */
[----:B------:R-:W3:Y:S02]  /*a2f0*/  @!P0 SYNCS.PHASECHK.TRANS64 P0, [R0+URZ+0x38], R3 ;  /* 0x00003803000085a7 */ /* 0x000ee400080010ff */
[----:B---3--:R-:W-:Y:S05]  /*a300*/  @!P0 BRA `(.L_x_155) ;  /* 0xfffffffc00f08947 */ /* 0x008fea000383ffff */
[----:B------:R-:W-:Y:S05]  /*a310*/  BRA `(.L_x_26) ;  /* 0xffffff7800887947 */ /* 0x000fea000383ffff */
.L_x_36:
[----:B-1----:R-:W-:-:S07]  /*a320*/  MOV R0, UR6 ;  /* 0x0000000600007c02 */ /* 0x002fce0008000f00 */
.L_x_156:
[----:B-1----:R1:W2:Y:S02]  /*a330*/  SYNCS.PHASECHK.TRANS64.TRYWAIT P0, [R0+URZ+0x38], R3 ;  /* 0x00003803000075a7 */ /* 0x0022a400080011ff */
[----:B--2---:R-:W-:Y:S05]  /*a340*/  @!P0 NANOSLEEP.SYNCS 0x989680 ;  /* 0x009896800000895d */ /* 0x004fea0003900000 */
[----:B------:R-:W2:Y:S02]  /*a350*/  @!P0 SYNCS.PHASECHK.TRANS64 P0, [R0+URZ+0x38], R3 ;  /* 0x00003803000085a7 */ /* 0x000ea400080010ff */
[----:B--2---:R-:W-:Y:S05]  /*a360*/  @!P0 BRA `(.L_x_156) ;  /* 0xfffffffc00f08947 */ /* 0x004fea000383ffff */
[----:B------:R-:W-:Y:S05]  /*a370*/  BRA `(.L_x_35) ;  /* 0xffffff7c00a47947 */ /* 0x000fea000383ffff */
.L_x_43:
[----:B-1----:R1:W4:Y:S02]  /*a380*/  SYNCS.PHASECHK.TRANS64.TRYWAIT P0, [R3+URZ+0xc0], R0 ;  /* 0x0000c000030075a7 */ /* 0x00232400080011ff */
[----:B----4-:R-:W-:Y:S05]  /*a390*/  @!P0 NANOSLEEP.SYNCS 0x989680 ;  /* 0x009896800000895d */ /* 0x010fea0003900000 */
[----:B------:R-:W4:Y:S02]  /*a3a0*/  @!P0 SYNCS.PHASECHK.TRANS64 P0, [R3+URZ+0xc0], R0 ;  /* 0x0000c000030085a7 */ /* 0x000f2400080010ff */
[----:B----4-:R-:W-:Y:S05]  /*a3b0*/  @!P0 BRA `(.L_x_43) ;  /* 0xfffffffc00f08947 */ /* 0x010fea000383ffff */
[----:B------:R-:W-:Y:S05]  /*a3c0*/  BRA `(.L_x_157) ;  /* 0xffffff80009c7947 */ /* 0x000fea000383ffff */
.L_x_47:
[----:B-1----:R-:W-:-:S07]  /*a3d0*/  MOV R0, UR4 ;  /* 0x0000000400007c02 */ /* 0x002fce0008000f00 */
.L_x_158:
[----:B-1----:R1:W2:Y:S02]  /*a3e0*/  SYNCS.PHASECHK.TRANS64.TRYWAIT P0, [R0+URZ], R3 ;  /* 0x00000003000075a7 */ /* 0x0022a400080011ff */
[----:B--2---:R-:W-:Y:S05]  /*a3f0*/  @!P0 NANOSLEEP.SYNCS 0x989680 ;  /* 0x009896800000895d */ /* 0x004fea0003900000 */
[----:B------:R-:W2:Y:S02]  /*a400*/  @!P0 SYNCS.PHASECHK.TRANS64 P0, [R0+URZ], R3 ;  /* 0x00000003000085a7 */ /* 0x000ea400080010ff */
[----:B--2---:R-:W-:Y:S05]  /*a410*/  @!P0 BRA `(.L_x_158) ;  /* 0xfffffffc00f08947 */ /* 0x004fea000383ffff */
[----:B------:R-:W-:Y:S05]  /*a420*/  BRA `(.L_x_159) ;  /* 0xffffff8800487947 */ /* 0x000fea000383ffff */
.L_x_48:
[----:B------:R-:W-:-:S07]  /*a430*/  MOV R0, UR5 ;  /* 0x0000000500007c02 */ /* 0x000fce0008000f00 */
.L_x_160:
[----:B-1----:R1:W2:Y:S02]  /*a440*/  SYNCS.PHASECHK.TRANS64.TRYWAIT P0, [R0+URZ], R3 ;  /* 0x00000003000075a7 */ /* 0x0022a400080011ff */
[----:B--2---:R-:W-:Y:S05]  /*a450*/  @!P0 NANOSLEEP.SYNCS 0x989680 ;  /* 0x009896800000895d */ /* 0x004fea0003900000 */
[----:B------:R-:W2:Y:S02]  /*a460*/  @!P0 SYNCS.PHASECHK.TRANS64 P0, [R0+URZ], R3 ;  /* 0x00000003000085a7 */ /* 0x000ea400080010ff */
[----:B--2---:R-:W-:Y:S05]  /*a470*/  @!P0 BRA `(.L_x_160) ;  /* 0xfffffffc00f08947 */ /* 0x004fea000383ffff */
[----:B------:R-:W-:Y:S05]  /*a480*/  BRA `(.L_x_161) ;  /* 0xffffff8800547947 */ /* 0x000fea000383ffff */
.L_x_49:
[----:B------:R-:W-:-:S07]  /*a490*/  MOV R0, UR5 ;  /* 0x0000000500007c02 */ /* 0x000fce0008000f00 */
.L_x_162:
[----:B-1----:R1:W2:Y:S02]  /*a4a0*/  SYNCS.PHASECHK.TRANS64.TRYWAIT P0, [R0+URZ], R3 ;  /* 0x00000003000075a7 */ /* 0x0022a400080011ff */
[----:B--2---:R-:W-:Y:S05]  /*a4b0*/  @!P0 NANOSLEEP.SYNCS 0x989680 ;  /* 0x009896800000895d */ /* 0x004fea0003900000 */
[----:B------:R-:W2:Y:S02]  /*a4c0*/  @!P0 SYNCS.PHASECHK.TRANS64 P0, [R0+URZ], R3 ;  /* 0x00000003000085a7 */ /* 0x000ea400080010ff */
[----:B--2---:R-:W-:Y:S05]  /*a4d0*/  @!P0 BRA `(.L_x_162) ;  /* 0xfffffffc00f08947 */ /* 0x004fea000383ffff */
[----:B------:R-:W-:Y:S05]  /*a4e0*/  BRA `(.L_x_163) ;  /* 0xffffff8800607947 */ /* 0x000fea000383ffff */
.L_x_50:
[----:B------:R-:W-:-:S07]  /*a4f0*/  MOV R0, UR5 ;  /* 0x0000000500007c02 */ /* 0x000fce0008000f00 */
.L_x_164:
[----:B-1----:R1:W2:Y:S02]  /*a500*/  SYNCS.PHASECHK.TRANS64.TRYWAIT P0, [R0+URZ], R3 ;  /* 0x00000003000075a7 */ /* 0x0022a400080011ff */
[----:B--2---:R-:W-:Y:S05]  /*a510*/  @!P0 NANOSLEEP.SYNCS 0x989680 ;  /* 0x009896800000895d */ /* 0x004fea0003900000 */
[----:B------:R-:W2:Y:S02]  /*a520*/  @!P0 SYNCS.PHASECHK.TRANS64 P0, [R0+URZ], R3 ;  /* 0x00000003000085a7 */ /* 0x000ea400080010ff */
[----:B--2---:R-:W-:Y:S05]  /*a530*/  @!P0 BRA `(.L_x_164) ;  /* 0xfffffffc00f08947 */ /* 0x004fea000383ffff */
[----:B------:R-:W-:Y:S05]  /*a540*/  BRA `(.L_x_165) ;  /* 0xffffff88006c7947 */ /* 0x000fea000383ffff */
.L_x_51:
[----:B------:R-:W-:-:S07]  /*a550*/  MOV R0, UR5 ;  /* 0x0000000500007c02 */ /* 0x000fce0008000f00 */
.L_x_166:
[----:B-1----:R1:W2:Y:S02]  /*a560*/  SYNCS.PHASECHK.TRANS64.TRYWAIT P0, [R0+URZ], R3 ;  /* 0x00000003000075a7 */ /* 0x0022a400080011ff */
[----:B--2---:R-:W-:Y:S05]  /*a570*/  @!P0 NANOSLEEP.SYNCS 0x989680 ;  /* 0x009896800000895d */ /* 0x004fea0003900000 */
[----:B------:R-:W2:Y:S02]  /*a580*/  @!P0 SYNCS.PHASECHK.TRANS64 P0, [R0+URZ], R3 ;  /* 0x00000003000085a7 */ /* 0x000ea400080010ff */
[----:B--2---:R-:W-:Y:S05]  /*a590*/  @!P0 BRA `(.L_x_166) ;  /* 0xfffffffc00f08947 */ /* 0x004fea000383ffff */
[----:B------:R-:W-:Y:S05]  /*a5a0*/  BRA `(.L_x_167) ;  /* 0xffffff8800787947 */ /* 0x000fea000383ffff */
.L_x_52:
[----:B------:R-:W-:-:S07]  /*a5b0*/  MOV R0, UR5 ;  /* 0x0000000500007c02 */ /* 0x000fce0008000f00 */
.L_x_168:
[----:B-1----:R1:W2:Y:S02]  /*a5c0*/  SYNCS.PHASECHK.TRANS64.TRYWAIT P0, [R0+URZ], R3 ;  /* 0x00000003000075a7 */ /* 0x0022a400080011ff */
[----:B--2---:R-:W-:Y:S05]  /*a5d0*/  @!P0 NANOSLEEP.SYNCS 0x989680 ;  /* 0x009896800000895d */ /* 0x004fea0003900000 */
[----:B------:R-:W2:Y:S02]  /*a5e0*/  @!P0 SYNCS.PHASECHK.TRANS64 P0, [R0+URZ], R3 ;  /* 0x00000003000085a7 */ /* 0x000ea400080010ff */
[----:B--2---:R-:W-:Y:S05]  /*a5f0*/  @!P0 BRA `(.L_x_168) ;  /* 0xfffffffc00f08947 */ /* 0x004fea000383ffff */
[----:B------:R-:W-:Y:S05]  /*a600*/  BRA `(.L_x_169) ;  /* 0xffffff8800847947 */ /* 0x000fea000383ffff */
.L_x_55:
[----:B--2---:R2:W3:Y:S02]  /*a610*/  SYNCS.PHASECHK.TRANS64.TRYWAIT P0, [R0+URZ+0x100], R5 ;  /* 0x00010005000075a7 */ /* 0x0044e400080011ff */
[----:B---3--:R-:W-:Y:S05]  /*a620*/  @!P0 NANOSLEEP.SYNCS 0x989680 ;  /* 0x009896800000895d */ /* 0x008fea0003900000 */
[----:B------:R-:W3:Y:S02]  /*a630*/  @!P0 SYNCS.PHASECHK.TRANS64 P0, [R0+URZ+0x100], R5 ;  /* 0x00010005000085a7 */ /* 0x000ee400080010ff */
[----:B---3--:R-:W-:Y:S05]  /*a640*/  @!P0 BRA `(.L_x_55) ;  /* 0xfffffffc00f08947 */ /* 0x008fea000383ffff */
[----:B------:R-:W-:Y:S05]  /*a650*/  BRA `(.L_x_170) ;  /* 0xffffff8800e87947 */ /* 0x000fea000383ffff */
.L_x_56:
[----:B------:R-:W-:-:S07]  /*a660*/  MOV R0, UR4 ;  /* 0x0000000400007c02 */ /* 0x000fce0008000f00 */
.L_x_171:
[----:B--2---:R2:W3:Y:S02]  /*a670*/  SYNCS.PHASECHK.TRANS64.TRYWAIT P0, [R0+URZ+0xd0], R7 ;  /* 0x0000d007000075a7 */ /* 0x0044e400080011ff */
[----:B---3--:R-:W-:Y:S05]  /*a680*/  @!P0 NANOSLEEP.SYNCS 0x989680 ;  /* 0x009896800000895d */ /* 0x008fea0003900000 */
[----:B------:R-:W3:Y:S02]  /*a690*/  @!P0 SYNCS.PHASECHK.TRANS64 P0, [R0+URZ+0xd0], R7 ;  /* 0x0000d007000085a7 */ /* 0x000ee400080010ff */
[----:B---3--:R-:W-:Y:S05]  /*a6a0*/  @!P0 BRA `(.L_x_171) ;  /* 0xfffffffc00f08947 */ /* 0x008fea000383ffff */
[----:B------:R-:W-:Y:S05]  /*a6b0*/  BRA `(.L_x_172) ;  /* 0xffffff8800f87947 */ /* 0x000fea000383ffff */
.L_x_57:
[----:B--2---:R2:W3:Y:S02]  /*a6c0*/  SYNCS.PHASECHK.TRANS64.TRYWAIT P1, [R0+URZ+0xc0], R5 ;  /* 0x0000c005000075a7 */ /* 0x0044e400080211ff */
[----:B---3--:R-:W-:Y:S05]  /*a6d0*/  @!P1 NANOSLEEP.SYNCS 0x989680 ;  /* 0x009896800000995d */ /* 0x008fea0003900000 */
[----:B------:R-:W3:Y:S02]  /*a6e0*/  @!P1 SYNCS.PHASECHK.TRANS64 P1, [R0+URZ+0xc0], R5 ;  /* 0x0000c005000095a7 */ /* 0x000ee400080210ff */
[----:B---3--:R-:W-:Y:S05]  /*a6f0*/  @!P1 BRA `(.L_x_57) ;  /* 0xfffffffc00f09947 */ /* 0x008fea000383ffff */
[----:B------:R-:W-:Y:S05]  /*a700*/  BRA `(.L_x_173) ;  /* 0xffffff8c00287947 */ /* 0x000fea000383ffff */
.L_x_60:
[----:B------:R-:W-:-:S07]  /*a710*/  MOV R0, UR4 ;  /* 0x0000000400007c02 */ /* 0x000fce0008000f00 */
.L_x_174:
[----:B--2---:R2:W3:Y:S02]  /*a720*/  SYNCS.PHASECHK.TRANS64.TRYWAIT P0, [R0+URZ+0xd0], R3 ;  /* 0x0000d003000075a7 */ /* 0x0044e400080011ff */
[----:B---3--:R-:W-:Y:S05]  /*a730*/  @!P0 NANOSLEEP.SYNCS 0x989680 ;  /* 0x009896800000895d */ /* 0x008fea0003900000 */
[----:B------:R-:W3:Y:S02]  /*a740*/  @!P0 SYNCS.PHASECHK.TRANS64 P0, [R0+URZ+0xd0], R3 ;  /* 0x0000d003000085a7 */ /* 0x000ee400080010ff */
[----:B---3--:R-:W-:Y:S05]  /*a750*/  @!P0 BRA `(.L_x_174) ;  /* 0xfffffffc00f08947 */ /* 0x008fea000383ffff */
[----:B------:R-:W-:Y:S05]  /*a760*/  BRA `(.L_x_59) ;  /* 0xffffff8c007c7947 */ /* 0x000fea000383ffff */
.L_x_69:
[----:B--2---:R-:W-:-:S04]  /*a770*/  MOV R5, UR5 ;  /* 0x0000000500057c02 */ /* 0x004fc80008000f00 */
[----:B------:R2:W3:Y:S03]  /*a780*/  SYNCS.PHASECHK.TRANS64.TRYWAIT P0, [R5+URZ+0x8], R6 ;  /* 0x00000806050075a7 */ /* 0x0004e600080011ff */
[----:B---3--:R-:W-:Y:S05]  /*a790*/  @!P0 NANOSLEEP.SYNCS 0x989680 ;  /* 0x009896800000895d */ /* 0x008fea0003900000 */
[----:B------:R-:W3:Y:S02]  /*a7a0*/  @!P0 SYNCS.PHASECHK.TRANS64 P0, [R5+URZ+0x8], R6 ;  /* 0x00000806050085a7 */ /* 0x000ee400080010ff */
[----:B---3--:R-:W-:Y:S05]  /*a7b0*/  @!P0 BRA `(.L_x_69) ;  /* 0xfffffffc00ec8947 */ /* 0x008fea000383ffff */
[----:B------:R-:W-:Y:S05]  /*a7c0*/  BRA `(.L_x_68) ;  /* 0xffffff9000347947 */ /* 0x000fea000383ffff */
.L_x_71:
[----:B------:R-:W-:Y:S01]  /*a7d0*/  BSSY B0, `(.L_x_175) ;  /* 0x0000006000007945 */ /* 0x000fe20003800000 */
[----:B------:R-:W-:-:S07]  /*a7e0*/  MOV R15, 0xffffffff ;  /* 0xffffffff000f7802 */ /* 0x000fce0000000f00 */
[----:B-12--5:R-:W-:Y:S05]  /*a7f0*/  WARPSYNC.COLLECTIVE R15, `(.L_x_176) ;  /* 0x000000000f0c7348 */ /* 0x026fea0003c00000 */
[----:B------:R-:W-:Y:S02]  /*a800*/  ELECT P6, UR79, PT ;  /* 0x00000000004f782f */ /* 0x000fe400038c0000 */
[----:B------:R-:W-:Y:S01]  /*a810*/  MOV R14, UR79 ;  /* 0x0000004f000e7c02 */ /* 0x000fe20008000f00 */
[----:B-12--5:R-:W-:Y:S10]  /*a820*/  ENDCOLLECTIVE ;  /* 0x000000000000791b */ /* 0x026ff40003800000 */
.L_x_176:
[----:B------:R-:W-:Y:S05]  /*a830*/  BSYNC B0 ;  /* 0x0000000000007941 */ /* 0x000fea0003800000 */
.L_x_175:
[----:B------:R-:W-:Y:S01]  /*a840*/  PLOP3.LUT P0, PT, P6, PT, PT, 0x80, 0x8 ;  /* 0x000000000008781c */ /* 0x000fe2000370f070 */
[----:B------:R-:W-:-:S12]  /*a850*/  BRA `(.L_x_177) ;  /* 0xffffff9000607947 */ /* 0x000fd8000383ffff */
.L_x_73:
[----:B--2---:R-:W-:-:S04]  /*a860*/  MOV R3, UR5 ;  /* 0x0000000500037c02 */ /* 0x004fc80008000f00 */
[----:B------:R2:W3:Y:S03]  /*a870*/  SYNCS.PHASECHK.TRANS64.TRYWAIT P0, [R3+URZ+0x8], R4 ;  /* 0x00000804030075a7 */ /* 0x0004e600080011ff */
[----:B---3--:R-:W-:Y:S05]  /*a880*/  @!P0 NANOSLEEP.SYNCS 0x989680 ;  /* 0x009896800000895d */ /* 0x008fea0003900000 */
[----:B------:R-:W3:Y:S02]  /*a890*/  @!P0 SYNCS.PHASECHK.TRANS64 P0, [R3+URZ+0x8], R4 ;  /* 0x00000804030085a7 */ /* 0x000ee400080010ff */
[----:B---3--:R-:W-:Y:S05]  /*a8a0*/  @!P0 BRA `(.L_x_73) ;  /* 0xfffffffc00ec8947 */ /* 0x008fea000383ffff */
[----:B------:R-:W-:Y:S05]  /*a8b0*/  BRA `(.L_x_72) ;  /* 0xffffff9000647947 */ /* 0x000fea000383ffff */
.L_x_74:
[----:B-1----:R1:W2:Y:S02]  /*a8c0*/  SYNCS.PHASECHK.TRANS64.TRYWAIT P0, [R0+URZ+0xc0], R5 ;  /* 0x0000c005000075a7 */ /* 0x0022a400080011ff */
[----:B--2---:R-:W-:Y:S05]  /*a8d0*/  @!P0 NANOSLEEP.SYNCS 0x989680 ;  /* 0x009896800000895d */ /* 0x004fea0003900000 */
[----:B------:R-:W2:Y:S02]  /*a8e0*/  @!P0 SYNCS.PHASECHK.TRANS64 P0, [R0+URZ+0xc0], R5 ;  /* 0x0000c005000085a7 */ /* 0x000ea400080010ff */
[----:B--2---:R-:W-:Y:S05]  /*a8f0*/  @!P0 BRA `(.L_x_74) ;  /* 0xfffffffc00f08947 */ /* 0x004fea000383ffff */
[----:B------:R-:W-:Y:S05]  /*a900*/  BRA `(.L_x_178) ;  /* 0xffffff9400f07947 */ /* 0x000fea000383ffff */
.L_x_76:
[----:B------:R-:W-:-:S07]  /*a910*/  MOV R0, UR56 ;  /* 0x0000003800007c02 */ /* 0x000fce0008000f00 */
.L_x_179:
[----:B-1----:R1:W2:Y:S02]  /*a920*/  SYNCS.PHASECHK.TRANS64.TRYWAIT P0, [R0+URZ+0xf0], R5 ;  /* 0x0000f005000075a7 */ /* 0x0022a400080011ff */
[----:B--2---:R-:W-:Y:S05]  /*a930*/  @!P0 NANOSLEEP.SYNCS 0x989680 ;  /* 0x009896800000895d */ /* 0x004fea0003900000 */
[----:B------:R-:W2:Y:S02]  /*a940*/  @!P0 SYNCS.PHASECHK.TRANS64 P0, [R0+URZ+0xf0], R5 ;  /* 0x0000f005000085a7 */ /* 0x000ea400080010ff */
[----:B--2---:R-:W-:Y:S05]  /*a950*/  @!P0 BRA `(.L_x_179) ;  /* 0xfffffffc00f08947 */ /* 0x004fea000383ffff */
[----:B------:R-:W-:Y:S05]  /*a960*/  BRA `(.L_x_180) ;  /* 0xffffff98003c7947 */ /* 0x000fea000383ffff */
.L_x_79:
[----:B------:R-:W-:Y:S07]  /*a970*/  MOV R0, UR7 ;  /* 0x0000000700007c02 */ /* 0x000fee0008000f00 */
.L_x_181:
[----:B-1----:R1:W2:Y:S02]  /*a980*/  SYNCS.PHASECHK.TRANS64.TRYWAIT P0, [R0+URZ], R5 ;  /* 0x00000005000075a7 */ /* 0x0022a400080011ff */
[----:B--2---:R-:W-:Y:S05]  /*a990*/  @!P0 NANOSLEEP.SYNCS 0x989680 ;  /* 0x009896800000895d */ /* 0x004fea0003900000 */
[----:B------:R-:W2:Y:S02]  /*a9a0*/  @!P0 SYNCS.PHASECHK.TRANS64 P0, [R0+URZ], R5 ;  /* 0x00000005000085a7 */ /* 0x000ea400080010ff */
[----:B--2---:R-:W-:Y:S05]  /*a9b0*/  @!P0 BRA `(.L_x_181) ;  /* 0xfffffffc00f08947 */ /* 0x004fea000383ffff */
[----:B------:R-:W-:Y:S05]  /*a9c0*/  BRA `(.L_x_78) ;  /* 0xffffff9800507947 */ /* 0x000fea000383ffff */
.L_x_83:
[----:B-1----:R-:W-:-:S07]  /*a9d0*/  MOV R0, UR4 ;  /* 0x0000000400007c02 */ /* 0x002fce0008000f00 */
.L_x_182:
[----:B-1----:R1:W2:Y:S02]  /*a9e0*/  SYNCS.PHASECHK.TRANS64.TRYWAIT P0, [R0+URZ], R3 ;  /* 0x00000003000075a7 */ /* 0x0022a400080011ff */
[----:B--2---:R-:W-:Y:S05]  /*a9f0*/  @!P0 NANOSLEEP.SYNCS 0x989680 ;  /* 0x009896800000895d */ /* 0x004fea0003900000 */
[----:B------:R-:W2:Y:S02]  /*aa00*/  @!P0 SYNCS.PHASECHK.TRANS64 P0, [R0+URZ], R3 ;  /* 0x00000003000085a7 */ /* 0x000ea400080010ff */
[----:B--2---:R-:W-:Y:S05]  /*aa10*/  @!P0 BRA `(.L_x_182) ;  /* 0xfffffffc00f08947 */ /* 0x004fea000383ffff */
[----:B------:R-:W-:Y:S05]  /*aa20*/  BRA `(.L_x_183) ;  /* 0xffffff9c00607947 */ /* 0x000fea000383ffff */
.L_x_86:
[----:B------:R-:W-:-:S07]  /*aa30*/  MOV R0, UR31 ;  /* 0x0000001f00007c02 */ /* 0x000fce0008000f00 */
.L_x_184:
[----:B-1----:R1:W2:Y:S02]  /*aa40*/  SYNCS.PHASECHK.TRANS64.TRYWAIT P1, [R0+URZ+0x120], R3 ;  /* 0x00012003000075a7 */ /* 0x0022a400080211ff */
[----:B--2---:R-:W-:Y:S05]  /*aa50*/  @!P1 NANOSLEEP.SYNCS 0x989680 ;  /* 0x009896800000995d */ /* 0x004fea0003900000 */
[----:B------:R-:W2:Y:S02]  /*aa60*/  @!P1 SYNCS.PHASECHK.TRANS64 P1, [R0+URZ+0x120], R3 ;  /* 0x00012003000095a7 */ /* 0x000ea400080210ff */
[----:B--2---:R-:W-:Y:S05]  /*aa70*/  @!P1 BRA `(.L_x_184) ;  /* 0xfffffffc00f09947 */ /* 0x004fea000383ffff */
[----:B------:R-:W-:Y:S05]  /*aa80*/  BRA `(.L_x_185) ;  /* 0xffffff9c00ac7947 */ /* 0x000fea000383ffff */
.L_x_91:
[----:B-1----:R1:W2:Y:S02]  /*aa90*/  SYNCS.PHASECHK.TRANS64.TRYWAIT P0, [R8+URZ+0xc0], R5 ;  /* 0x0000c005080075a7 */ /* 0x0022a400080011ff */
[----:B--2---:R-:W-:Y:S05]  /*aaa0*/  @!P0 NANOSLEEP.SYNCS 0x989680 ;  /* 0x009896800000895d */ /* 0x004fea0003900000 */
[----:B------:R-:W2:Y:S02]  /*aab0*/  @!P0 SYNCS.PHASECHK.TRANS64 P0, [R8+URZ+0xc0], R5 ;  /* 0x0000c005080085a7 */ /* 0x000ea400080010ff */
[----:B--2---:R-:W-:Y:S05]  /*aac0*/  @!P0 BRA `(.L_x_91) ;  /* 0xfffffffc00f08947 */ /* 0x004fea000383ffff */
[----:B------:R-:W-:Y:S05]  /*aad0*/  BRA `(.L_x_186) ;  /* 0xffffffa000f47947 */ /* 0x000fea000383ffff */
.L_x_94:
[----:B------:R-:W-:Y:S07]  /*aae0*/  MOV R0, UR21 ;  /* 0x0000001500007c02 */ /* 0x000fee0008000f00 */
.L_x_187:
[----:B-1----:R1:W2:Y:S02]  /*aaf0*/  SYNCS.PHASECHK.TRANS64.TRYWAIT P1, [R0+URZ+0xb8], R5 ;  /* 0x0000b805000075a7 */ /* 0x0022a400080211ff */
[----:B--2---:R-:W-:Y:S05]  /*ab00*/  @!P1 NANOSLEEP.SYNCS 0x989680 ;  /* 0x009896800000995d */ /* 0x004fea0003900000 */
[----:B------:R-:W2:Y:S02]  /*ab10*/  @!P1 SYNCS.PHASECHK.TRANS64 P1, [R0+URZ+0xb8], R5 ;  /* 0x0000b805000095a7 */ /* 0x000ea400080210ff */
[----:B--2---:R-:W-:Y:S05]  /*ab20*/  @!P1 BRA `(.L_x_187) ;  /* 0xfffffffc00f09947 */ /* 0x004fea000383ffff */
[----:B------:R-:W-:Y:S05]  /*ab30*/  BRA `(.L_x_93) ;  /* 0xffffffa800707947 */ /* 0x000fea000383ffff */
.L_x_97:
[----:B-1----:R-:W-:Y:S07]  /*ab40*/  MOV R5, UR21 ;  /* 0x0000001500057c02 */ /* 0x002fee0008000f00 */
.L_x_188:
[----:B-1----:R1:W2:Y:S02]  /*ab50*/  SYNCS.PHASECHK.TRANS64.TRYWAIT P0, [R5+URZ+0x90], R4 ;  /* 0x00009004050075a7 */ /* 0x0022a400080011ff */
[----:B--2---:R-:W-:Y:S05]  /*ab60*/  @!P0 NANOSLEEP.SYNCS 0x989680 ;  /* 0x009896800000895d */ /* 0x004fea0003900000 */
[----:B------:R-:W2:Y:S02]  /*ab70*/  @!P0 SYNCS.PHASECHK.TRANS64 P0, [R5+URZ+0x90], R4 ;  /* 0x00009004050085a7 */ /* 0x000ea400080010ff */
[----:B--2---:R-:W-:Y:S05]  /*ab80*/  @!P0 BRA `(.L_x_188) ;  /* 0xfffffffc00f08947 */ /* 0x004fea000383ffff */
[----:B------:R-:W-:Y:S05]  /*ab90*/  BRA `(.L_x_189) ;  /* 0xffffffa800c87947 */ /* 0x000fea000383ffff */
.L_x_98:
[----:B------:R-:W-:Y:S07]  /*aba0*/  MOV R5, UR21 ;  /* 0x0000001500057c02 */ /* 0x000fee0008000f00 */
.L_x_190:
[----:B-1----:R1:W2:Y:S02]  /*abb0*/  SYNCS.PHASECHK.TRANS64.TRYWAIT P0, [R5+URZ+0x98], R4 ;  /* 0x00009804050075a7 */ /* 0x0022a400080011ff */
[----:B--2---:R-:W-:Y:S05]  /*abc0*/  @!P0 NANOSLEEP.SYNCS 0x989680 ;  /* 0x009896800000895d */ /* 0x004fea0003900000 */
[----:B------:R-:W2:Y:S02]  /*abd0*/  @!P0 SYNCS.PHASECHK.TRANS64 P0, [R5+URZ+0x98], R4 ;  /* 0x00009804050085a7 */ /* 0x000ea400080010ff */
[----:B--2---:R-:W-:Y:S05]  /*abe0*/  @!P0 BRA `(.L_x_190) ;  /* 0xfffffffc00f08947 */ /* 0x004fea000383ffff */
[----:B------:R-:W-:Y:S05]  /*abf0*/  BRA `(.L_x_191) ;  /* 0xffffffac00007947 */ /* 0x000fea000383ffff */
.L_x_99:
[----:B-1----:R-:W-:Y:S07]  /*ac00*/  MOV R5, UR21 ;  /* 0x0000001500057c02 */ /* 0x002fee0008000f00 */
.L_x_192:
[----:B-1----:R1:W2:Y:S02]  /*ac10*/  SYNCS.PHASECHK.TRANS64.TRYWAIT P0, [R5+URZ+0xa0], R4 ;  /* 0x0000a004050075a7 */ /* 0x0022a400080011ff */
[----:B--2---:R-:W-:Y:S05]  /*ac20*/  @!P0 NANOSLEEP.SYNCS 0x989680 ;  /* 0x009896800000895d */ /* 0x004fea0003900000 */
[----:B------:R-:W2:Y:S02]  /*ac30*/  @!P0 SYNCS.PHASECHK.TRANS64 P0, [R5+URZ+0xa0], R4 ;  /* 0x0000a004050085a7 */ /* 0x000ea400080010ff */
[----:B--2---:R-:W-:Y:S05]  /*ac40*/  @!P0 BRA `(.L_x_192) ;  /* 0xfffffffc00f08947 */ /* 0x004fea000383ffff */
[----:B------:R-:W-:Y:S05]  /*ac50*/  BRA `(.L_x_193) ;  /* 0xffffffac00447947 */ /* 0x000fea000383ffff */
.L_x_100:
[----:B-1----:R-:W-:Y:S07]  /*ac60*/  MOV R5, UR21 ;  /* 0x0000001500057c02 */ /* 0x002fee0008000f00 */
.L_x_194:
[----:B-1----:R1:W2:Y:S02]  /*ac70*/  SYNCS.PHASECHK.TRANS64.TRYWAIT P0, [R5+URZ+0xa8], R4 ;  /* 0x0000a804050075a7 */ /* 0x0022a400080011ff */
[----:B--2---:R-:W-:Y:S05]  /*ac80*/  @!P0 NANOSLEEP.SYNCS 0x989680 ;  /* 0x009896800000895d */ /* 0x004fea0003900000 */
[----:B------:R-:W2:Y:S02]  /*ac90*/  @!P0 SYNCS.PHASECHK.TRANS64 P0, [R5+URZ+0xa8], R4 ;  /* 0x0000a804050085a7 */ /* 0x000ea400080010ff */
[----:B--2---:R-:W-:Y:S05]  /*aca0*/  @!P0 BRA `(.L_x_194) ;  /* 0xfffffffc00f08947 */ /* 0x004fea000383ffff */
[----:B------:R-:W-:Y:S05]  /*acb0*/  BRA `(.L_x_195) ;  /* 0xffffffac008c7947 */ /* 0x000fea000383ffff */
.L_x_102:
[----:B------:R-:W-:-:S07]  /*acc0*/  MOV R0, UR21 ;  /* 0x0000001500007c02 */ /* 0x000fce0008000f00 */
.L_x_196:
[----:B-1----:R1:W2:Y:S02]  /*acd0*/  SYNCS.PHASECHK.TRANS64.TRYWAIT P0, [R0+URZ+0x90], R3 ;  /* 0x00009003000075a7 */ /* 0x0022a400080011ff */
[----:B--2---:R-:W-:Y:S05]  /*ace0*/  @!P0 NANOSLEEP.SYNCS 0x989680 ;  /* 0x009896800000895d */ /* 0x004fea0003900000 */
[----:B------:R-:W2:Y:S02]  /*acf0*/  @!P0 SYNCS.PHASECHK.TRANS64 P0, [R0+URZ+0x90], R3 ;  /* 0x00009003000085a7 */ /* 0x000ea400080010ff */
[----:B--2---:R-:W-:Y:S05]  /*ad00*/  @!P0 BRA `(.L_x_196) ;  /* 0xfffffffc00f08947 */ /* 0x004fea000383ffff */
[----:B------:R-:W-:Y:S05]  /*ad10*/  BRA `(.L_x_197) ;  /* 0xffffffb000047947 */ /* 0x000fea000383ffff */
.L_x_103:
[----:B-1----:R-:W-:-:S07]  /*ad20*/  MOV R0, UR21 ;  /* 0x0000001500007c02 */ /* 0x002fce0008000f00 */
.L_x_198:
[----:B-1----:R1:W2:Y:S02]  /*ad30*/  SYNCS.PHASECHK.TRANS64.TRYWAIT P0, [R0+URZ+0x98], R3 ;  /* 0x00009803000075a7 */ /* 0x0022a400080011ff */
[----:B--2---:R-:W-:Y:S05]  /*ad40*/  @!P0 NANOSLEEP.SYNCS 0x989680 ;  /* 0x009896800000895d */ /* 0x004fea0003900000 */
[----:B------:R-:W2:Y:S02]  /*ad50*/  @!P0 SYNCS.PHASECHK.TRANS64 P0, [R0+URZ+0x98], R3 ;  /* 0x00009803000085a7 */ /* 0x000ea400080010ff */
[----:B--2---:R-:W-:Y:S05]  /*ad60*/  @!P0 BRA `(.L_x_198) ;  /* 0xfffffffc00f08947 */ /* 0x004fea000383ffff */
[----:B------:R-:W-:Y:S05]  /*ad70*/  BRA `(.L_x_199) ;  /* 0xffffffac00f47947 */ /* 0x000fea000383ffff */
.L_x_104:
[----:B-1----:R-:W-:-:S07]  /*ad80*/  MOV R0, UR21 ;  /* 0x0000001500007c02 */ /* 0x002fce0008000f00 */
.L_x_200:
[----:B-1----:R1:W2:Y:S02]  /*ad90*/  SYNCS.PHASECHK.TRANS64.TRYWAIT P0, [R0+URZ+0xa0], R3 ;  /* 0x0000a003000075a7 */ /* 0x0022a400080011ff */
[----:B--2---:R-:W-:Y:S05]  /*ada0*/  @!P0 NANOSLEEP.SYNCS 0x989680 ;  /* 0x009896800000895d */ /* 0x004fea0003900000 */
[----:B------:R-:W2:Y:S02]  /*adb0*/  @!P0 SYNCS.PHASECHK.TRANS64 P0, [R0+URZ+0xa0], R3 ;  /* 0x0000a003000085a7 */ /* 0x000ea400080010ff */
[----:B--2---:R-:W-:Y:S05]  /*adc0*/  @!P0 BRA `(.L_x_200) ;  /* 0xfffffffc00f08947 */ /* 0x004fea000383ffff */
[----:B------:R-:W-:Y:S05]  /*add0*/  BRA `(.L_x_201) ;  /* 0xffffffac00e47947 */ /* 0x000fea000383ffff */
.L_x_106:
[----:B-1----:R1:W2:Y:S02]  /*ade0*/  SYNCS.PHASECHK.TRANS64.TRYWAIT P0, [R3+URZ+0xc0], R0 ;  /* 0x0000c000030075a7 */ /* 0x0022a400080011ff */
[----:B--2---:R-:W-:Y:S05]  /*adf0*/  @!P0 NANOSLEEP.SYNCS 0x989680 ;  /* 0x009896800000895d */ /* 0x004fea0003900000 */
[----:B------:R-:W2:Y:S02]  /*ae00*/  @!P0 SYNCS.PHASECHK.TRANS64 P0, [R3+URZ+0xc0], R0 ;  /* 0x0000c000030085a7 */ /* 0x000ea400080010ff */
[----:B--2---:R-:W-:Y:S05]  /*ae10*/  @!P0 BRA `(.L_x_106) ;  /* 0xfffffffc00f08947 */ /* 0x004fea000383ffff */
[----:B------:R-:W-:Y:S05]  /*ae20*/  BRA `(.L_x_202) ;  /* 0xffffffb000a47947 */ /* 0x000fea000383ffff */
.L_x_117:
[----:B-1----:R-:W-:Y:S04]  /*ae30*/  MOV R0, UR43 ;  /* 0x0000002b00007c02 */ /* 0x002fe80008000f00 */
[----:B------:R1:W2:Y:S03]  /*ae40*/  SYNCS.PHASECHK.TRANS64.TRYWAIT P1, [R0+URZ+0x70], R5 ;  /* 0x00007005000075a7 */ /* 0x0002a600080211ff */
[----:B--2---:R-:W-:Y:S05]  /*ae50*/  @!P1 NANOSLEEP.SYNCS 0x989680 ;  /* 0x009896800000995d */ /* 0x004fea0003900000 */
[----:B------:R-:W2:Y:S02]  /*ae60*/  @!P1 SYNCS.PHASECHK.TRANS64 P1, [R0+URZ+0x70], R5 ;  /* 0x00007005000095a7 */ /* 0x000ea400080210ff */
[----:B--2---:R-:W-:Y:S05]  /*ae70*/  @!P1 BRA `(.L_x_117) ;  /* 0xfffffffc00ec9947 */ /* 0x004fea000383ffff */
[----:B------:R-:W-:Y:S05]  /*ae80*/  BRA `(.L_x_116) ;  /* 0xffffffc000087947 */ /* 0x000fea000383ffff */
.L_x_119:
[----:B-1----:R1:W4:Y:S02]  /*ae90*/  SYNCS.PHASECHK.TRANS64.TRYWAIT P0, [R98+URZ+0xe0], R3 ;  /* 0x0000e003620075a7 */ /* 0x00232400080011ff */
[----:B----4-:R-:W-:Y:S05]  /*aea0*/  @!P0 NANOSLEEP.SYNCS 0x989680 ;  /* 0x009896800000895d */ /* 0x010fea0003900000 */
[----:B------:R-:W4:Y:S02]  /*aeb0*/  @!P0 SYNCS.PHASECHK.TRANS64 P0, [R98+URZ+0xe0], R3 ;  /* 0x0000e003620085a7 */ /* 0x000f2400080010ff */
[----:B----4-:R-:W-:Y:S05]  /*aec0*/  @!P0 BRA `(.L_x_119) ;  /* 0xfffffffc00f08947 */ /* 0x010fea000383ffff */
[----:B------:R-:W-:Y:S05]  /*aed0*/  BRA `(.L_x_118) ;  /* 0xffffffc000307947 */ /* 0x000fea000383ffff */
.L_x_128:
[----:B---3--:R3:W4:Y:S02]  /*aee0*/  SYNCS.PHASECHK.TRANS64.TRYWAIT P0, [R3+URZ+0x70], R0 ;  /* 0x00007000030075a7 */ /* 0x00872400080011ff */
[----:B----4-:R-:W-:Y:S05]  /*aef0*/  @!P0 NANOSLEEP.SYNCS 0x989680 ;  /* 0x009896800000895d */ /* 0x010fea0003900000 */
[----:B------:R-:W4:Y:S02]  /*af00*/  @!P0 SYNCS.PHASECHK.TRANS64 P0, [R3+URZ+0x70], R0 ;  /* 0x00007000030085a7 */ /* 0x000f2400080010ff */
[----:B----4-:R-:W-:Y:S05]  /*af10*/  @!P0 BRA `(.L_x_128) ;  /* 0xfffffffc00f08947 */ /* 0x010fea000383ffff */
[----:B------:R-:W-:Y:S05]  /*af20*/  BRA `(.L_x_127) ;  /* 0xffffffcc000c7947 */ /* 0x000fea000383ffff */
.L_x_136:
[----:B-1----:R1:W4:Y:S02]  /*af30*/  SYNCS.PHASECHK.TRANS64.TRYWAIT P0, [R62+URZ+0x70], R5 ;  /* 0x000070053e0075a7 */ /* 0x00232400080011ff */
[----:B----4-:R-:W-:Y:S05]  /*af40*/  @!P0 NANOSLEEP.SYNCS 0x989680 ;  /* 0x009896800000895d */ /* 0x010fea0003900000 */
[----:B------:R-:W4:Y:S02]  /*af50*/  @!P0 SYNCS.PHASECHK.TRANS64 P0, [R62+URZ+0x70], R5 ;  /* 0x000070053e0085a7 */ /* 0x000f2400080010ff */
[----:B----4-:R-:W-:Y:S05]  /*af60*/  @!P0 BRA `(.L_x_136) ;  /* 0xfffffffc00f08947 */ /* 0x010fea000383ffff */
[----:B------:R-:W-:Y:S05]  /*af70*/  BRA `(.L_x_135) ;  /* 0xffffffd800107947 */ /* 0x000fea000383ffff */
.L_x_144:
[----:B-1----:R1:W4:Y:S02]  /*af80*/  SYNCS.PHASECHK.TRANS64.TRYWAIT P0, [R61+URZ+0x70], R4 ;  /* 0x000070043d0075a7 */ /* 0x00232400080011ff */
[----:B----4-:R-:W-:Y:S05]  /*af90*/  @!P0 NANOSLEEP.SYNCS 0x989680 ;  /* 0x009896800000895d */ /* 0x010fea0003900000 */
[----:B------:R-:W4:Y:S02]  /*afa0*/  @!P0 SYNCS.PHASECHK.TRANS64 P0, [R61+URZ+0x70], R4 ;  /* 0x000070043d0085a7 */ /* 0x000f2400080010ff */
[----:B----4-:R-:W-:Y:S05]  /*afb0*/  @!P0 BRA `(.L_x_144) ;  /* 0xfffffffc00f08947 */ /* 0x010fea000383ffff */
[----:B------:R-:W-:Y:S05]  /*afc0*/  BRA `(.L_x_143) ;  /* 0xffffffe400107947 */ /* 0x000fea000383ffff */
        .weak           $__internal_0_$__cuda_sm10x_tcgen05_guardrail_trap_col_being_dealloced_not_returned_by_alloc
        .type           $__internal_0_$__cuda_sm10x_tcgen05_guardrail_trap_col_being_dealloced_not_returned_by_alloc,@function
        .size           $__internal_0_$__cuda_sm10x_tcgen05_guardrail_trap_col_being_dealloced_not_returned_by_alloc,($__internal_1_$__cuda_sm10x_tcgen05_guardrail_trap_phase_invalid_during_alloc - $__internal_0_$__cuda_sm10x_tcgen05_guardrail_trap_col_being_dealloced_not_returned_by_alloc)
$__internal_0_$__cuda_sm10x_tcgen05_guardrail_trap_col_being_dealloced_not_returned_by_alloc:
[----:B------:R-:W-:Y:S05]  /*afd0*/  BPT.TRAP 0x1 ;  /* 0x000000040000795c */ /* 0x000fea0000300000 */
[----:B------:R-:W-:-:S04]  /*afe0*/  HFMA2 R3, -RZ, RZ, 0, 0 ;  /* 0x00000000ff037431 */ /* 0x000fc800000001ff */
[----:B------:R-:W-:Y:S05]  /*aff0*/  RET.REL.NODEC R2 `(_ZN7cutlass13device_kernelINS_4gemm6kernel13GemmUniversalIN4cute5tupleIJiiiiEEENS1_10collective13CollectiveMmaINS1_46MainloopSm100TmaUmmaWarpSpecializedBlockScaledILi7ELi2ELi2ENS5_IJNS4_1CILi4EEENSA_ILi1EEESC_EEEEENS5_IJNSA_ILi256EEENSA_ILi128EEESG_EEENS5_IJNS_12float_e5m2_tENS_13float_ue8m0_tEEEENS5_IJNS5_IJlSC_lEEENS4_6LayoutINS5_IJNS5_IJNS5_IJNSA_ILi32EEESB_EEEiEEESP_NS5_IJSC_iEEEEEENS5_IJNS5_IJNS5_IJNSA_ILi16EEESB_EEEiEEENS5_IJNS5_IJNSA_ILi0EEESC_EEENSA_ILi512EEEEEENS5_IJSV_iEEEEEEEEEEESK_S12_NS4_8TiledMMAINS4_8MMA_AtomIJNS4_27SM100_MMA_MXF8F6F4_2x1SM_SSISI_SI_fSJ_Li256ELi128ELNS4_4UMMA5MajorE0ELS17_0ELNS16_7ScaleInE0ELS18_0EEEEEENSM_INS5_IJSC_SC_SC_EEENS5_IJSV_SV_SV_EEEEENS5_IJNS4_10UnderscoreES1E_S1E_EEEEENS5_IJNS4_18SM100_TMA_2SM_LOADES1H_EEENS5_IJNS4_14ComposedLayoutINS4_7SwizzleILi3ELi4ELi3EEENS4_18smem_ptr_flag_bitsILi8EEENSM_INS5_IJNSA_ILi8EEESG_EEENS5_IJSG_SC_EEEEEEENSM_INS5_IJNS5_IJNS5_IJSO_SC_EEENS5_IJSN_SC_EEEEEESC_NS5_IJSB_SC_EEEEEENS5_IJNS5_IJNS5_IJST_SX_EEESW_EEESV_NS5_IJSC_SX_EEEEEEEEEEEvNS4_8identityENS5_IJNS4_28SM100_TMA_2SM_LOAD_MULTICASTES25_EEES23_vS24_EENS_8epilogue10collective18CollectiveEpilogueINS28_23Sm100TmaWarpSpecializedILi4ELi2ELi32ELb1ELb0EEEJNS5_IJSG_SG_SG_EEENS5_IJNSM_ISG_SC_EENSM_ISN_SC_EEEEENS_10bfloat16_tESL_S2H_SL_NS28_6fusion15FusionCallbacksIS2C_NS2I_17LinearCombinationIS2H_fS2H_fLNS_15FloatRoundStyleE2EEES2D_S2G_JEEENS4_5SM1004TMEM4LOAD26SM100_TMEM_LOAD_32dp32b32xENS4_13SM90_TMA_LOADENS1J_INS1K_ILi2ELi4ELi3EEENS1M_ILi16EEENSM_INS5_IJS1O_SN_EEES1U_EEEENS4_39AutoVectorizingCopyWithAssumedAlignmentILi128EEENS4_14SM90_TMA_STOREES2X_S2Z_S2Z_EEEvvEEEEvNT_6ParamsE) ;  /* 0xffffff5002007950 */ /* 0x000fea0003c3ffff */
        .weak           $__internal_1_$__cuda_sm10x_tcgen05_guardrail_trap_phase_invalid_during_alloc
        .type           $__internal_1_$__cuda_sm10x_tcgen05_guardrail_trap_phase_invalid_during_alloc,@function
        .size           $__internal_1_$__cuda_sm10x_tcgen05_guardrail_trap_phase_invalid_during_alloc,($__internal_2_$__cuda_sm10x_tcgen05_guardrail_trap_unallocated_columns_being_dealloced - $__internal_1_$__cuda_sm10x_tcgen05_guardrail_trap_phase_invalid_during_alloc)
$__internal_1_$__cuda_sm10x_tcgen05_guardrail_trap_phase_invalid_during_alloc:
[----:B------:R-:W-:Y:S05]  /*b000*/  BPT.TRAP 0x1 ;  /* 0x000000040000795c */ /* 0x000fea0000300000 */
[----:B------:R-:W-:-:S04]  /*b010*/  MOV R5, 0x0 ;  /* 0x0000000000057802 */ /* 0x000fc80000000f00 */
[----:B------:R-:W-:Y:S05]  /*b020*/  RET.REL.NODEC R4 `(_ZN7cutlass13device_kernelINS_4gemm6kernel13GemmUniversalIN4cute5tupleIJiiiiEEENS1_10collective13CollectiveMmaINS1_46MainloopSm100TmaUmmaWarpSpecializedBlockScaledILi7ELi2ELi2ENS5_IJNS4_1CILi4EEENSA_ILi1EEESC_EEEEENS5_IJNSA_ILi256EEENSA_ILi128EEESG_EEENS5_IJNS_12float_e5m2_tENS_13float_ue8m0_tEEEENS5_IJNS5_IJlSC_lEEENS4_6LayoutINS5_IJNS5_IJNS5_IJNSA_ILi32EEESB_EEEiEEESP_NS5_IJSC_iEEEEEENS5_IJNS5_IJNS5_IJNSA_ILi16EEESB_EEEiEEENS5_IJNS5_IJNSA_ILi0EEESC_EEENSA_ILi512EEEEEENS5_IJSV_iEEEEEEEEEEESK_S12_NS4_8TiledMMAINS4_8MMA_AtomIJNS4_27SM100_MMA_MXF8F6F4_2x1SM_SSISI_SI_fSJ_Li256ELi128ELNS4_4UMMA5MajorE0ELS17_0ELNS16_7ScaleInE0ELS18_0EEEEEENSM_INS5_IJSC_SC_SC_EEENS5_IJSV_SV_SV_EEEEENS5_IJNS4_10UnderscoreES1E_S1E_EEEEENS5_IJNS4_18SM100_TMA_2SM_LOADES1H_EEENS5_IJNS4_14ComposedLayoutINS4_7SwizzleILi3ELi4ELi3EEENS4_18smem_ptr_flag_bitsILi8EEENSM_INS5_IJNSA_ILi8EEESG_EEENS5_IJSG_SC_EEEEEEENSM_INS5_IJNS5_IJNS5_IJSO_SC_EEENS5_IJSN_SC_EEEEEESC_NS5_IJSB_SC_EEEEEENS5_IJNS5_IJNS5_IJST_SX_EEESW_EEESV_NS5_IJSC_SX_EEEEEEEEEEEvNS4_8identityENS5_IJNS4_28SM100_TMA_2SM_LOAD_MULTICASTES25_EEES23_vS24_EENS_8epilogue10collective18CollectiveEpilogueINS28_23Sm100TmaWarpSpecializedILi4ELi2ELi32ELb1ELb0EEEJNS5_IJSG_SG_SG_EEENS5_IJNSM_ISG_SC_EENSM_ISN_SC_EEEEENS_10bfloat16_tESL_S2H_SL_NS28_6fusion15FusionCallbacksIS2C_NS2I_17LinearCombinationIS2H_fS2H_fLNS_15FloatRoundStyleE2EEES2D_S2G_JEEENS4_5SM1004TMEM4LOAD26SM100_TMEM_LOAD_32dp32b32xENS4_13SM90_TMA_LOADENS1J_INS1K_ILi2ELi4ELi3EEENS1M_ILi16EEENSM_INS5_IJS1O_SN_EEES1U_EEEENS4_39AutoVectorizingCopyWithAssumedAlignmentILi128EEENS4_14SM90_TMA_STOREES2X_S2Z_S2Z_EEEvvEEEEvNT_6ParamsE) ;  /* 0xffffff4c04f47950 */ /* 0x000fea0003c3ffff */
        .weak           $__internal_2_$__cuda_sm10x_tcgen05_guardrail_trap_unallocated_columns_being_dealloced
        .type           $__internal_2_$__cuda_sm10x_tcgen05_guardrail_trap_unallocated_columns_being_dealloced,@function
        .size           $__internal_2_$__cuda_sm10x_tcgen05_guardrail_trap_unallocated_columns_being_dealloced,(.L_x_204 - $__internal_2_$__cuda_sm10x_tcgen05_guardrail_trap_unallocated_columns_being_dealloced)
$__internal_2_$__cuda_sm10x_tcgen05_guardrail_trap_unallocated_columns_being_dealloced:
[----:B------:R-:W-:Y:S05]  /*b030*/  BPT.TRAP 0x1 ;  /* 0x000000040000795c */ /* 0x000fea0000300000 */
[----:B------:R-:W-:-:S04]  /*b040*/  HFMA2 R3, -RZ, RZ, 0, 0 ;  /* 0x00000000ff037431 */ /* 0x000fc800000001ff */
[----:B------:R-:W-:Y:S05]  /*b050*/  RET.REL.NODEC R2 `(_ZN7cutlass13device_kernelINS_4gemm6kernel13GemmUniversalIN4cute5tupleIJiiiiEEENS1_10collective13CollectiveMmaINS1_46MainloopSm100TmaUmmaWarpSpecializedBlockScaledILi7ELi2ELi2ENS5_IJNS4_1CILi4EEENSA_ILi1EEESC_EEEEENS5_IJNSA_ILi256EEENSA_ILi128EEESG_EEENS5_IJNS_12float_e5m2_tENS_13float_ue8m0_tEEEENS5_IJNS5_IJlSC_lEEENS4_6LayoutINS5_IJNS5_IJNS5_IJNSA_ILi32EEESB_EEEiEEESP_NS5_IJSC_iEEEEEENS5_IJNS5_IJNS5_IJNSA_ILi16EEESB_EEEiEEENS5_IJNS5_IJNSA_ILi0EEESC_EEENSA_ILi512EEEEEENS5_IJSV_iEEEEEEEEEEESK_S12_NS4_8TiledMMAINS4_8MMA_AtomIJNS4_27SM100_MMA_MXF8F6F4_2x1SM_SSISI_SI_fSJ_Li256ELi128ELNS4_4UMMA5MajorE0ELS17_0ELNS16_7ScaleInE0ELS18_0EEEEEENSM_INS5_IJSC_SC_SC_EEENS5_IJSV_SV_SV_EEEEENS5_IJNS4_10UnderscoreES1E_S1E_EEEEENS5_IJNS4_18SM100_TMA_2SM_LOADES1H_EEENS5_IJNS4_14ComposedLayoutINS4_7SwizzleILi3ELi4ELi3EEENS4_18smem_ptr_flag_bitsILi8EEENSM_INS5_IJNSA_ILi8EEESG_EEENS5_IJSG_SC_EEEEEEENSM_INS5_IJNS5_IJNS5_IJSO_SC_EEENS5_IJSN_SC_EEEEEESC_NS5_IJSB_SC_EEEEEENS5_IJNS5_IJNS5_IJST_SX_EEESW_EEESV_NS5_IJSC_SX_EEEEEEEEEEEvNS4_8identityENS5_IJNS4_28SM100_TMA_2SM_LOAD_MULTICASTES25_EEES23_vS24_EENS_8epilogue10collective18CollectiveEpilogueINS28_23Sm100TmaWarpSpecializedILi4ELi2ELi32ELb1ELb0EEEJNS5_IJSG_SG_SG_EEENS5_IJNSM_ISG_SC_EENSM_ISN_SC_EEEEENS_10bfloat16_tESL_S2H_SL_NS28_6fusion15FusionCallbacksIS2C_NS2I_17LinearCombinationIS2H_fS2H_fLNS_15FloatRoundStyleE2EEES2D_S2G_JEEENS4_5SM1004TMEM4LOAD26SM100_TMEM_LOAD_32dp32b32xENS4_13SM90_TMA_LOADENS1J_INS1K_ILi2ELi4ELi3EEENS1M_ILi16EEENSM_INS5_IJS1O_SN_EEES1U_EEEENS4_39AutoVectorizingCopyWithAssumedAlignmentILi128EEENS4_14SM90_TMA_STOREES2X_S2Z_S2Z_EEEvvEEEEvNT_6ParamsE) ;  /* 0xffffff4c02e87950 */ /* 0x000fea0003c3ffff */
.L_x_203:
[----:B------:R-:W-:-:S00]  /*b060*/  BRA `(.L_x_203) ;  /* 0xfffffffc00fc7947 */ /* 0x000fc0000383ffff */
[----:B------:R-:W-:-:S00]  /*b070*/  NOP ;  /* 0x0000000000007918 */ /* 0x000fc00000000000 */
        /* <DEDUP_REMOVED lines=8> */
.L_x_204:


//--------------------- .nv.global.init           --------------------------
	.section	.nv.global.init,"aw",@progbits
.nv.global.init:
	.type		$str$27,@object
	.size		$str$27,($str$28 - $str$27)
$str$27:
        /*0000*/ 	.byte	0x28, 0x61, 0x64, 0x64, 0x72, 0x65, 0x73, 0x73, 0x20, 0x26, 0x20, 0x6d, 0x61, 0x73, 0x6b, 0x29
        /*0010*/ 	.byte	0x20, 0x3d, 0x3d, 0x20, 0x30, 0x00
	.type		$str$28,@object
	.size		$str$28,($str$26 - $str$28)
$str$28:
        /*0016*/ 	.byte	0x2f, 0x74, 0x6d, 0x70, 0x2f, 0x63, 0x75, 0x74, 0x6c, 0x61, 0x73, 0x73, 0x5f, 0x73, 0x77, 0x65
        /*0026*/ 	.byte	0x65, 0x70, 0x5f, 0x73, 0x72, 0x63, 0x2f, 0x69, 0x6e, 0x63, 0x6c, 0x75, 0x64, 0x65, 0x2f, 0x63
        /*0036*/ 	.byte	0x75, 0x74, 0x65, 0x2f, 0x70, 0x6f, 0x69, 0x6e, 0x74, 0x65, 0x72, 0x5f, 0x66, 0x6c, 0x61, 0x67
        /*0046*/ 	.byte	0x67, 0x65, 0x64, 0x2e, 0x68, 0x70, 0x70, 0x00
	.type		$str$26,@object
	.size		$str$26,($str$25 - $str$26)
$str$26:
        /*004e*/ 	.byte	0x2f, 0x74, 0x6d, 0x70, 0x2f, 0x63, 0x75, 0x74, 0x6c, 0x61, 0x73, 0x73, 0x5f, 0x73, 0x77, 0x65
        /*005e*/ 	.byte	0x65, 0x70, 0x5f, 0x73, 0x72, 0x63, 0x2f, 0x69, 0x6e, 0x63, 0x6c, 0x75, 0x64, 0x65, 0x2f, 0x63
        /*006e*/ 	.byte	0x75, 0x74, 0x65, 0x2f, 0x61, 0x74, 0x6f, 0x6d, 0x2f, 0x63, 0x6f, 0x70, 0x79, 0x5f, 0x74, 0x72
        /*007e*/ 	.byte	0x61, 0x69, 0x74, 0x73, 0x5f, 0x73, 0x6d, 0x31, 0x30, 0x30, 0x2e, 0x68, 0x70, 0x70, 0x00
	.type		$str$25,@object
	.size		$str$25,(__unnamed_1 - $str$25)
$str$25:
        /*008d*/ 	.byte	0x28, 0x28, 0x75, 0x69, 0x6e, 0x74, 0x33, 0x32, 0x5f, 0x74, 0x28, 0x74, 0x68, 0x72, 0x65, 0x61
        /*009d*/ 	.byte	0x64, 0x49, 0x64, 0x78, 0x2e, 0x78, 0x29, 0x20, 0x2f, 0x20, 0x33, 0x32, 0x29, 0x20, 0x25, 0x20
        /*00ad*/ 	.byte	0x34, 0x29, 0x20, 0x3d, 0x3d, 0x20, 0x28, 0x28, 0x28, 0x74, 0x6d, 0x65, 0x6d, 0x5f, 0x61, 0x64
        /*00bd*/ 	.byte	0x64, 0x72, 0x20, 0x3e, 0x3e, 0x20, 0x31, 0x36, 0x29, 0x20, 0x2f, 0x20, 0x33, 0x32, 0x29, 0x20
        /*00cd*/ 	.byte	0x25, 0x20, 0x34, 0x29, 0x00
	.type		__unnamed_1,@object
	.size		__unnamed_1,(__unnamed_2 - __unnamed_1)
__unnamed_1:
        /*00d2*/ 	.byte	0x61, 0x75, 0x74, 0x6f, 0x20, 0x63, 0x75, 0x74, 0x65, 0x3a, 0x3a, 0x61, 0x73, 0x5f, 0x70, 0x6f
        /* <DEDUP_REMOVED lines=24> */
        /*0262*/ 	.byte	0x34, 0x30, 0x39, 0x36, 0x3e, 0x3e, 0x3e, 0x3e, 0x5d, 0x00
	.type		__unnamed_2,@object
	.size		__unnamed_2,(.L_2 - __unnamed_2)
__unnamed_2:
        /* <DEDUP_REMOVED lines=42> */
        /*050c*/ 	.byte	0x3e, 0x3e, 0x5d, 0x00
.L_2:


//--------------------- .nv.shared._ZN7cutlass13device_kernelINS_4gemm6kernel13GemmUniversalIN4cute5tupleIJiiiiEEENS1_10collective13CollectiveMmaINS1_46MainloopSm100TmaUmmaWarpSpecializedBlockScaledILi7ELi2ELi2ENS5_IJNS4_1CILi4EEENSA_ILi1EEESC_EEEEENS5_IJNSA_ILi256EEENSA_ILi128EEESG_EEENS5_IJNS_12float_e5m2_tENS_13float_ue8m0_tEEEENS5_IJNS5_IJlSC_lEEENS4_6LayoutINS5_IJNS5_IJNS5_IJNSA_ILi32EEESB_EEEiEEESP_NS5_IJSC_iEEEEEENS5_IJNS5_IJNS5_IJNSA_ILi16EEESB_EEEiEEENS5_IJNS5_IJNSA_ILi0EEESC_EEENSA_ILi512EEEEEENS5_IJSV_iEEEEEEEEEEESK_S12_NS4_8TiledMMAINS4_8MMA_AtomIJNS4_27SM100_MMA_MXF8F6F4_2x1SM_SSISI_SI_fSJ_Li256ELi128ELNS4_4UMMA5MajorE0ELS17_0ELNS16_7ScaleInE0ELS18_0EEEEEENSM_INS5_IJSC_SC_SC_EEENS5_IJSV_SV_SV_EEEEENS5_IJNS4_10UnderscoreES1E_S1E_EEEEENS5_IJNS4_18SM100_TMA_2SM_LOADES1H_EEENS5_IJNS4_14ComposedLayoutINS4_7SwizzleILi3ELi4ELi3EEENS4_18smem_ptr_flag_bitsILi8EEENSM_INS5_IJNSA_ILi8EEESG_EEENS5_IJSG_SC_EEEEEEENSM_INS5_IJNS5_IJNS5_IJSO_SC_EEENS5_IJSN_SC_EEEEEESC_NS5_IJSB_SC_EEEEEENS5_IJNS5_IJNS5_IJST_SX_EEESW_EEESV_NS5_IJSC_SX_EEEEEEEEEEEvNS4_8identityENS5_IJNS4_28SM100_TMA_2SM_LOAD_MULTICASTES25_EEES23_vS24_EENS_8epilogue10collective18CollectiveEpilogueINS28_23Sm100TmaWarpSpecializedILi4ELi2ELi32ELb1ELb0EEEJNS5_IJSG_SG_SG_EEENS5_IJNSM_ISG_SC_EENSM_ISN_SC_EEEEENS_10bfloat16_tESL_S2H_SL_NS28_6fusion15FusionCallbacksIS2C_NS2I_17LinearCombinationIS2H_fS2H_fLNS_15FloatRoundStyleE2EEES2D_S2G_JEEENS4_5SM1004TMEM4LOAD26SM100_TMEM_LOAD_32dp32b32xENS4_13SM90_TMA_LOADENS1J_INS1K_ILi2ELi4ELi3EEENS1M_ILi16EEENSM_INS5_IJS1O_SN_EEES1U_EEEENS4_39AutoVectorizingCopyWithAssumedAlignmentILi128EEENS4_14SM90_TMA_STOREES2X_S2Z_S2Z_EEEvvEEEEvNT_6ParamsE --------------------------
	.section	.nv.shared._ZN7cutlass13device_kernelINS_4gemm6kernel13GemmUniversalIN4cute5tupleIJiiiiEEENS1_10collective13CollectiveMmaINS1_46MainloopSm100TmaUmmaWarpSpecializedBlockScaledILi7ELi2ELi2ENS5_IJNS4_1CILi4EEENSA_ILi1EEESC_EEEEENS5_IJNSA_ILi256EEENSA_ILi128EEESG_EEENS5_IJNS_12float_e5m2_tENS_13float_ue8m0_tEEEENS5_IJNS5_IJlSC_lEEENS4_6LayoutINS5_IJNS5_IJNS5_IJNSA_ILi32EEESB_EEEiEEESP_NS5_IJSC_iEEEEEENS5_IJNS5_IJNS5_IJNSA_ILi16EEESB_EEEiEEENS5_IJNS5_IJNSA_ILi0EEESC_EEENSA_ILi512EEEEEENS5_IJSV_iEEEEEEEEEEESK_S12_NS4_8TiledMMAINS4_8MMA_AtomIJNS4_27SM100_MMA_MXF8F6F4_2x1SM_SSISI_SI_fSJ_Li256ELi128ELNS4_4UMMA5MajorE0ELS17_0ELNS16_7ScaleInE0ELS18_0EEEEEENSM_INS5_IJSC_SC_SC_EEENS5_IJSV_SV_SV_EEEEENS5_IJNS4_10UnderscoreES1E_S1E_EEEEENS5_IJNS4_18SM100_TMA_2SM_LOADES1H_EEENS5_IJNS4_14ComposedLayoutINS4_7SwizzleILi3ELi4ELi3EEENS4_18smem_ptr_flag_bitsILi8EEENSM_INS5_IJNSA_ILi8EEESG_EEENS5_IJSG_SC_EEEEEEENSM_INS5_IJNS5_IJNS5_IJSO_SC_EEENS5_IJSN_SC_EEEEEESC_NS5_IJSB_SC_EEEEEENS5_IJNS5_IJNS5_IJST_SX_EEESW_EEESV_NS5_IJSC_SX_EEEEEEEEEEEvNS4_8identityENS5_IJNS4_28SM100_TMA_2SM_LOAD_MULTICASTES25_EEES23_vS24_EENS_8epilogue10collective18CollectiveEpilogueINS28_23Sm100TmaWarpSpecializedILi4ELi2ELi32ELb1ELb0EEEJNS5_IJSG_SG_SG_EEENS5_IJNSM_ISG_SC_EENSM_ISN_SC_EEEEENS_10bfloat16_tESL_S2H_SL_NS28_6fusion15FusionCallbacksIS2C_NS2I_17LinearCombinationIS2H_fS2H_fLNS_15FloatRoundStyleE2EEES2D_S2G_JEEENS4_5SM1004TMEM4LOAD26SM100_TMEM_LOAD_32dp32b32xENS4_13SM90_TMA_LOADENS1J_INS1K_ILi2ELi4ELi3EEENS1M_ILi16EEENSM_INS5_IJS1O_SN_EEES1U_EEEENS4_39AutoVectorizingCopyWithAssumedAlignmentILi128EEENS4_14SM90_TMA_STOREES2X_S2Z_S2Z_EEEvvEEEEvNT_6ParamsE,"aw",@nobits
	.sectionflags	@""
	.align	16
	.zero		1024


//--------------------- .nv.shared.reserved.0     --------------------------
	.section	.nv.shared.reserved.0,"aw",@nobits
	.weak		__nv_reservedSMEM_offset_0_alias
	.size		__nv_reservedSMEM_offset_0_alias, 0, 64
	.other		__nv_reservedSMEM_offset_0_alias,@"STO_CUDA_RESERVED_SHARED STV_DEFAULT"
__nv_reservedSMEM_offset_0_alias:
	.zero		0
.nv.shared.reserved.0:
	.zero		64
	.weak		__nv_reservedSMEM_tcgen05_partition
	.type		__nv_reservedSMEM_tcgen05_partition,@object
	.size		__nv_reservedSMEM_tcgen05_partition,(.L_0 - __nv_reservedSMEM_tcgen05_partition)
__nv_reservedSMEM_tcgen05_partition:
	.zero		32
.L_0:


//--------------------- .nv.global                --------------------------
	.section	.nv.global,"aw",@nobits
.nv.global:
	.type		_ZN40_INTERNAL_a0a2abaf_4_k_cu_dbceb474_406544cute1_E,@object
	.size		_ZN40_INTERNAL_a0a2abaf_4_k_cu_dbceb474_406544cute1_E,(_ZN40_INTERNAL_a0a2abaf_4_k_cu_dbceb474_406544cuda3std3__45__cpo6cbeginE - _ZN40_INTERNAL_a0a2abaf_4_k_cu_dbceb474_406544cute1_E)
_ZN40_INTERNAL_a0a2abaf_4_k_cu_dbceb474_406544cute1_E:
	.zero		1
	.type		_ZN40_INTERNAL_a0a2abaf_4_k_cu_dbceb474_406544cuda3std3__45__cpo6cbeginE,@object
	.size		_ZN40_INTERNAL_a0a2abaf_4_k_cu_dbceb474_406544cuda3std3__45__cpo6cbeginE,(_ZN40_INTERNAL_a0a2abaf_4_k_cu_dbceb474_406544cuda3std3__48in_placeE - _ZN40_INTERNAL_a0a2abaf_4_k_cu_dbceb474_406544cuda3std3__45__cpo6cbeginE)
_ZN40_INTERNAL_a0a2abaf_4_k_cu_dbceb474_406544cuda3std3__45__cpo6cbeginE:
	.zero		1
	.type		_ZN40_INTERNAL_a0a2abaf_4_k_cu_dbceb474_406544cuda3std3__48in_placeE,@object
	.size		_ZN40_INTERNAL_a0a2abaf_4_k_cu_dbceb474_406544cuda3std3__48in_placeE,(_ZN40_INTERNAL_a0a2abaf_4_k_cu_dbceb474_406544cuda3std6ranges3__45__cpo9iter_moveE - _ZN40_INTERNAL_a0a2abaf_4_k_cu_dbceb474_406544cuda3std3__48in_placeE)
_ZN40_INTERNAL_a0a2abaf_4_k_cu_dbceb474_406544cuda3std3__48in_placeE:
	.zero		1
	.type		_ZN40_INTERNAL_a0a2abaf_4_k_cu_dbceb474_406544cuda3std6ranges3__45__cpo9iter_moveE,@object
	.size		_ZN40_INTERNAL_a0a2abaf_4_k_cu_dbceb474_406544cuda3std6ranges3__45__cpo9iter_moveE,(_ZN40_INTERNAL_a0a2abaf_4_k_cu_dbceb474_406544cuda3std3__45__cpo5beginE - _ZN40_INTERNAL_a0a2abaf_4_k_cu_dbceb474_406544cuda3std6ranges3__45__cpo9iter_moveE)
_ZN40_INTERNAL_a0a2abaf_4_k_cu_dbceb474_406544cuda3std6ranges3__45__cpo9iter_moveE:
	.zero		1
	.type		_ZN40_INTERNAL_a0a2abaf_4_k_cu_dbceb474_406544cuda3std3__45__cpo5beginE,@object
	.size		_ZN40_INTERNAL_a0a2abaf_4_k_cu_dbceb474_406544cuda3std3__45__cpo5beginE,(_ZN40_INTERNAL_a0a2abaf_4_k_cu_dbceb474_406544cuda3std3__442_GLOBAL__N__a0a2abaf_4_k_cu_dbceb474_406546ignoreE - _ZN40_INTERNAL_a0a2abaf_4_k_cu_dbceb474_406544cuda3std3__45__cpo5beginE)
_ZN40_INTERNAL_a0a2abaf_4_k_cu_dbceb474_406544cuda3std3__45__cpo5beginE:
	.zero		1
	.type		_ZN40_INTERNAL_a0a2abaf_4_k_cu_dbceb474_406544cuda3std3__442_GLOBAL__N__a0a2abaf_4_k_cu_dbceb474_406546ignoreE,@object
	.size		_ZN40_INTERNAL_a0a2abaf_4_k_cu_dbceb474_406544cuda3std3__442_GLOBAL__N__a0a2abaf_4_k_cu_dbceb474_406546ignoreE,(_ZN40_INTERNAL_a0a2abaf_4_k_cu_dbceb474_406544cute7productE - _ZN40_INTERNAL_a0a2abaf_4_k_cu_dbceb474_406544cuda3std3__442_GLOBAL__N__a0a2abaf_4_k_cu_dbceb474_406546ignoreE)
_ZN40_INTERNAL_a0a2abaf_4_k_cu_dbceb474_406544cuda3std3__442_GLOBAL__N__a0a2abaf_4_k_cu_dbceb474_406546ignoreE:
	.zero		1
	.type		_ZN40_INTERNAL_a0a2abaf_4_k_cu_dbceb474_406544cute7productE,@object
	.size		_ZN40_INTERNAL_a0a2abaf_4_k_cu_dbceb474_406544cute7productE,(_ZN40_INTERNAL_a0a2abaf_4_k_cu_dbceb474_406544cuda3std3__45__cpo3endE - _ZN40_INTERNAL_a0a2abaf_4_k_cu_dbceb474_406544cute7productE)
_ZN40_INTERNAL_a0a2abaf_4_k_cu_dbceb474_406544cute7productE:
	.zero		1
	.type		_ZN40_INTERNAL_a0a2abaf_4_k_cu_dbceb474_406544cuda3std3__45__cpo3endE,@object
	.size		_ZN40_INTERNAL_a0a2abaf_4_k_cu_dbceb474_406544cuda3std3__45__cpo3endE,(_ZN40_INTERNAL_a0a2abaf_4_k_cu_dbceb474_406544cuda3std3__419piecewise_constructE - _ZN40_INTERNAL_a0a2abaf_4_k_cu_dbceb474_406544cuda3std3__45__cpo3endE)
_ZN40_INTERNAL_a0a2abaf_4_k_cu_dbceb474_406544cuda3std3__45__cpo3endE:
	.zero		1
	.type		_ZN40_INTERNAL_a0a2abaf_4_k_cu_dbceb474_406544cuda3std3__419piecewise_constructE,@object
	.size		_ZN40_INTERNAL_a0a2abaf_4_k_cu_dbceb474_406544cuda3std3__419piecewise_constructE,(_ZN40_INTERNAL_a0a2abaf_4_k_cu_dbceb474_406544cuda3std3__45__cpo4cendE - _ZN40_INTERNAL_a0a2abaf_4_k_cu_dbceb474_406544cuda3std3__419piecewise_constructE)
_ZN40_INTERNAL_a0a2abaf_4_k_cu_dbceb474_406544cuda3std3__419piecewise_constructE:
	.zero		1
	.type		_ZN40_INTERNAL_a0a2abaf_4_k_cu_dbceb474_406544cuda3std3__45__cpo4cendE,@object
	.size		_ZN40_INTERNAL_a0a2abaf_4_k_cu_dbceb474_406544cuda3std3__45__cpo4cendE,(_ZN40_INTERNAL_a0a2abaf_4_k_cu_dbceb474_406544cuda3std6ranges3__45__cpo4swapE - _ZN40_INTERNAL_a0a2abaf_4_k_cu_dbceb474_406544cuda3std3__45__cpo4cendE)
_ZN40_INTERNAL_a0a2abaf_4_k_cu_dbceb474_406544cuda3std3__45__cpo4cendE:
	.zero		1
	.type		_ZN40_INTERNAL_a0a2abaf_4_k_cu_dbceb474_406544cuda3std6ranges3__45__cpo4swapE,@object
	.size		_ZN40_INTERNAL_a0a2abaf_4_k_cu_dbceb474_406544cuda3std6ranges3__45__cpo4swapE,(.L_10 - _ZN40_INTERNAL_a0a2abaf_4_k_cu_dbceb474_406544cuda3std6ranges3__45__cpo4swapE)
_ZN40_INTERNAL_a0a2abaf_4_k_cu_dbceb474_406544cuda3std6ranges3__45__cpo4swapE:
	.zero		1
.L_10:


//--------------------- .nv.constant0._ZN7cutlass13device_kernelINS_4gemm6kernel13GemmUniversalIN4cute5tupleIJiiiiEEENS1_10collective13CollectiveMmaINS1_46MainloopSm100TmaUmmaWarpSpecializedBlockScaledILi7ELi2ELi2ENS5_IJNS4_1CILi4EEENSA_ILi1EEESC_EEEEENS5_IJNSA_ILi256EEENSA_ILi128EEESG_EEENS5_IJNS_12float_e5m2_tENS_13float_ue8m0_tEEEENS5_IJNS5_IJlSC_lEEENS4_6LayoutINS5_IJNS5_IJNS5_IJNSA_ILi32EEESB_EEEiEEESP_NS5_IJSC_iEEEEEENS5_IJNS5_IJNS5_IJNSA_ILi16EEESB_EEEiEEENS5_IJNS5_IJNSA_ILi0EEESC_EEENSA_ILi512EEEEEENS5_IJSV_iEEEEEEEEEEESK_S12_NS4_8TiledMMAINS4_8MMA_AtomIJNS4_27SM100_MMA_MXF8F6F4_2x1SM_SSISI_SI_fSJ_Li256ELi128ELNS4_4UMMA5MajorE0ELS17_0ELNS16_7ScaleInE0ELS18_0EEEEEENSM_INS5_IJSC_SC_SC_EEENS5_IJSV_SV_SV_EEEEENS5_IJNS4_10UnderscoreES1E_S1E_EEEEENS5_IJNS4_18SM100_TMA_2SM_LOADES1H_EEENS5_IJNS4_14ComposedLayoutINS4_7SwizzleILi3ELi4ELi3EEENS4_18smem_ptr_flag_bitsILi8EEENSM_INS5_IJNSA_ILi8EEESG_EEENS5_IJSG_SC_EEEEEEENSM_INS5_IJNS5_IJNS5_IJSO_SC_EEENS5_IJSN_SC_EEEEEESC_NS5_IJSB_SC_EEEEEENS5_IJNS5_IJNS5_IJST_SX_EEESW_EEESV_NS5_IJSC_SX_EEEEEEEEEEEvNS4_8identityENS5_IJNS4_28SM100_TMA_2SM_LOAD_MULTICASTES25_EEES23_vS24_EENS_8epilogue10collective18CollectiveEpilogueINS28_23Sm100TmaWarpSpecializedILi4ELi2ELi32ELb1ELb0EEEJNS5_IJSG_SG_SG_EEENS5_IJNSM_ISG_SC_EENSM_ISN_SC_EEEEENS_10bfloat16_tESL_S2H_SL_NS28_6fusion15FusionCallbacksIS2C_NS2I_17LinearCombinationIS2H_fS2H_fLNS_15FloatRoundStyleE2EEES2D_S2G_JEEENS4_5SM1004TMEM4LOAD26SM100_TMEM_LOAD_32dp32b32xENS4_13SM90_TMA_LOADENS1J_INS1K_ILi2ELi4ELi3EEENS1M_ILi16EEENSM_INS5_IJS1O_SN_EEES1U_EEEENS4_39AutoVectorizingCopyWithAssumedAlignmentILi128EEENS4_14SM90_TMA_STOREES2X_S2Z_S2Z_EEEvvEEEEvNT_6ParamsE --------------------------
	.section	.nv.constant0._ZN7cutlass13device_kernelINS_4gemm6kernel13GemmUniversalIN4cute5tupleIJiiiiEEENS1_10collective13CollectiveMmaINS1_46MainloopSm100TmaUmmaWarpSpecializedBlockScaledILi7ELi2ELi2ENS5_IJNS4_1CILi4EEENSA_ILi1EEESC_EEEEENS5_IJNSA_ILi256EEENSA_ILi128EEESG_EEENS5_IJNS_12float_e5m2_tENS_13float_ue8m0_tEEEENS5_IJNS5_IJlSC_lEEENS4_6LayoutINS5_IJNS5_IJNS5_IJNSA_ILi32EEESB_EEEiEEESP_NS5_IJSC_iEEEEEENS5_IJNS5_IJNS5_IJNSA_ILi16EEESB_EEEiEEENS5_IJNS5_IJNSA_ILi0EEESC_EEENSA_ILi512EEEEEENS5_IJSV_iEEEEEEEEEEESK_S12_NS4_8TiledMMAINS4_8MMA_AtomIJNS4_27SM100_MMA_MXF8F6F4_2x1SM_SSISI_SI_fSJ_Li256ELi128ELNS4_4UMMA5MajorE0ELS17_0ELNS16_7ScaleInE0ELS18_0EEEEEENSM_INS5_IJSC_SC_SC_EEENS5_IJSV_SV_SV_EEEEENS5_IJNS4_10UnderscoreES1E_S1E_EEEEENS5_IJNS4_18SM100_TMA_2SM_LOADES1H_EEENS5_IJNS4_14ComposedLayoutINS4_7SwizzleILi3ELi4ELi3EEENS4_18smem_ptr_flag_bitsILi8EEENSM_INS5_IJNSA_ILi8EEESG_EEENS5_IJSG_SC_EEEEEEENSM_INS5_IJNS5_IJNS5_IJSO_SC_EEENS5_IJSN_SC_EEEEEESC_NS5_IJSB_SC_EEEEEENS5_IJNS5_IJNS5_IJST_SX_EEESW_EEESV_NS5_IJSC_SX_EEEEEEEEEEEvNS4_8identityENS5_IJNS4_28SM100_TMA_2SM_LOAD_MULTICASTES25_EEES23_vS24_EENS_8epilogue10collective18CollectiveEpilogueINS28_23Sm100TmaWarpSpecializedILi4ELi2ELi32ELb1ELb0EEEJNS5_IJSG_SG_SG_EEENS5_IJNSM_ISG_SC_EENSM_ISN_SC_EEEEENS_10bfloat16_tESL_S2H_SL_NS28_6fusion15FusionCallbacksIS2C_NS2I_17LinearCombinationIS2H_fS2H_fLNS_15FloatRoundStyleE2EEES2D_S2G_JEEENS4_5SM1004TMEM4LOAD26SM100_TMEM_LOAD_32dp32b32xENS4_13SM90_TMA_LOADENS1J_INS1K_ILi2ELi4ELi3EEENS1M_ILi16EEENSM_INS5_IJS1O_SN_EEES1U_EEEENS4_39AutoVectorizingCopyWithAssumedAlignmentILi128EEENS4_14SM90_TMA_STOREES2X_S2Z_S2Z_EEEvvEEEEvNT_6ParamsE,"a",@progbits
	.sectionflags	@""
	.align	4
.nv.constant0._ZN7cutlass13device_kernelINS_4gemm6kernel13GemmUniversalIN4cute5tupleIJiiiiEEENS1_10collective13CollectiveMmaINS1_46MainloopSm100TmaUmmaWarpSpecializedBlockScaledILi7ELi2ELi2ENS5_IJNS4_1CILi4EEENSA_ILi1EEESC_EEEEENS5_IJNSA_ILi256EEENSA_ILi128EEESG_EEENS5_IJNS_12float_e5m2_tENS_13float_ue8m0_tEEEENS5_IJNS5_IJlSC_lEEENS4_6LayoutINS5_IJNS5_IJNS5_IJNSA_ILi32EEESB_EEEiEEESP_NS5_IJSC_iEEEEEENS5_IJNS5_IJNS5_IJNSA_ILi16EEESB_EEEiEEENS5_IJNS5_IJNSA_ILi0EEESC_EEENSA_ILi512EEEEEENS5_IJSV_iEEEEEEEEEEESK_S12_NS4_8TiledMMAINS4_8MMA_AtomIJNS4_27SM100_MMA_MXF8F6F4_2x1SM_SSISI_SI_fSJ_Li256ELi128ELNS4_4UMMA5MajorE0ELS17_0ELNS16_7ScaleInE0ELS18_0EEEEEENSM_INS5_IJSC_SC_SC_EEENS5_IJSV_SV_SV_EEEEENS5_IJNS4_10UnderscoreES1E_S1E_EEEEENS5_IJNS4_18SM100_TMA_2SM_LOADES1H_EEENS5_IJNS4_14ComposedLayoutINS4_7SwizzleILi3ELi4ELi3EEENS4_18smem_ptr_flag_bitsILi8EEENSM_INS5_IJNSA_ILi8EEESG_EEENS5_IJSG_SC_EEEEEEENSM_INS5_IJNS5_IJNS5_IJSO_SC_EEENS5_IJSN_SC_EEEEEESC_NS5_IJSB_SC_EEEEEENS5_IJNS5_IJNS5_IJST_SX_EEESW_EEESV_NS5_IJSC_SX_EEEEEEEEEEEvNS4_8identityENS5_IJNS4_28SM100_TMA_2SM_LOAD_MULTICASTES25_EEES23_vS24_EENS_8epilogue10collective18CollectiveEpilogueINS28_23Sm100TmaWarpSpecializedILi4ELi2ELi32ELb1ELb0EEEJNS5_IJSG_SG_SG_EEENS5_IJNSM_ISG_SC_EENSM_ISN_SC_EEEEENS_10bfloat16_tESL_S2H_SL_NS28_6fusion15FusionCallbacksIS2C_NS2I_17LinearCombinationIS2H_fS2H_fLNS_15FloatRoundStyleE2EEES2D_S2G_JEEENS4_5SM1004TMEM4LOAD26SM100_TMEM_LOAD_32dp32b32xENS4_13SM90_TMA_LOADENS1J_INS1K_ILi2ELi4ELi3EEENS1M_ILi16EEENSM_INS5_IJS1O_SN_EEES1U_EEEENS4_39AutoVectorizingCopyWithAssumedAlignmentILi128EEENS4_14SM90_TMA_STOREES2X_S2Z_S2Z_EEEvvEEEEvNT_6ParamsE:
	.zero		3968


//--------------------- SYMBOLS --------------------------

	.type		.nv.reservedSmem.offset0,@object
	.size		.nv.reservedSmem.offset0,0x4
	.type		.nv.reservedSmem.cap,@object
	.size		.nv.reservedSmem.cap,0x4
	.type		__assertfail,@function
